def attn_fwd(
    Q,
    K,
    V,
    Out,
    Lse,
    sm_scale,
    stride_qz,
    stride_qh,
    stride_qm,
    stride_qk,
    stride_kz,
    stride_kh,
    stride_kn,
    stride_kk,
    stride_vz,
    stride_vh,
    stride_vn,
    stride_vk,
    stride_oz,
    stride_oh,
    stride_om,
    stride_ok,
    seqlen_q,
    seqlen_k,
    BLOCK_M: tl.constexpr,
    BLOCK_N: tl.constexpr,
    HEAD_DIM: tl.constexpr,
    CAUSAL: tl.constexpr,
):
    start_m = tl.program_id(0)
    off_hz = tl.program_id(1)
    q_off = off_hz * stride_qh
    k_off = off_hz * stride_kh
    v_off = off_hz * stride_vh
    offs_m = start_m * BLOCK_M + tl.arange(0, BLOCK_M)
    offs_d = tl.arange(0, HEAD_DIM)
    offs_n = tl.arange(0, BLOCK_N)
    q_ptrs = Q + q_off + offs_m[:, None] * stride_qm + offs_d[None, :] * stride_qk
    k_ptrs = K + k_off + offs_d[:, None] * stride_kk + offs_n[None, :] * stride_kn
    v_ptrs = V + v_off + offs_n[:, None] * stride_vn + offs_d[None, :] * stride_vk
    m_i = tl.full([BLOCK_M], float("-inf"), dtype=tl.float32)
    l_i = tl.zeros([BLOCK_M], dtype=tl.float32) + 1.0
    acc = tl.zeros([BLOCK_M, HEAD_DIM], dtype=tl.float32)
    q = tl.load(q_ptrs)
    acc, l_i, m_i = _attn_fwd_inner(
        acc,
        l_i,
        m_i,
        q,
        k_ptrs,
        v_ptrs,
        sm_scale,
        stride_kn,
        stride_vn,
        start_m,
        seqlen_k,
        BLOCK_M,
        BLOCK_N,
        HEAD_DIM,
        CAUSAL,
    )
    acc = acc / l_i[:, None]
    lse = m_i + tl.math.log2(l_i) / 1.4426950408889634
    o_ptrs = (
        Out
        + off_hz * stride_oh
        + offs_m[:, None] * stride_om
        + offs_d[None, :] * stride_ok
    )
    tl.store(o_ptrs, acc.to(Out.dtype.element_ty))
    tl.store(Lse + off_hz * seqlen_q + offs_m, lse)

# config = {"BLOCK_M": 64, "BLOCK_N": 32, "HEAD_DIM": 512, "arch": "sm_100", "causal": false, "dtype": "fp8e4m3", "num_stages": 2, "num_warps": 8}
# arch = sm_100


// ===== COMPILED SASS (sm_100a) =====

	.target	sm_100a

	.elftype	@"ET_EXEC"


//--------------------- .note.nv.tkinfo           --------------------------
	.section	.note.nv.tkinfo,"",@"SHT_NOTE"
	.sectionflags	@"SHF_NOTE_NV_TKINFO"
	.tkinfo
        /*0018*/ 	.word	0x00000081
        /*0030*/ 	.string	""
        /*0030*/ 	.string	"ptxas-blackwell"
        /*0030*/ 	.string	"Cuda compilation tools, release 12.9, V12.9.86"
        /*0030*/ 	.string	"Build cuda_12.9.r12.9/compiler.36037853_0"
        /*0030*/ 	.string	"-v  -suppress-debug-info  -lineinfo  -arch sm_100a "



//--------------------- .note.nv.cuver            --------------------------
	.section	.note.nv.cuver,"",@"SHT_NOTE"
	.sectionflags	@"SHF_NOTE_NV_CUVER"
        /*0018*/ 	.short	0x0001
        /*001a*/ 	.short	0x0064
        /*001c*/ 	.short	0x0001
        /*001e*/ 	.short	0x0000
        /*0020*/ 	.short	0x0001
        /*0022*/ 	.short	0x0000


//--------------------- .nv.info                  --------------------------
	.section	.nv.info,"",@"SHT_CUDA_INFO"
	.align	4


	//----- nvinfo : EIATTR_REGCOUNT
	.align		4
        /*0000*/ 	.byte	0x04, 0x2f
        /*0002*/ 	.short	(.L_5 - .L_4)
	.align		4
.L_4:
        /*0004*/ 	.word	index@(attn_fwd)
        /*0008*/ 	.word	0x000000ff


	//----- nvinfo : EIATTR_FRAME_SIZE
	.align		4
.L_5:
        /*000c*/ 	.byte	0x04, 0x11
        /*000e*/ 	.short	(.L_7 - .L_6)
	.align		4
.L_6:
        /*0010*/ 	.word	index@($__internal_2_$__cuda_sm10x_tcgen05_guardrail_trap_unallocated_columns_being_dealloced)
        /*0014*/ 	.word	0x00000268


	//----- nvinfo : EIATTR_FRAME_SIZE
	.align		4
.L_7:
        /*0018*/ 	.byte	0x04, 0x11
        /*001a*/ 	.short	(.L_9 - .L_8)
	.align		4
.L_8:
        /*001c*/ 	.word	index@($__internal_1_$__cuda_sm10x_tcgen05_guardrail_trap_phase_invalid_during_alloc)
        /*0020*/ 	.word	0x00000268


	//----- nvinfo : EIATTR_FRAME_SIZE
	.align		4
.L_9:
        /*0024*/ 	.byte	0x04, 0x11
        /*0026*/ 	.short	(.L_11 - .L_10)
	.align		4
.L_10:
        /*0028*/ 	.word	index@($__internal_0_$__cuda_sm10x_tcgen05_guardrail_trap_col_being_dealloced_not_returned_by_alloc)
        /*002c*/ 	.word	0x00000268


	//----- nvinfo : EIATTR_FRAME_SIZE
	.align		4
.L_11:
        /*0030*/ 	.byte	0x04, 0x11
        /*0032*/ 	.short	(.L_13 - .L_12)
	.align		4
.L_12:
        /*0034*/ 	.word	index@(attn_fwd)
        /*0038*/ 	.word	0x00000268


	//----- nvinfo : EIATTR_MIN_STACK_SIZE
	.align		4
.L_13:
        /*003c*/ 	.byte	0x04, 0x12
        /*003e*/ 	.short	(.L_15 - .L_14)
	.align		4
.L_14:
        /*0040*/ 	.word	index@(attn_fwd)
        /*0044*/ 	.word	0x00000268
.L_15:


//--------------------- .nv.info.attn_fwd         --------------------------
	.section	.nv.info.attn_fwd,"",@"SHT_CUDA_INFO"
	.sectionflags	@""
	.align	4


	//----- nvinfo : EIATTR_CUDA_API_VERSION
	.align		4
        /*0000*/ 	.byte	0x04, 0x37
        /*0002*/ 	.short	(.L_17 - .L_16)
.L_16:
        /*0004*/ 	.word	0x00000081


	//----- nvinfo : EIATTR_KPARAM_INFO
	.align		4
.L_17:
        /*0008*/ 	.byte	0x04, 0x17
        /*000a*/ 	.short	(.L_19 - .L_18)
.L_18:
        /*000c*/ 	.word	0x00000000
        /*0010*/ 	.short	0x0019
        /*0012*/ 	.short	0x0080
        /*0014*/ 	.byte	0x00, 0xf4, 0x21, 0x00


	//----- nvinfo : EIATTR_KPARAM_INFO
	.align		4
.L_19:
        /*0018*/ 	.byte	0x04, 0x17
        /*001a*/ 	.short	(.L_21 - .L_20)
.L_20:
        /*001c*/ 	.word	0x00000000
        /*0020*/ 	.short	0x0018
        /*0022*/ 	.short	0x0078
        /*0024*/ 	.byte	0x00, 0xf4, 0x21, 0x00


	//----- nvinfo : EIATTR_KPARAM_INFO
	.align		4
.L_21:
        /*0028*/ 	.byte	0x04, 0x17
        /*002a*/ 	.short	(.L_23 - .L_22)
.L_22:
        /*002c*/ 	.word	0x00000000
        /*0030*/ 	.short	0x0017
        /*0032*/ 	.short	0x0070
        /*0034*/ 	.byte	0x00, 0xf0, 0x11, 0x00


	//----- nvinfo : EIATTR_KPARAM_INFO
	.align		4
.L_23:
        /*0038*/ 	.byte	0x04, 0x17
        /*003a*/ 	.short	(.L_25 - .L_24)
.L_24:
        /*003c*/ 	.word	0x00000000
        /*0040*/ 	.short	0x0016
        /*0042*/ 	.short	0x006c
        /*0044*/ 	.byte	0x00, 0xf0, 0x11, 0x00


	//----- nvinfo : EIATTR_KPARAM_INFO
	.align		4
.L_25:
        /*0048*/ 	.byte	0x04, 0x17
        /*004a*/ 	.short	(.L_27 - .L_26)
.L_26:
        /*004c*/ 	.word	0x00000000
        /*0050*/ 	.short	0x0015
        /*0052*/ 	.short	0x0068
        /*0054*/ 	.byte	0x00, 0xf0, 0x11, 0x00


	//----- nvinfo : EIATTR_KPARAM_INFO
	.align		4
.L_27:
        /*0058*/ 	.byte	0x04, 0x17
        /*005a*/ 	.short	(.L_29 - .L_28)
.L_28:
        /*005c*/ 	.word	0x00000000
        /*0060*/ 	.short	0x0014
        /*0062*/ 	.short	0x0064
        /*0064*/ 	.byte	0x00, 0xf0, 0x11, 0x00


	//----- nvinfo : EIATTR_KPARAM_INFO
	.align		4
.L_29:
        /*0068*/ 	.byte	0x04, 0x17
        /*006a*/ 	.short	(.L_31 - .L_30)
.L_30:
        /*006c*/ 	.word	0x00000000
        /*0070*/ 	.short	0x0013
        /*0072*/ 	.short	0x0060
        /*0074*/ 	.byte	0x00, 0xf0, 0x11, 0x00


	//----- nvinfo : EIATTR_KPARAM_INFO
	.align		4
.L_31:
        /*0078*/ 	.byte	0x04, 0x17
        /*007a*/ 	.short	(.L_33 - .L_32)
.L_32:
        /*007c*/ 	.word	0x00000000
        /*0080*/ 	.short	0x0012
        /*0082*/ 	.short	0x005c
        /*0084*/ 	.byte	0x00, 0xf0, 0x11, 0x00


	//----- nvinfo : EIATTR_KPARAM_INFO
	.align		4
.L_33:
        /*0088*/ 	.byte	0x04, 0x17
        /*008a*/ 	.short	(.L_35 - .L_34)
.L_34:
        /*008c*/ 	.word	0x00000000
        /*0090*/ 	.short	0x0011
        /*0092*/ 	.short	0x0058
        /*0094*/ 	.byte	0x00, 0xf0, 0x11, 0x00


	//----- nvinfo : EIATTR_KPARAM_INFO
	.align		4
.L_35:
        /*0098*/ 	.byte	0x04, 0x17
        /*009a*/ 	.short	(.L_37 - .L_36)
.L_36:
        /*009c*/ 	.word	0x00000000
        /*00a0*/ 	.short	0x0010
        /*00a2*/ 	.short	0x0054
        /*00a4*/ 	.byte	0x00, 0xf0, 0x11, 0x00


	//----- nvinfo : EIATTR_KPARAM_INFO
	.align		4
.L_37:
        /*00a8*/ 	.byte	0x04, 0x17
        /*00aa*/ 	.short	(.L_39 - .L_38)
.L_38:
        /*00ac*/ 	.word	0x00000000
        /*00b0*/ 	.short	0x000f
        /*00b2*/ 	.short	0x0050
        /*00b4*/ 	.byte	0x00, 0xf0, 0x11, 0x00


	//----- nvinfo : EIATTR_KPARAM_INFO
	.align		4
.L_39:
        /*00b8*/ 	.byte	0x04, 0x17
        /*00ba*/ 	.short	(.L_41 - .L_40)
.L_40:
        /*00bc*/ 	.word	0x00000000
        /*00c0*/ 	.short	0x000e
        /*00c2*/ 	.short	0x004c
        /*00c4*/ 	.byte	0x00, 0xf0, 0x11, 0x00


	//----- nvinfo : EIATTR_KPARAM_INFO
	.align		4
.L_41:
        /*00c8*/ 	.byte	0x04, 0x17
        /*00ca*/ 	.short	(.L_43 - .L_42)
.L_42:
        /*00cc*/ 	.word	0x00000000
        /*00d0*/ 	.short	0x000d
        /*00d2*/ 	.short	0x0048
        /*00d4*/ 	.byte	0x00, 0xf0, 0x11, 0x00


	//----- nvinfo : EIATTR_KPARAM_INFO
	.align		4
.L_43:
        /*00d8*/ 	.byte	0x04, 0x17
        /*00da*/ 	.short	(.L_45 - .L_44)
.L_44:
        /*00dc*/ 	.word	0x00000000
        /*00e0*/ 	.short	0x000c
        /*00e2*/ 	.short	0x0044
        /*00e4*/ 	.byte	0x00, 0xf0, 0x11, 0x00


	//----- nvinfo : EIATTR_KPARAM_INFO
	.align		4
.L_45:
        /*00e8*/ 	.byte	0x04, 0x17
        /*00ea*/ 	.short	(.L_47 - .L_46)
.L_46:
        /*00ec*/ 	.word	0x00000000
        /*00f0*/ 	.short	0x000b
        /*00f2*/ 	.short	0x0040
        /*00f4*/ 	.byte	0x00, 0xf0, 0x11, 0x00


	//----- nvinfo : EIATTR_KPARAM_INFO
	.align		4
.L_47:
        /*00f8*/ 	.byte	0x04, 0x17
        /*00fa*/ 	.short	(.L_49 - .L_48)
.L_48:
        /*00fc*/ 	.word	0x00000000
        /*0100*/ 	.short	0x000a
        /*0102*/ 	.short	0x003c
        /*0104*/ 	.byte	0x00, 0xf0, 0x11, 0x00


	//----- nvinfo : EIATTR_KPARAM_INFO
	.align		4
.L_49:
        /*0108*/ 	.byte	0x04, 0x17
        /*010a*/ 	.short	(.L_51 - .L_50)
.L_50:
        /*010c*/ 	.word	0x00000000
        /*0110*/ 	.short	0x0009
        /*0112*/ 	.short	0x0038
        /*0114*/ 	.byte	0x00, 0xf0, 0x11, 0x00


	//----- nvinfo : EIATTR_KPARAM_INFO
	.align		4
.L_51:
        /*0118*/ 	.byte	0x04, 0x17
        /*011a*/ 	.short	(.L_53 - .L_52)
.L_52:
        /*011c*/ 	.word	0x00000000
        /*0120*/ 	.short	0x0008
        /*0122*/ 	.short	0x0034
        /*0124*/ 	.byte	0x00, 0xf0, 0x11, 0x00


	//----- nvinfo : EIATTR_KPARAM_INFO
	.align		4
.L_53:
        /*0128*/ 	.byte	0x04, 0x17
        /*012a*/ 	.short	(.L_55 - .L_54)
.L_54:
        /*012c*/ 	.word	0x00000000
        /*0130*/ 	.short	0x0007
        /*0132*/ 	.short	0x0030
        /*0134*/ 	.byte	0x00, 0xf0, 0x11, 0x00


	//----- nvinfo : EIATTR_KPARAM_INFO
	.align		4
.L_55:
        /*0138*/ 	.byte	0x04, 0x17
        /*013a*/ 	.short	(.L_57 - .L_56)
.L_56:
        /*013c*/ 	.word	0x00000000
        /*0140*/ 	.short	0x0006
        /*0142*/ 	.short	0x002c
        /*0144*/ 	.byte	0x00, 0xf0, 0x11, 0x00


	//----- nvinfo : EIATTR_KPARAM_INFO
	.align		4
.L_57:
        /*0148*/ 	.byte	0x04, 0x17
        /*014a*/ 	.short	(.L_59 - .L_58)
.L_58:
        /*014c*/ 	.word	0x00000000
        /*0150*/ 	.short	0x0005
        /*0152*/ 	.short	0x0028
        /*0154*/ 	.byte	0x00, 0xf0, 0x11, 0x00


	//----- nvinfo : EIATTR_KPARAM_INFO
	.align		4
.L_59:
        /*0158*/ 	.byte	0x04, 0x17
        /*015a*/ 	.short	(.L_61 - .L_60)
.L_60:
        /*015c*/ 	.word	0x00000000
        /*0160*/ 	.short	0x0004
        /*0162*/ 	.short	0x0020
        /*0164*/ 	.byte	0x00, 0xf4, 0x21, 0x00


	//----- nvinfo : EIATTR_KPARAM_INFO
	.align		4
.L_61:
        /*0168*/ 	.byte	0x04, 0x17
        /*016a*/ 	.short	(.L_63 - .L_62)
.L_62:
        /*016c*/ 	.word	0x00000000
        /*0170*/ 	.short	0x0003
        /*0172*/ 	.short	0x0018
        /*0174*/ 	.byte	0x00, 0xf4, 0x21, 0x00


	//----- nvinfo : EIATTR_KPARAM_INFO
	.align		4
.L_63:
        /*0178*/ 	.byte	0x04, 0x17
        /*017a*/ 	.short	(.L_65 - .L_64)
.L_64:
        /*017c*/ 	.word	0x00000000
        /*0180*/ 	.short	0x0002
        /*0182*/ 	.short	0x0010
        /*0184*/ 	.byte	0x00, 0xf4, 0x21, 0x00


	//----- nvinfo : EIATTR_KPARAM_INFO
	.align		4
.L_65:
        /*0188*/ 	.byte	0x04, 0x17
        /*018a*/ 	.short	(.L_67 - .L_66)
.L_66:
        /*018c*/ 	.word	0x00000000
        /*0190*/ 	.short	0x0001
        /*0192*/ 	.short	0x0008
        /*0194*/ 	.byte	0x00, 0xf4, 0x21, 0x00


	//----- nvinfo : EIATTR_KPARAM_INFO
	.align		4
.L_67:
        /*0198*/ 	.byte	0x04, 0x17
        /*019a*/ 	.short	(.L_69 - .L_68)
.L_68:
        /*019c*/ 	.word	0x00000000
        /*01a0*/ 	.short	0x0000
        /*01a2*/ 	.short	0x0000
        /*01a4*/ 	.byte	0x00, 0xf4, 0x21, 0x00


	//----- nvinfo : EIATTR_AT_ENTRY_FRAGMENTS
	.align		4
.L_69:
        /*01a8*/ 	.byte	0x04, 0x4f
        /*01aa*/ 	.short	(.L_71 - .L_70)


	//   ....[0]....
.L_70:
        /*01ac*/ 	.word	0x00000004


	//----- nvinfo : EIATTR_RESERVED_SMEM_USED
	.align		4
.L_71:
        /*01b0*/ 	.byte	0x01, 0x41
	.zero		2


	//----- nvinfo : EIATTR_SPARSE_MMA_MASK
	.align		4
        /*01b4*/ 	.byte	0x03, 0x50
        /*01b6*/ 	.short	0x0000


	//----- nvinfo : EIATTR_TCGEN05_1CTA_USED
	.align		4
        /*01b8*/ 	.byte	0x01, 0x51
	.zero		2


	//----- nvinfo : EIATTR_MAXREG_COUNT
	.align		4
        /*01bc*/ 	.byte	0x03, 0x1b
        /*01be*/ 	.short	0x00ff


	//----- nvinfo : EIATTR_NUM_BARRIERS
	.align		4
        /*01c0*/ 	.byte	0x02, 0x4c
        /*01c2*/ 	.byte	0x01
	.zero		1


	//----- nvinfo : EIATTR_ANNOTATIONS
	.align		4
        /*01c4*/ 	.byte	0x04, 0x55
        /*01c6*/ 	.short	(.L_73 - .L_72)


	//   ....[0]....
.L_72:
        /*01c8*/ 	.word	0x00000001
        /*01cc*/ 	.byte	0x70, 0x35, 0x00, 0x00, 0x01, 0x00, 0x00, 0x00, 0xb0, 0x35, 0x00, 0x00, 0x01, 0x00, 0x00, 0x00
        /* <DEDUP_REMOVED lines=81> */
        /*06ec*/ 	.byte	0x20, 0xca, 0x00, 0x00, 0x01, 0x00, 0x00, 0x00, 0x40, 0xca, 0x00, 0x00


	//----- nvinfo : EIATTR_INT_WARP_WIDE_INSTR_OFFSETS
	.align		4
.L_73:
        /*06f8*/ 	.byte	0x04, 0x31
        /*06fa*/ 	.short	(.L_75 - .L_74)


	//   ....[0]....
.L_74:
        /*06fc*/ 	.word	0x00002860


	//   ....[1]....
        /*0700*/ 	.word	0x00002950


	//   ....[2]....
        /*0704*/ 	.word	0x00004ba0


	//   ....[3]....
        /*0708*/ 	.word	0x00004d20


	//   ....[4]....
        /*070c*/ 	.word	0x0000a230


	//   ....[5]....
        /*0710*/ 	.word	0x00013130


	//   ....[6]....
        /*0714*/ 	.word	0x00013180


	//----- nvinfo : EIATTR_COOP_GROUP_MASK_REGIDS
	.align		4
.L_75:
        /*0718*/ 	.byte	0x04, 0x29
        /*071a*/ 	.short	(.L_77 - .L_76)


	//   ....[0]....
.L_76:
        /*071c*/ 	.word	0xffffffff


	//   ....[1]....
        /*0720*/ 	.word	0xffffffff


	//   ....[2]....
        /*0724*/ 	.word	0xffffffff


	//   ....[3]....
        /*0728*/ 	.word	0xffffffff


	//   ....[4]....
        /*072c*/ 	.word	0xffffffff


	//   ....[5]....
        /*0730*/ 	.word	0xffffffff


	//   ....[6]....
        /*0734*/ 	.word	0xffffffff


	//   ....[7]....
        /*0738*/ 	.word	0xffffffff


	//   ....[8]....
        /*073c*/ 	.word	0xffffffff


	//   ....[9]....
        /*0740*/ 	.word	0xffffffff


	//   ....[10]....
        /*0744*/ 	.word	0xffffffff


	//   ....[11]....
        /*0748*/ 	.word	0xffffffff


	//----- nvinfo : EIATTR_COOP_GROUP_INSTR_OFFSETS
	.align		4
.L_77:
        /*074c*/ 	.byte	0x04, 0x28
        /*074e*/ 	.short	(.L_79 - .L_78)


	//   ....[0]....
.L_78:
        /*0750*/ 	.word	0x00000060


	//   ....[1]....
        /*0754*/ 	.word	0x00000320


	//   ....[2]....
        /*0758*/ 	.word	0x00005d10


	//   ....[3]....
        /*075c*/ 	.word	0x00006c70


	//   ....[4]....
        /*0760*/ 	.word	0x00006f20


	//   ....[5]....
        /*0764*/ 	.word	0x00006f70


	//   ....[6]....
        /*0768*/ 	.word	0x0000a930


	//   ....[7]....
        /*076c*/ 	.word	0x0000a9b0


	//   ....[8]....
        /*0770*/ 	.word	0x0000ac10


	//   ....[9]....
        /*0774*/ 	.word	0x0000ac70


	//   ....[10]....
        /*0778*/ 	.word	0x00012fc0


	//   ....[11]....
        /*077c*/ 	.word	0x00013230


	//----- nvinfo : EIATTR_VRC_CTA_INIT_COUNT
	.align		4
.L_79:
        /*0780*/ 	.byte	0x02, 0x4a
        /*0782*/ 	.byte	0x80
	.zero		1


	//----- nvinfo : EIATTR_MBARRIER_INSTR_OFFSETS
	.align		4
        /*0784*/ 	.byte	0x04, 0x39
        /*0786*/ 	.short	(.L_81 - .L_80)


	//   ....[0]....
.L_80:
        /*0788*/ 	.word	0x000034d0
        /*078c*/ 	.word	0x000000ff
        /*0790*/ 	.word	0x00000000
        /*0794*/ 	.short	0x0100
        /*0796*/ 	.byte	0x04
	.zero		1


	//   ....[1]....
        /*0798*/ 	.word	0x00004bf0
        /*079c*/ 	.word	0x000000ff
        /*07a0*/ 	.word	0x00014808
        /*07a4*/ 	.short	0x0100
        /*07a6*/ 	.byte	0x06
	.zero		1


	//   ....[2]....
        /*07a8*/ 	.word	0x00005170
        /*07ac*/ 	.word	0x000000ff
        /*07b0*/ 	.word	0x0000c000
        /*07b4*/ 	.short	0x0100
        /*07b6*/ 	.byte	0x06
	.zero		1


	//   ....[3]....
        /*07b8*/ 	.word	0x00005760
        /*07bc*/ 	.word	0x000000ff
        /*07c0*/ 	.word	0x0000c000
        /*07c4*/ 	.short	0x010a
        /*07c6*/ 	.byte	0x06
	.zero		1


	//   ....[4]....
        /*07c8*/ 	.word	0x00006090
        /*07cc*/ 	.word	0x000000ff
        /*07d0*/ 	.word	0x0000c000
        /*07d4*/ 	.short	0x0108
        /*07d6*/ 	.byte	0x06
	.zero		1


	//   ....[5]....
        /*07d8*/ 	.word	0x0000a410
        /*07dc*/ 	.word	0x000000ff
        /*07e0*/ 	.word	0x00014810
        /*07e4*/ 	.short	0x0100
        /*07e6*/ 	.byte	0x06
	.zero		1


	//   ....[6]....
        /*07e8*/ 	.word	0x0000a760
        /*07ec*/ 	.word	0x000000ff
        /*07f0*/ 	.word	0x00014810
        /*07f4*/ 	.short	0x010a
        /*07f6*/ 	.byte	0x06
	.zero		1


	//   ....[7]....
        /*07f8*/ 	.word	0x0000a7c0
        /*07fc*/ 	.word	0x000000ff
        /*0800*/ 	.word	0x00014810
        /*0804*/ 	.short	0x0108
        /*0806*/ 	.byte	0x06
	.zero		1


	//   ....[8]....
        /*0808*/ 	.word	0x0000acd0
        /*080c*/ 	.word	0x000000ff
        /*0810*/ 	.word	0x00000000
        /*0814*/ 	.short	0x010a
        /*0816*/ 	.byte	0x04
	.zero		1


	//   ....[9]....
        /*0818*/ 	.word	0x0000cb10
        /*081c*/ 	.word	0x000000ff
        /*0820*/ 	.word	0x00000000
        /*0824*/ 	.short	0x010a
        /*0826*/ 	.byte	0x04
	.zero		1


	//   ....[10]....
        /*0828*/ 	.word	0x0000cc60
        /*082c*/ 	.word	0x000000ff
        /*0830*/ 	.word	0x00014800
        /*0834*/ 	.short	0x0108
        /*0836*/ 	.byte	0x06
	.zero		1


	//   ....[11]....
        /*0838*/ 	.word	0x0000cda0
        /*083c*/ 	.word	0x000000ff
        /*0840*/ 	.word	0x00014808
        /*0844*/ 	.short	0x0108
        /*0846*/ 	.byte	0x06
	.zero		1


	//   ....[12]....
        /*0848*/ 	.word	0x00013250
        /*084c*/ 	.word	0x000000ff
        /*0850*/ 	.word	0x0000c000
        /*0854*/ 	.short	0x010a
        /*0856*/ 	.byte	0x06
	.zero		1


	//   ....[13]....
        /*0858*/ 	.word	0x00013280
        /*085c*/ 	.word	0x000000ff
        /*0860*/ 	.word	0x00014810
        /*0864*/ 	.short	0x010a
        /*0866*/ 	.byte	0x06
	.zero		1


	//   ....[14]....
        /*0868*/ 	.word	0x000132b0
        /*086c*/ 	.word	0x000000ff
        /*0870*/ 	.word	0x00000000
        /*0874*/ 	.short	0x010a
        /*0876*/ 	.byte	0x04
	.zero		1


	//   ....[15]....
        /*0878*/ 	.word	0x000132e0
        /*087c*/ 	.word	0x000000ff
        /*0880*/ 	.word	0x00000000
        /*0884*/ 	.short	0x010a
        /*0886*/ 	.byte	0x04
	.zero		1


	//----- nvinfo : EIATTR_NUM_MBARRIERS
	.align		4
.L_81:
        /*0888*/ 	.byte	0x03, 0x38
        /*088a*/ 	.short	0xffff


	//----- nvinfo : EIATTR_EXIT_INSTR_OFFSETS
	.align		4
        /*088c*/ 	.byte	0x04, 0x1c
        /*088e*/ 	.short	(.L_83 - .L_82)


	//   ....[0]....
.L_82:
        /*0890*/ 	.word	0x00013240


	//----- nvinfo : EIATTR_REQNTID
	.align		4
.L_83:
        /*0894*/ 	.byte	0x04, 0x10
        /*0896*/ 	.short	(.L_85 - .L_84)
.L_84:
        /*0898*/ 	.word	0x00000100
        /*089c*/ 	.word	0x00000001
        /*08a0*/ 	.word	0x00000001


	//----- nvinfo : EIATTR_CRS_STACK_SIZE
	.align		4
.L_85:
        /*08a4*/ 	.byte	0x04, 0x1e
        /*08a6*/ 	.short	(.L_87 - .L_86)
.L_86:
        /*08a8*/ 	.word	0x00000000


	//----- nvinfo : EIATTR_CBANK_PARAM_SIZE
	.align		4
.L_87:
        /*08ac*/ 	.byte	0x03, 0x19
        /*08ae*/ 	.short	0x0088


	//----- nvinfo : EIATTR_PARAM_CBANK
	.align		4
        /*08b0*/ 	.byte	0x04, 0x0a
        /*08b2*/ 	.short	(.L_89 - .L_88)
	.align		4
.L_88:
        /*08b4*/ 	.word	index@(.nv.constant0.attn_fwd)
        /*08b8*/ 	.short	0x0380
        /*08ba*/ 	.short	0x0088


	//----- nvinfo : EIATTR_SW_WAR
	.align		4
.L_89:
        /*08bc*/ 	.byte	0x04, 0x36
        /*08be*/ 	.short	(.L_91 - .L_90)
.L_90:
        /*08c0*/ 	.word	0x00000008
.L_91:


//--------------------- .nv.compat                --------------------------
	.section	.nv.compat,"",@"SHT_CUDA_COMPAT_INFO"
	.align	4
        /*0000*/ 	.byte	0x02, 0x02, 0x02, 0x00, 0x02, 0x05, 0x05, 0x00, 0x02, 0x03, 0x00, 0x00, 0x02, 0x06, 0x01, 0x00


//--------------------- .nv.callgraph             --------------------------
	.section	.nv.callgraph,"",@"SHT_CUDA_CALLGRAPH"
	.align	4
	.sectionentsize	8
	.align		4
        /*0000*/ 	.word	0x00000000
	.align		4
        /*0004*/ 	.word	0xffffffff
	.align		4
        /*0008*/ 	.word	0x00000000
	.align		4
        /*000c*/ 	.word	0xfffffffe
	.align		4
        /*0010*/ 	.word	0x00000000
	.align		4
        /*0014*/ 	.word	0xfffffffd
	.align		4
        /*0018*/ 	.word	0x00000000
	.align		4
        /*001c*/ 	.word	0xfffffffc


//--------------------- .nv.constant4             --------------------------
	.section	.nv.constant4,"a",@progbits
	.align	8
	.align		8
.nv.constant4:
        /*0000*/ 	.dword	_$_str


//--------------------- .text.attn_fwd            --------------------------
	.section	.text.attn_fwd,"ax",@progbits
	.align	128
        .global         attn_fwd
        .type           attn_fwd,@function
        .size           attn_fwd,(.L_x_27 - attn_fwd)
        .other          attn_fwd,@"STO_CUDA_ENTRY STV_DEFAULT"
attn_fwd:
.text.attn_fwd:
[----:B------:R-:W0:Y:S01]  /*0000*/  LDC R1, c[0x0][0x37c] ;  /* 0x0000df00ff017b82 */ /* 0x000e220000000800 */
[----:B------:R-:W1:Y:S01]  /*0010*/  S2R R0, SR_TID.X ;  /* 0x0000000000007919 */ /* 0x000e620000002100 */
[----:B0-----:R-:W-:Y:S01]  /*0020*/  VIADD R1, R1, 0xfffffd98 ;  /* 0xfffffd9801017836 */ /* 0x001fe20000000000 */
[----:B-1----:R-:W-:-:S13]  /*0030*/  ISETP.GE.U32.AND P1, PT, R0, 0x20, PT ;  /* 0x000000200000780c */ /* 0x002fda0003f26070 */
[----:B------:R-:W-:Y:S05]  /*0040*/  @P1 BRA `(.L_x_0) ;  /* 0x0000000000b81947 */ /* 0x000fea0003800000 */
[----:B------:R-:W0:Y:S01]  /*0050*/  S2UR UR6, SR_CgaCtaId ;  /* 0x00000000000679c3 */ /* 0x000e220000008800 */
[----:B------:R-:W-:Y:S01]  /*0060*/  NOP ;  /* 0x0000000000007918 */ /* 0x000fe20000000000 */
[----:B------:R-:W-:Y:S02]  /*0070*/  UMOV UR4, 0x40 ;  /* 0x0000004000047882 */ /* 0x000fe40000000000 */
[----:B0-----:R-:W-:-:S09]  /*0080*/  ULEA UR4, UR6, UR4, 0x18 ;  /* 0x0000000406047291 */ /* 0x001fd2000f8ec0ff */
[----:B------:R-:W0:Y:S01]  /*0090*/  LDS.U8 R0, [UR4] ;  /* 0x00000004ff007984 */ /* 0x000e220008000000 */
[----:B------:R-:W-:Y:S02]  /*00a0*/  UMOV UR4, 0x400 ;  /* 0x0000040000047882 */ /* 0x000fe40000000000 */
[----:B------:R-:W-:Y:S01]  /*00b0*/  ULEA UR4, UR6, UR4, 0x18 ;  /* 0x0000000406047291 */ /* 0x000fe2000f8ec0ff */
[----:B0-----:R-:W-:-:S13]  /*00c0*/  ISETP.NE.AND P0, PT, R0, RZ, PT ;  /* 0x000000ff0000720c */ /* 0x001fda0003f05270 */
[----:B------:R-:W-:Y:S05]  /*00d0*/  @P0 BRA `(.L_x_1) ;  /* 0x00000000007c0947 */ /* 0x000fea0003800000 */
[----:B------:R-:W-:-:S13]  /*00e0*/  ELECT P0, URZ, PT ;  /* 0x0000000000ff782f */ /* 0x000fda0003800000 */
[----:B------:R-:W-:Y:S05]  /*00f0*/  @!P0 BRA `(.L_x_2) ;  /* 0x0000000000848947 */ /* 0x000fea0003800000 */
[----:B------:R-:W-:Y:S01]  /*0100*/  UMOV UR5, 0x10 ;  /* 0x0000001000057882 */ /* 0x000fe20000000000 */
[----:B------:R-:W-:Y:S02]  /*0110*/  IMAD.MOV.U32 R4, RZ, RZ, 0x1 ;  /* 0x00000001ff047424 */ /* 0x000fe400078e00ff */
[----:B------:R-:W-:Y:S02]  /*0120*/  IMAD.MOV.U32 R5, RZ, RZ, 0xffff ;  /* 0x0000ffffff057424 */ /* 0x000fe400078e00ff */
[----:B------:R-:W-:Y:S04]  /*0130*/  DEPBAR.LE SB0, 0x36 ;  /* 0x00008d800000791a */ /* 0x000fe80000000000 */
[----:B------:R-:W0:Y:S02]  /*0140*/  UTCATOMSWS.FIND_AND_SET.ALIGN UP0, UR5, UR5 ;  /* 0x00000005000575e3 */ /* 0x000e240008000800 */
[----:B0-----:R-:W-:-:S04]  /*0150*/  PLOP3.LUT P0, PT, PT, PT, UP0, 0x80, 0x8 ;  /* 0x000000000008781c */ /* 0x001fc80003f0f008 */
[----:B------:R-:W-:-:S04]  /*0160*/  SEL R0, RZ, 0xffffffff, !P0 ;  /* 0xffffffffff007807 */ /* 0x000fc80004000000 */
[----:B------:R-:W-:Y:S01]  /*0170*/  ISETP.NE.AND P0, PT, R0, RZ, PT ;  /* 0x000000ff0000720c */ /* 0x000fe20003f05270 */
[----:B------:R-:W-:-:S12]  /*0180*/  IMAD.U32 R0, RZ, RZ, UR5 ;  /* 0x00000005ff007e24 */ /* 0x000fd8000f8e00ff */
[----:B------:R-:W-:Y:S05]  /*0190*/  @P0 BRA `(.L_x_3) ;  /* 0x0000000000240947 */ /* 0x000fea0003800000 */
.L_x_4:
[----:B------:R-:W-:Y:S05]  /*01a0*/  NANOSLEEP 0x64 ;  /* 0x000000640000795d */ /* 0x000fea0003800000 */
[----:B------:R-:W-:-:S05]  /*01b0*/  UMOV UR5, 0x10 ;  /* 0x0000001000057882 */ /* 0x000fca0000000000 */
[----:B------:R-:W-:Y:S04]  /*01c0*/  DEPBAR.LE SB0, 0x36 ;  /* 0x00008d800000791a */ /* 0x000fe80000000000 */
[----:B------:R-:W0:Y:S02]  /*01d0*/  UTCATOMSWS.FIND_AND_SET.ALIGN UP0, UR5, UR5 ;  /* 0x00000005000575e3 */ /* 0x000e240008000800 */
[----:B0-----:R-:W-:-:S04]  /*01e0*/  PLOP3.LUT P0, PT, PT, PT, UP0, 0x80, 0x8 ;  /* 0x000000000008781c */ /* 0x001fc80003f0f008 */
[----:B------:R-:W-:-:S04]  /*01f0*/  SEL R0, RZ, 0xffffffff, !P0 ;  /* 0xffffffffff007807 */ /* 0x000fc80004000000 */
[----:B------:R-:W-:Y:S01]  /*0200*/  ISETP.NE.AND P0, PT, R0, RZ, PT ;  /* 0x000000ff0000720c */ /* 0x000fe20003f05270 */
[----:B------:R-:W-:-:S12]  /*0210*/  IMAD.U32 R0, RZ, RZ, UR5 ;  /* 0x00000005ff007e24 */ /* 0x000fd8000f8e00ff */
[----:B------:R-:W-:Y:S05]  /*0220*/  @!P0 BRA `(.L_x_4) ;  /* 0xfffffffc00dc8947 */ /* 0x000fea000383ffff */
.L_x_3:
[C---:B------:R-:W-:Y:S01]  /*0230*/  VIADD R3, R0.reuse, 0x10 ;  /* 0x0000001000037836 */ /* 0x040fe20000000000 */
[----:B------:R-:W-:Y:S01]  /*0240*/  UMOV UR5, 0x50 ;  /* 0x0000005000057882 */ /* 0x000fe20000000000 */
[----:B------:R-:W-:Y:S01]  /*0250*/  SHF.L.U32 R2, R5, R0, RZ ;  /* 0x0000000005027219 */ /* 0x000fe200000006ff */
[----:B------:R-:W-:Y:S01]  /*0260*/  ULEA UR5, UR6, UR5, 0x18 ;  /* 0x0000000506057291 */ /* 0x000fe2000f8ec0ff */
[----:B------:R-:W-:Y:S01]  /*0270*/  IMAD.SHL.U32 R0, R0, 0x20, RZ ;  /* 0x0000002000007824 */ /* 0x000fe200078e00ff */
[----:B------:R-:W-:-:S04]  /*0280*/  SHF.L.U32 R3, R4, R3, RZ ;  /* 0x0000000304037219 */ /* 0x000fc800000006ff */
[----:B------:R-:W-:-:S05]  /*0290*/  LOP3.LUT R2, R3, R2, RZ, 0xfc, !PT ;  /* 0x0000000203027212 */ /* 0x000fca00078efcff */
[----:B------:R0:W-:Y:S04]  /*02a0*/  ATOMS.OR RZ, [UR5], R2 ;  /* 0x00000002ffff798c */ /* 0x0001e8000b000005 */
[----:B------:R0:W-:Y:S01]  /*02b0*/  STS [UR4], R0 ;  /* 0x00000000ff007988 */ /* 0x0001e20008000804 */
[----:B------:R-:W-:Y:S05]  /*02c0*/  BRA `(.L_x_2) ;  /* 0x0000000000107947 */ /* 0x000fea0003800000 */
.L_x_1:
[----:B------:R-:W-:Y:S01]  /*02d0*/  IMAD.MOV.U32 R0, RZ, RZ, -0x1 ;  /* 0xffffffffff007424 */ /* 0x000fe200078e00ff */
[----:B------:R-:W-:-:S04]  /*02e0*/  MOV R2, 0x310 ;  /* 0x0000031000027802 */ /* 0x000fc80000000f00 */
[----:B------:R0:W-:Y:S03]  /*02f0*/  STS [UR4], R0 ;  /* 0x00000000ff007988 */ /* 0x0001e60008000804 */
[----:B0-----:R-:W-:Y:S05]  /*0300*/  CALL.REL.NOINC `($__internal_1_$__cuda_sm10x_tcgen05_guardrail_trap_phase_invalid_during_alloc) ;  /* 0x00000130000c7944 */ /* 0x001fea0003c00000 */
.L_x_2:
[----:B------:R-:W-:Y:S05]  /*0310*/  WARPSYNC.ALL ;  /* 0x0000000000007948 */ /* 0x000fea0003800000 */
[----:B------:R-:W-:Y:S01]  /*0320*/  NOP ;  /* 0x0000000000007918 */ /* 0x000fe20000000000 */
.L_x_0:
[----:B------:R-:W1:Y:S01]  /*0330*/  S2R R118, SR_TID.X ;  /* 0x0000000000767919 */ /* 0x000e620000002100 */
[----:B------:R-:W2:Y:S01]  /*0340*/  S2UR UR8, SR_CgaCtaId ;  /* 0x00000000000879c3 */ /* 0x000ea20000008800 */
[----:B------:R-:W3:Y:S01]  /*0350*/  LDCU.64 UR4, c[0x0][0x3b0] ;  /* 0x00007600ff0477ac */ /* 0x000ee20008000a00 */
[----:B------:R-:W4:Y:S01]  /*0360*/  S2R R3, SR_CTAID.X ;  /* 0x0000000000037919 */ /* 0x000f220000002500 */
[----:B------:R-:W-:Y:S01]  /*0370*/  UMOV UR6, 0x400 ;  /* 0x0000040000067882 */ /* 0x000fe20000000000 */
[----:B------:R-:W0:Y:S04]  /*0380*/  LDCU.64 UR10, c[0x0][0x358] ;  /* 0x00006b00ff0a77ac */ /* 0x000e280008000a00 */
[----:B------:R-:W3:Y:S08]  /*0390*/  S2UR UR7, SR_CTAID.Y ;  /* 0x00000000000779c3 */ /* 0x000ef00000002600 */
[----:B------:R-:W0:Y:S08]  /*03a0*/  LDC.64 R8, c[0x0][0x380] ;  /* 0x0000e000ff087b82 */ /* 0x000e300000000a00 */
[----:B------:R-:W0:Y:S01]  /*03b0*/  LDC R7, c[0x0][0x3b8] ;  /* 0x0000ee00ff077b82 */ /* 0x000e220000000800 */
[----:B--2---:R-:W-:-:S07]  /*03c0*/  ULEA UR6, UR8, UR6, 0x18 ;  /* 0x0000000608067291 */ /* 0x004fce000f8ec0ff */
[----:B------:R-:W-:Y:S01]  /*03d0*/  BAR.SYNC.DEFER_BLOCKING 0x0 ;  /* 0x0000000000007b1d */ /* 0x000fe20000010000 */
[C---:B01----:R-:W-:Y:S01]  /*03e0*/  LOP3.LUT R0, R118.reuse, 0x3f, RZ, 0xc0, !PT ;  /* 0x0000003f76007812 */ /* 0x043fe200078ec0ff */
[----:B---3--:R-:W-:Y:S01]  /*03f0*/  UIMAD UR4, UR7, UR4, URZ ;  /* 0x00000004070472a4 */ /* 0x008fe2000f8e02ff */
[----:B------:R-:W-:-:S03]  /*0400*/  LEA.HI R4, R118, 0xc, RZ, 0x1a ;  /* 0x0000000c76047811 */ /* 0x000fc600078fd0ff */
[----:B----4-:R-:W-:Y:S01]  /*0410*/  IMAD R2, R3, 0x40, R0 ;  /* 0x0000004003027824 */ /* 0x010fe200078e0200 */
[----:B------:R-:W-:-:S03]  /*0420*/  SHF.R.U32.HI R0, RZ, 0x6, R118 ;  /* 0x00000006ff007819 */ /* 0x000fc60000011676 */
[----:B------:R-:W-:Y:S01]  /*0430*/  IMAD R3, R2, UR5, RZ ;  /* 0x0000000502037c24 */ /* 0x000fe2000f8e02ff */
[----:B------:R-:W-:Y:S01]  /*0440*/  LEA.HI R2, R118, 0x1fc, RZ, 0x1a ;  /* 0x000001fc76027811 */ /* 0x000fe200078fd0ff */
[----:B------:R-:W-:Y:S01]  /*0450*/  USHF.R.S32.HI UR5, URZ, 0x1f, UR4 ;  /* 0x0000001fff057899 */ /* 0x000fe20008011404 */
[----:B------:R-:W-:Y:S02]  /*0460*/  SGXT.U32 R0, R0, 0x2 ;  /* 0x000000020000781a */ /* 0x000fe40000000000 */
[----:B------:R-:W-:Y:S02]  /*0470*/  IADD3 R5, P0, P2, R3, UR4, R8 ;  /* 0x0000000403057c10 */ /* 0x000fe4000fa1e008 */
[----:B------:R-:W-:Y:S01]  /*0480*/  SHF.R.S32.HI R6, RZ, 0x1f, R3 ;  /* 0x0000001fff067819 */ /* 0x000fe20000011403 */
[-C--:B------:R-:W-:Y:S01]  /*0490*/  IMAD R3, R2, R7.reuse, RZ ;  /* 0x0000000702037224 */ /* 0x080fe200078e02ff */
[----:B------:R-:W0:Y:S01]  /*04a0*/  LDS R112, [UR6] ;  /* 0x00000006ff707984 */ /* 0x000e220008000800 */
[-C--:B------:R-:W-:Y:S01]  /*04b0*/  IMAD R0, R0, R7.reuse, RZ ;  /* 0x0000000700007224 */ /* 0x080fe200078e02ff */
[----:B------:R-:W-:Y:S01]  /*04c0*/  IADD3.X R2, PT, PT, R6, UR5, R9, P0, P2 ;  /* 0x0000000506027c10 */ /* 0x000fe200087e4409 */
[----:B------:R-:W-:Y:S01]  /*04d0*/  IMAD R4, R4, R7, RZ ;  /* 0x0000000704047224 */ /* 0x000fe200078e02ff */
[-C--:B------:R-:W-:Y:S01]  /*04e0*/  IADD3 R14, P2, PT, R3, R5.reuse, RZ ;  /* 0x00000005030e7210 */ /* 0x080fe20007f5e0ff */
[----:B------:R-:W-:Y:S01]  /*04f0*/  IMAD R48, R7, 0x4, R0 ;  /* 0x0000000407307824 */ /* 0x000fe200078e0200 */
[----:B------:R-:W-:-:S02]  /*0500*/  IADD3 R8, P0, PT, R0, R5, RZ ;  /* 0x0000000500087210 */ /* 0x000fc40007f1e0ff */
[----:B------:R-:W-:Y:S02]  /*0510*/  LEA.HI R6, R118, 0x1c, RZ, 0x1a ;  /* 0x0000001c76067811 */ /* 0x000fe400078fd0ff */
[-C--:B------:R-:W-:Y:S02]  /*0520*/  LEA.HI.X.SX32 R15, R3, R2.reuse, 0x1, P2 ;  /* 0x00000002030f7211 */ /* 0x080fe400010f0eff */
[----:B------:R-:W-:Y:S01]  /*0530*/  LEA.HI.X.SX32 R9, R0, R2, 0x1, P0 ;  /* 0x0000000200097211 */ /* 0x000fe200000f0eff */
[----:B------:R-:W-:Y:S01]  /*0540*/  BAR.SYNC.DEFER_BLOCKING 0x0 ;  /* 0x0000000000007b1d */ /* 0x000fe20000010000 */
[----:B------:R-:W-:Y:S01]  /*0550*/  IADD3 R10, P2, PT, R48, R5, RZ ;  /* 0x00000005300a7210 */ /* 0x000fe20007f5e0ff */
[----:B------:R-:W-:Y:S01]  /*0560*/  IMAD R17, R6, R7, RZ ;  /* 0x0000000706117224 */ /* 0x000fe200078e02ff */
[----:B------:R-:W-:Y:S02]  /*0570*/  IADD3 R12, P0, PT, R4, R5, RZ ;  /* 0x00000005040c7210 */ /* 0x000fe40007f1e0ff */
[----:B------:R-:W-:-:S02]  /*0580*/  LEA.HI R16, R118, 0x2c, RZ, 0x1a ;  /* 0x0000002c76107811 */ /* 0x000fc400078fd0ff */
[----:B------:R-:W-:Y:S02]  /*0590*/  LEA.HI R18, R118, 0x3c, RZ, 0x1a ;  /* 0x0000003c76127811 */ /* 0x000fe400078fd0ff */
[-C--:B------:R-:W-:Y:S01]  /*05a0*/  LEA.HI.X.SX32 R11, R48, R2.reuse, 0x1, P2 ;  /* 0x00000002300b7211 */ /* 0x080fe200010f0eff */
[----:B------:R-:W-:Y:S01]  /*05b0*/  IMAD R19, R16, R7, RZ ;  /* 0x0000000710137224 */ /* 0x000fe200078e02ff */
[----:B------:R-:W-:Y:S02]  /*05c0*/  LEA.HI.X.SX32 R13, R4, R2, 0x1, P0 ;  /* 0x00000002040d7211 */ /* 0x000fe400000f0eff */
[C---:B------:R-:W-:Y:S02]  /*05d0*/  LEA.HI R20, R118.reuse, 0x4c, RZ, 0x1a ;  /* 0x0000004c76147811 */ /* 0x040fe400078fd0ff */
[C---:B------:R-:W-:Y:S02]  /*05e0*/  LEA.HI R22, R118.reuse, 0x5c, RZ, 0x1a ;  /* 0x0000005c76167811 */ /* 0x040fe400078fd0ff */
[----:B------:R-:W-:Y:S01]  /*05f0*/  IADD3 R16, P2, PT, R19, R5, RZ ;  /* 0x0000000513107210 */ /* 0x000fe20007f5e0ff */
[----:B------:R1:W5:Y:S04]  /*0600*/  LDG.E.U8 R0, desc[UR10][R14.64] ;  /* 0x0000000a0e007981 */ /* 0x000368000c1e1100 */
[----:B------:R2:W5:Y:S01]  /*0610*/  LDG.E.U8 R3, desc[UR10][R8.64] ;  /* 0x0000000a08037981 */ /* 0x000562000c1e1100 */
[----:B------:R-:W-:-:S03]  /*0620*/  LEA.HI R24, R118, 0x7c, RZ, 0x1a ;  /* 0x0000007c76187811 */ /* 0x000fc600078fd0ff */
[----:B------:R3:W5:Y:S01]  /*0630*/  LDG.E.U8 R4, desc[UR10][R10.64] ;  /* 0x0000000a0a047981 */ /* 0x000762000c1e1100 */
[----:B-1----:R-:W-:-:S03]  /*0640*/  IADD3 R14, P0, PT, R17, R5, RZ ;  /* 0x00000005110e7210 */ /* 0x002fc60007f1e0ff */
[----:B------:R1:W5:Y:S01]  /*0650*/  LDG.E.U8 R6, desc[UR10][R12.64] ;  /* 0x0000000a0c067981 */ /* 0x000362000c1e1100 */
[-C--:B--2---:R-:W-:Y:S01]  /*0660*/  IMAD R9, R18, R7.reuse, RZ ;  /* 0x0000000712097224 */ /* 0x084fe200078e02ff */
[-C--:B------:R-:W-:Y:S02]  /*0670*/  LEA.HI.X.SX32 R15, R17, R2.reuse, 0x1, P0 ;  /* 0x00000002110f7211 */ /* 0x080fe400000f0eff */
[----:B------:R-:W-:Y:S01]  /*0680*/  LEA.HI.X.SX32 R17, R19, R2, 0x1, P2 ;  /* 0x0000000213117211 */ /* 0x000fe200010f0eff */
[----:B---3--:R-:W-:Y:S01]  /*0690*/  IMAD R10, R20, R7, RZ ;  /* 0x00000007140a7224 */ /* 0x008fe200078e02ff */
[----:B------:R-:W-:Y:S01]  /*06a0*/  IADD3 R18, P0, PT, R9, R5, RZ ;  /* 0x0000000509127210 */ /* 0x000fe20007f1e0ff */
[----:B------:R-:W-:Y:S01]  /*06b0*/  IMAD R11, R22, R7, RZ ;  /* 0x00000007160b7224 */ /* 0x000fe200078e02ff */
[----:B------:R2:W5:Y:S01]  /*06c0*/  LDG.E.U8 R8, desc[UR10][R14.64] ;  /* 0x0000000a0e087981 */ /* 0x000562000c1e1100 */
[----:B-1----:R-:W-:Y:S02]  /*06d0*/  LEA.HI R12, R118, 0x6c, RZ, 0x1a ;  /* 0x0000006c760c7811 */ /* 0x002fe400078fd0ff */
[----:B------:R-:W-:-:S02]  /*06e0*/  IADD3 R20, P2, PT, R10, R5, RZ ;  /* 0x000000050a147210 */ /* 0x000fc40007f5e0ff */
[-C--:B------:R-:W-:Y:S01]  /*06f0*/  LEA.HI.X.SX32 R19, R9, R2.reuse, 0x1, P0 ;  /* 0x0000000209137211 */ /* 0x080fe200000f0eff */
[----:B------:R-:W-:Y:S01]  /*0700*/  IMAD R13, R12, R7, RZ ;  /* 0x000000070c0d7224 */ /* 0x000fe200078e02ff */
[C---:B------:R-:W-:Y:S01]  /*0710*/  IADD3 R22, P0, PT, R11.reuse, R5, RZ ;  /* 0x000000050b167210 */ /* 0x040fe20007f1e0ff */
[----:B------:R1:W5:Y:S01]  /*0720*/  LDG.E.U8 R9, desc[UR10][R16.64] ;  /* 0x0000000a10097981 */ /* 0x000362000c1e1100 */
[-C--:B------:R-:W-:Y:S01]  /*0730*/  LEA.HI.X.SX32 R21, R10, R2.reuse, 0x1, P2 ;  /* 0x000000020a157211 */ /* 0x080fe200010f0eff */
[-C--:B--2---:R-:W-:Y:S01]  /*0740*/  IMAD R15, R24, R7.reuse, RZ ;  /* 0x00000007180f7224 */ /* 0x084fe200078e02ff */
[C---:B------:R-:W-:Y:S01]  /*0750*/  LEA.HI R14, R118.reuse, 0x8c, RZ, 0x1a ;  /* 0x0000008c760e7811 */ /* 0x040fe200078fd0ff */
[----:B------:R2:W5:Y:S01]  /*0760*/  LDG.E.U8 R10, desc[UR10][R18.64] ;  /* 0x0000000a120a7981 */ /* 0x000562000c1e1100 */
[----:B------:R-:W-:Y:S02]  /*0770*/  LEA.HI R24, R118, 0x9c, RZ, 0x1a ;  /* 0x0000009c76187811 */ /* 0x000fe400078fd0ff */
[----:B------:R-:W-:Y:S01]  /*0780*/  LEA.HI.X.SX32 R23, R11, R2, 0x1, P0 ;  /* 0x000000020b177211 */ /* 0x000fe200000f0eff */
[-C--:B------:R-:W-:Y:S01]  /*0790*/  IMAD R25, R14, R7.reuse, RZ ;  /* 0x000000070e197224 */ /* 0x080fe200078e02ff */
[----:B------:R-:W-:Y:S01]  /*07a0*/  LEA.HI R14, R118, 0xac, RZ, 0x1a ;  /* 0x000000ac760e7811 */ /* 0x000fe200078fd0ff */
[----:B------:R-:W-:Y:S01]  /*07b0*/  IMAD R26, R24, R7, RZ ;  /* 0x00000007181a7224 */ /* 0x000fe200078e02ff */
[-C--:B-1----:R-:W-:Y:S01]  /*07c0*/  IADD3 R16, P0, PT, R13, R5.reuse, RZ ;  /* 0x000000050d107210 */ /* 0x082fe20007f1e0ff */
[----:B------:R1:W5:Y:S01]  /*07d0*/  LDG.E.U8 R11, desc[UR10][R20.64] ;  /* 0x0000000a140b7981 */ /* 0x000362000c1e1100 */
[----:B--2---:R-:W-:Y:S01]  /*07e0*/  IADD3 R18, P2, PT, R15, R5, RZ ;  /* 0x000000050f127210 */ /* 0x004fe20007f5e0ff */
[----:B------:R-:W-:-:S02]  /*07f0*/  IMAD R27, R14, R7, RZ ;  /* 0x000000070e1b7224 */ /* 0x000fc400078e02ff */
[----:B------:R2:W5:Y:S01]  /*0800*/  LDG.E.U8 R12, desc[UR10][R22.64] ;  /* 0x0000000a160c7981 */ /* 0x000562000c1e1100 */
[-C--:B------:R-:W-:Y:S02]  /*0810*/  LEA.HI.X.SX32 R17, R13, R2.reuse, 0x1, P0 ;  /* 0x000000020d117211 */ /* 0x080fe400000f0eff */
[----:B------:R-:W-:Y:S02]  /*0820*/  LEA.HI.X.SX32 R19, R15, R2, 0x1, P2 ;  /* 0x000000020f137211 */ /* 0x000fe400010f0eff */
[-C--:B-1----:R-:W-:Y:S01]  /*0830*/  IADD3 R20, P0, PT, R25, R5.reuse, RZ ;  /* 0x0000000519147210 */ /* 0x082fe20007f1e0ff */
[----:B------:R-:W5:Y:S01]  /*0840*/  LDG.E.U8 R13, desc[UR10][R16.64] ;  /* 0x0000000a100d7981 */ /* 0x000f62000c1e1100 */
[----:B--2---:R-:W-:-:S03]  /*0850*/  IADD3 R22, P2, PT, R26, R5, RZ ;  /* 0x000000051a167210 */ /* 0x004fc60007f5e0ff */
[----:B------:R1:W5:Y:S01]  /*0860*/  LDG.E.U8 R14, desc[UR10][R18.64] ;  /* 0x0000000a120e7981 */ /* 0x000362000c1e1100 */
[-C--:B------:R-:W-:Y:S02]  /*0870*/  LEA.HI.X.SX32 R21, R25, R2.reuse, 0x1, P0 ;  /* 0x0000000219157211 */ /* 0x080fe400000f0eff */
[-C--:B------:R-:W-:Y:S02]  /*0880*/  LEA.HI.X.SX32 R23, R26, R2.reuse, 0x1, P2 ;  /* 0x000000021a177211 */ /* 0x080fe400010f0eff */
[C---:B------:R-:W-:Y:S01]  /*0890*/  IADD3 R24, P0, PT, R27.reuse, R5, RZ ;  /* 0x000000051b187210 */ /* 0x040fe20007f1e0ff */
[----:B------:R2:W5:Y:S01]  /*08a0*/  LDG.E.U8 R15, desc[UR10][R20.64] ;  /* 0x0000000a140f7981 */ /* 0x000562000c1e1100 */
[C---:B------:R-:W-:Y:S02]  /*08b0*/  LEA.HI R26, R118.reuse, 0xbc, RZ, 0x1a ;  /* 0x000000bc761a7811 */ /* 0x040fe400078fd0ff */
[----:B------:R-:W-:Y:S01]  /*08c0*/  LEA.HI.X.SX32 R25, R27, R2, 0x1, P0 ;  /* 0x000000021b197211 */ /* 0x000fe200000f0eff */
[----:B------:R3:W5:Y:S01]  /*08d0*/  LDG.E.U8 R16, desc[UR10][R22.64] ;  /* 0x0000000a16107981 */ /* 0x000762000c1e1100 */
[----:B------:R-:W-:Y:S01]  /*08e0*/  LEA.HI R30, R118, 0xdc, RZ, 0x1a ;  /* 0x000000dc761e7811 */ /* 0x000fe200078fd0ff */
[-C--:B------:R-:W-:Y:S01]  /*08f0*/  IMAD R27, R26, R7.reuse, RZ ;  /* 0x000000071a1b7224 */ /* 0x080fe200078e02ff */
[----:B------:R-:W-:Y:S01]  /*0900*/  LEA.HI R28, R118, 0xcc, RZ, 0x1a ;  /* 0x000000cc761c7811 */ /* 0x000fe200078fd0ff */
[----:B------:R4:W5:Y:S02]  /*0910*/  LDG.E.U8 R17, desc[UR10][R24.64] ;  /* 0x0000000a18117981 */ /* 0x000964000c1e1100 */
[----:B-1----:R-:W-:Y:S01]  /*0920*/  IMAD R19, R30, R7, RZ ;  /* 0x000000071e137224 */ /* 0x002fe200078e02ff */
[----:B------:R-:W-:-:S02]  /*0930*/  IADD3 R26, P0, PT, R27, R5, RZ ;  /* 0x000000051b1a7210 */ /* 0x000fc40007f1e0ff */
[----:B--2---:R-:W-:Y:S01]  /*0940*/  LEA.HI R20, R118, 0xfc, RZ, 0x1a ;  /* 0x000000fc76147811 */ /* 0x004fe200078fd0ff */
[-C--:B------:R-:W-:Y:S01]  /*0950*/  IMAD R29, R28, R7.reuse, RZ ;  /* 0x000000071c1d7224 */ /* 0x080fe200078e02ff */
[----:B------:R-:W-:Y:S02]  /*0960*/  LEA.HI R18, R118, 0xec, RZ, 0x1a ;  /* 0x000000ec76127811 */ /* 0x000fe400078fd0ff */
[-C--:B------:R-:W-:Y:S01]  /*0970*/  LEA.HI.X.SX32 R27, R27, R2.reuse, 0x1, P0 ;  /* 0x000000021b1b7211 */ /* 0x080fe200000f0eff */
[----:B---3--:R-:W-:Y:S01]  /*0980*/  IMAD R23, R20, R7, RZ ;  /* 0x0000000714177224 */ /* 0x008fe200078e02ff */
[----:B------:R-:W-:Y:S01]  /*0990*/  IADD3 R30, P0, PT, R19, R5, RZ ;  /* 0x00000005131e7210 */ /* 0x000fe20007f1e0ff */
[----:B------:R-:W-:Y:S01]  /*09a0*/  IMAD R21, R18, R7, RZ ;  /* 0x0000000712157224 */ /* 0x000fe200078e02ff */
[----:B------:R-:W-:Y:S01]  /*09b0*/  IADD3 R28, P2, PT, R29, R5, RZ ;  /* 0x000000051d1c7210 */ /* 0x000fe20007f5e0ff */
[----:B------:R-:W5:Y:S01]  /*09c0*/  LDG.E.U8 R18, desc[UR10][R26.64] ;  /* 0x0000000a1a127981 */ /* 0x000f62000c1e1100 */
[----:B------:R-:W-:-:S02]  /*09d0*/  LEA.HI.X.SX32 R31, R19, R2, 0x1, P0 ;  /* 0x00000002131f7211 */ /* 0x000fc400000f0eff */
[-C--:B------:R-:W-:Y:S02]  /*09e0*/  IADD3 R32, P0, PT, R23, R5.reuse, RZ ;  /* 0x0000000517207210 */ /* 0x080fe40007f1e0ff */
[C---:B------:R-:W-:Y:S01]  /*09f0*/  LEA.HI R22, R118.reuse, 0x10c, RZ, 0x1a ;  /* 0x0000010c76167811 */ /* 0x040fe200078fd0ff */
[----:B------:R1:W5:Y:S01]  /*0a00*/  LDG.E.U8 R20, desc[UR10][R30.64] ;  /* 0x0000000a1e147981 */ /* 0x000362000c1e1100 */
[----:B------:R-:W-:Y:S02]  /*0a10*/  LEA.HI R34, R118, 0x11c, RZ, 0x1a ;  /* 0x0000011c76227811 */ /* 0x000fe400078fd0ff */
[-C--:B------:R-:W-:Y:S02]  /*0a20*/  LEA.HI.X.SX32 R29, R29, R2.reuse, 0x1, P2 ;  /* 0x000000021d1d7211 */ /* 0x080fe400010f0eff */
[----:B----4-:R-:W-:Y:S02]  /*0a30*/  IADD3 R24, P2, PT, R21, R5, RZ ;  /* 0x0000000515187210 */ /* 0x010fe40007f5e0ff */
[-C--:B------:R-:W-:Y:S01]  /*0a40*/  LEA.HI.X.SX32 R33, R23, R2.reuse, 0x1, P0 ;  /* 0x0000000217217211 */ /* 0x080fe200000f0eff */
[-C--:B------:R-:W-:Y:S01]  /*0a50*/  IMAD R23, R22, R7.reuse, RZ ;  /* 0x0000000716177224 */ /* 0x080fe200078e02ff */
[----:B------:R-:W-:Y:S01]  /*0a60*/  LEA.HI R36, R118, 0x12c, RZ, 0x1a ;  /* 0x0000012c76247811 */ /* 0x000fe200078fd0ff */
[-C--:B------:R-:W-:Y:S01]  /*0a70*/  IMAD R35, R34, R7.reuse, RZ ;  /* 0x0000000722237224 */ /* 0x080fe200078e02ff */
[----:B------:R-:W-:Y:S01]  /*0a80*/  LEA.HI.X.SX32 R25, R21, R2, 0x1, P2 ;  /* 0x0000000215197211 */ /* 0x000fe200010f0eff */
[----:B------:R2:W5:Y:S01]  /*0a90*/  LDG.E.U8 R19, desc[UR10][R28.64] ;  /* 0x0000000a1c137981 */ /* 0x000562000c1e1100 */
[----:B------:R-:W-:Y:S01]  /*0aa0*/  LEA.HI R34, R118, 0x13c, RZ, 0x1a ;  /* 0x0000013c76227811 */ /* 0x000fe200078fd0ff */
[----:B-1----:R-:W-:Y:S01]  /*0ab0*/  IMAD R31, R36, R7, RZ ;  /* 0x00000007241f7224 */ /* 0x002fe200078e02ff */
[----:B------:R-:W-:Y:S01]  /*0ac0*/  IADD3 R26, P0, PT, R23, R5, RZ ;  /* 0x00000005171a7210 */ /* 0x000fe20007f1e0ff */
[----:B------:R1:W5:Y:S01]  /*0ad0*/  LDG.E.U8 R21, desc[UR10][R24.64] ;  /* 0x0000000a18157981 */ /* 0x000362000c1e1100 */
[----:B------:R-:W-:-:S02]  /*0ae0*/  LEA.HI R36, R118, 0x14c, RZ, 0x1a ;  /* 0x0000014c76247811 */ /* 0x000fc400078fd0ff */
[-C--:B------:R-:W-:Y:S01]  /*0af0*/  LEA.HI.X.SX32 R27, R23, R2.reuse, 0x1, P0 ;  /* 0x00000002171b7211 */ /* 0x080fe200000f0eff */
[----:B------:R3:W5:Y:S01]  /*0b00*/  LDG.E.U8 R22, desc[UR10][R32.64] ;  /* 0x0000000a20167981 */ /* 0x000762000c1e1100 */
[-C--:B--2---:R-:W-:Y:S02]  /*0b10*/  IADD3 R28, P2, PT, R35, R5.reuse, RZ ;  /* 0x00000005231c7210 */ /* 0x084fe40007f5e0ff */
[----:B------:R-:W-:Y:S01]  /*0b20*/  IADD3 R30, P0, PT, R31, R5, RZ ;  /* 0x000000051f1e7210 */ /* 0x000fe20007f1e0ff */
[----:B------:R2:W5:Y:S01]  /*0b30*/  LDG.E.U8 R23, desc[UR10][R26.64] ;  /* 0x0000000a1a177981 */ /* 0x000562000c1e1100 */
[-C--:B-1----:R-:W-:Y:S01]  /*0b40*/  IMAD R25, R34, R7.reuse, RZ ;  /* 0x0000000722197224 */ /* 0x082fe200078e02ff */
[-C--:B------:R-:W-:Y:S01]  /*0b50*/  LEA.HI.X.SX32 R29, R35, R2.reuse, 0x1, P2 ;  /* 0x00000002231d7211 */ /* 0x080fe200010f0eff */
[----:B------:R-:W-:Y:S01]  /*0b60*/  IMAD R35, R36, R7, RZ ;  /* 0x0000000724237224 */ /* 0x000fe200078e02ff */
[----:B------:R-:W-:Y:S02]  /*0b70*/  LEA.HI R36, R118, 0x15c, RZ, 0x1a ;  /* 0x0000015c76247811 */ /* 0x000fe400078fd0ff */
[----:B---3--:R-:W-:Y:S01]  /*0b80*/  IADD3 R32, P2, PT, R25, R5, RZ ;  /* 0x0000000519207210 */ /* 0x008fe20007f5e0ff */
[----:B------:R-:W5:Y:S01]  /*0b90*/  LDG.E.U8 R24, desc[UR10][R28.64] ;  /* 0x0000000a1c187981 */ /* 0x000f62000c1e1100 */
[----:B------:R-:W-:-:S02]  /*0ba0*/  LEA.HI.X.SX32 R31, R31, R2, 0x1, P0 ;  /* 0x000000021f1f7211 */ /* 0x000fc400000f0eff */
[----:B--2---:R-:W-:Y:S01]  /*0bb0*/  LEA.HI R26, R118, 0x17c, RZ, 0x1a ;  /* 0x0000017c761a7811 */ /* 0x004fe200078fd0ff */
[----:B------:R-:W-:Y:S01]  /*0bc0*/  IMAD R37, R36, R7, RZ ;  /* 0x0000000724257224 */ /* 0x000fe200078e02ff */
[----:B------:R-:W-:Y:S02]  /*0bd0*/  IADD3 R34, P0, PT, R35, R5, RZ ;  /* 0x0000000523227210 */ /* 0x000fe40007f1e0ff */
[----:B------:R-:W-:Y:S02]  /*0be0*/  LEA.HI R38, R118, 0x16c, RZ, 0x1a ;  /* 0x0000016c76267811 */ /* 0x000fe400078fd0ff */
[-C--:B------:R-:W-:Y:S02]  /*0bf0*/  LEA.HI.X.SX32 R33, R25, R2.reuse, 0x1, P2 ;  /* 0x0000000219217211 */ /* 0x080fe400010f0eff */
[----:B------:R1:W5:Y:S01]  /*0c00*/  LDG.E.U8 R25, desc[UR10][R30.64] ;  /* 0x0000000a1e197981 */ /* 0x000362000c1e1100 */
[----:B------:R-:W-:Y:S01]  /*0c10*/  LEA.HI.X.SX32 R35, R35, R2, 0x1, P0 ;  /* 0x0000000223237211 */ /* 0x000fe200000f0eff */
[----:B------:R-:W-:Y:S01]  /*0c20*/  IMAD R39, R38, R7, RZ ;  /* 0x0000000726277224 */ /* 0x000fe200078e02ff */
[----:B------:R-:W-:Y:S01]  /*0c30*/  IADD3 R36, P0, PT, R37, R5, RZ ;  /* 0x0000000525247210 */ /* 0x000fe20007f1e0ff */
[----:B------:R2:W5:Y:S01]  /*0c40*/  LDG.E.U8 R27, desc[UR10][R32.64] ;  /* 0x0000000a201b7981 */ /* 0x000562000c1e1100 */
[----:B------:R-:W-:Y:S01]  /*0c50*/  LEA.HI R40, R118, 0x18c, RZ, 0x1a ;  /* 0x0000018c76287811 */ /* 0x000fe200078fd0ff */
[----:B-1----:R-:W-:Y:S01]  /*0c60*/  IMAD R30, R26, R7, RZ ;  /* 0x000000071a1e7224 */ /* 0x002fe200078e02ff */
[----:B------:R-:W-:-:S03]  /*0c70*/  LEA.HI R26, R118, 0x19c, RZ, 0x1a ;  /* 0x0000019c761a7811 */ /* 0x000fc600078fd0ff */
[----:B------:R-:W-:Y:S01]  /*0c80*/  IMAD R31, R40, R7, RZ ;  /* 0x00000007281f7224 */ /* 0x000fe200078e02ff */
[-C--:B------:R-:W-:Y:S01]  /*0c90*/  LEA.HI.X.SX32 R37, R37, R2.reuse, 0x1, P0 ;  /* 0x0000000225257211 */ /* 0x080fe200000f0eff */
[----:B------:R1:W5:Y:S01]  /*0ca0*/  LDG.E.U8 R28, desc[UR10][R34.64] ;  /* 0x0000000a221c7981 */ /* 0x000362000c1e1100 */
[C---:B------:R-:W-:Y:S01]  /*0cb0*/  IADD3 R38, P2, PT, R39.reuse, R5, RZ ;  /* 0x0000000527267210 */ /* 0x040fe20007f5e0ff */
[----:B--2---:R-:W-:Y:S01]  /*0cc0*/  IMAD R32, R26, R7, RZ ;  /* 0x000000071a207224 */ /* 0x004fe200078e02ff */
[----:B------:R-:W-:Y:S01]  /*0cd0*/  LEA.HI R26, R118, 0x1ac, RZ, 0x1a ;  /* 0x000001ac761a7811 */ /* 0x000fe200078fd0ff */
[----:B------:R2:W5:Y:S01]  /*0ce0*/  LDG.E.U8 R29, desc[UR10][R36.64] ;  /* 0x0000000a241d7981 */ /* 0x000562000c1e1100 */
[C---:B------:R-:W-:Y:S02]  /*0cf0*/  IADD3 R40, P0, PT, R30.reuse, R5, RZ ;  /* 0x000000051e287210 */ /* 0x040fe40007f1e0ff */
[-C--:B------:R-:W-:Y:S02]  /*0d00*/  LEA.HI.X.SX32 R39, R39, R2.reuse, 0x1, P2 ;  /* 0x0000000227277211 */ /* 0x080fe400010f0eff */
[----:B------:R-:W-:-:S02]  /*0d10*/  LEA.HI.X.SX32 R41, R30, R2, 0x1, P0 ;  /* 0x000000021e297211 */ /* 0x000fc400000f0eff */
[C---:B-1----:R-:W-:Y:S01]  /*0d20*/  IADD3 R34, P2, PT, R31.reuse, R5, RZ ;  /* 0x000000051f227210 */ /* 0x042fe20007f5e0ff */
[----:B------:R1:W5:Y:S01]  /*0d30*/  LDG.E.U8 R30, desc[UR10][R38.64] ;  /* 0x0000000a261e7981 */ /* 0x000362000c1e1100 */
[----:B--2---:R-:W-:Y:S01]  /*0d40*/  IMAD R37, R26, R7, RZ ;  /* 0x000000071a257224 */ /* 0x004fe200078e02ff */
[----:B------:R-:W-:Y:S02]  /*0d50*/  LEA.HI R26, R118, 0x1cc, RZ, 0x1a ;  /* 0x000001cc761a7811 */ /* 0x000fe400078fd0ff */
[C---:B------:R-:W-:Y:S02]  /*0d60*/  IADD3 R42, P0, PT, R32.reuse, R5, RZ ;  /* 0x00000005202a7210 */ /* 0x040fe40007f1e0ff */
[-C--:B------:R-:W-:Y:S02]  /*0d70*/  LEA.HI.X.SX32 R35, R31, R2.reuse, 0x1, P2 ;  /* 0x000000021f237211 */ /* 0x080fe400010f0eff */
[----:B------:R2:W5:Y:S01]  /*0d80*/  LDG.E.U8 R31, desc[UR10][R40.64] ;  /* 0x0000000a281f7981 */ /* 0x000562000c1e1100 */
[----:B------:R-:W-:-:S02]  /*0d90*/  LEA.HI.X.SX32 R43, R32, R2, 0x1, P0 ;  /* 0x00000002202b7211 */ /* 0x000fc400000f0eff */
[----:B-1----:R-:W-:Y:S02]  /*0da0*/  IADD3 R38, P0, PT, R37, R5, RZ ;  /* 0x0000000525267210 */ /* 0x002fe40007f1e0ff */
[----:B------:R-:W-:Y:S01]  /*0db0*/  LEA.HI R44, R118, 0x1bc, RZ, 0x1a ;  /* 0x000001bc762c7811 */ /* 0x000fe200078fd0ff */
[----:B------:R-:W-:Y:S02]  /*0dc0*/  IMAD R48, R7, 0x4, R48 ;  /* 0x0000000407307824 */ /* 0x000fe400078e0230 */
[-C--:B--2---:R-:W-:Y:S01]  /*0dd0*/  IMAD R40, R26, R7.reuse, RZ ;  /* 0x000000071a287224 */ /* 0x084fe200078e02ff */
[----:B------:R-:W-:Y:S01]  /*0de0*/  LEA.HI R26, R118, 0x1ec, RZ, 0x1a ;  /* 0x000001ec761a7811 */ /* 0x000fe200078fd0ff */
[----:B------:R-:W5:Y:S01]  /*0df0*/  LDG.E.U8 R32, desc[UR10][R34.64] ;  /* 0x0000000a22207981 */ /* 0x000f62000c1e1100 */
[-C--:B------:R-:W-:Y:S01]  /*0e00*/  LEA.HI.X.SX32 R39, R37, R2.reuse, 0x1, P0 ;  /* 0x0000000225277211 */ /* 0x080fe200000f0eff */
[----:B------:R-:W-:Y:S01]  /*0e10*/  IMAD R45, R44, R7, RZ ;  /* 0x000000072c2d7224 */ /* 0x000fe200078e02ff */
[----:B------:R-:W-:Y:S01]  /*0e20*/  IADD3 R46, P0, PT, R40, R5, RZ ;  /* 0x00000005282e7210 */ /* 0x000fe20007f1e0ff */
[----:B------:R-:W-:Y:S01]  /*0e30*/  IMAD R26, R26, R7, RZ ;  /* 0x000000071a1a7224 */ /* 0x000fe200078e02ff */
[----:B------:R-:W-:Y:S01]  /*0e40*/  LEA.HI R36, R118, 0x1dc, RZ, 0x1a ;  /* 0x000001dc76247811 */ /* 0x000fe200078fd0ff */
[----:B------:R1:W5:Y:S01]  /*0e50*/  LDG.E.U8 R33, desc[UR10][R42.64] ;  /* 0x0000000a2a217981 */ /* 0x000362000c1e1100 */
[----:B------:R-:W-:-:S02]  /*0e60*/  LEA.HI.X.SX32 R47, R40, R2, 0x1, P0 ;  /* 0x00000002282f7211 */ /* 0x000fc400000f0eff */
[CC--:B------:R-:W-:Y:S01]  /*0e70*/  IADD3 R52, P0, PT, R26.reuse, R5.reuse, RZ ;  /* 0x000000051a347210 */ /* 0x0c0fe20007f1e0ff */
[----:B------:R2:W5:Y:S01]  /*0e80*/  LDG.E.U8 R34, desc[UR10][R38.64] ;  /* 0x0000000a26227981 */ /* 0x000562000c1e1100 */
[CC--:B------:R-:W-:Y:S02]  /*0e90*/  IADD3 R44, P2, PT, R45.reuse, R5.reuse, RZ ;  /* 0x000000052d2c7210 */ /* 0x0c0fe40007f5e0ff */
[-C--:B------:R-:W-:Y:S02]  /*0ea0*/  LEA.HI.X.SX32 R53, R26, R2.reuse, 0x1, P0 ;  /* 0x000000021a357211 */ /* 0x080fe400000f0eff */
[-C--:B------:R-:W-:Y:S02]  /*0eb0*/  LEA.HI.X.SX32 R45, R45, R2.reuse, 0x1, P2 ;  /* 0x000000022d2d7211 */ /* 0x080fe400010f0eff */
[----:B-1----:R-:W-:Y:S01]  /*0ec0*/  IADD3 R42, P0, PT, R48, R5, RZ ;  /* 0x00000005302a7210 */ /* 0x002fe20007f1e0ff */
[----:B------:R-:W-:Y:S01]  /*0ed0*/  IMAD R36, R36, R7, RZ ;  /* 0x0000000724247224 */ /* 0x000fe200078e02ff */
[----:B------:R-:W5:Y:S01]  /*0ee0*/  LDG.E.U8 R26, desc[UR10][R52.64] ;  /* 0x0000000a341a7981 */ /* 0x000f62000c1e1100 */
[----:B--2---:R-:W-:Y:S01]  /*0ef0*/  IMAD R38, R7, 0x8, R48 ;  /* 0x0000000807267824 */ /* 0x004fe200078e0230 */
[----:B------:R-:W-:-:S02]  /*0f00*/  LEA.HI.X.SX32 R43, R48, R2, 0x1, P0 ;  /* 0x00000002302b7211 */ /* 0x000fc400000f0eff */
[----:B------:R1:W5:Y:S02]  /*0f10*/  LDG.E.U8 R35, desc[UR10][R44.64] ;  /* 0x0000000a2c237981 */ /* 0x000364000c1e1100 */
[-C--:B------:R-:W-:Y:S02]  /*0f20*/  IADD3 R40, P0, PT, R38, R5.reuse, RZ ;  /* 0x0000000526287210 */ /* 0x080fe40007f1e0ff */
[----:B------:R-:W-:Y:S01]  /*0f30*/  IADD3 R50, P2, PT, R36, R5, RZ ;  /* 0x0000000524327210 */ /* 0x000fe20007f5e0ff */
[----:B------:R-:W5:Y:S01]  /*0f40*/  LDG.E.U8 R39, desc[UR10][R42.64] ;  /* 0x0000000a2a277981 */ /* 0x000f62000c1e1100 */
[-C--:B------:R-:W-:Y:S01]  /*0f50*/  LEA.HI.X.SX32 R41, R38, R2.reuse, 0x1, P0 ;  /* 0x0000000226297211 */ /* 0x080fe200000f0eff */
[----:B-1----:R-:W-:Y:S01]  /*0f60*/  IMAD R44, R7, 0x4, R38 ;  /* 0x00000004072c7824 */ /* 0x002fe200078e0226 */
[----:B------:R-:W-:-:S04]  /*0f70*/  LEA.HI.X.SX32 R51, R36, R2, 0x1, P2 ;  /* 0x0000000224337211 */ /* 0x000fc800010f0eff */
[----:B------:R-:W5:Y:S01]  /*0f80*/  LDG.E.U8 R41, desc[UR10][R40.64] ;  /* 0x0000000a28297981 */ /* 0x000f62000c1e1100 */
[----:B------:R-:W-:-:S03]  /*0f90*/  IMAD R38, R7, 0x4, R44 ;  /* 0x0000000407267824 */ /* 0x000fc600078e022c */
[----:B------:R1:W5:Y:S01]  /*0fa0*/  LDG.E.U8 R36, desc[UR10][R46.64] ;  /* 0x0000000a2e247981 */ /* 0x000362000c1e1100 */
[----:B------:R-:W-:-:S03]  /*0fb0*/  IMAD R54, R7, 0x8, R38 ;  /* 0x0000000807367824 */ /* 0x000fc600078e0226 */
[----:B------:R2:W5:Y:S01]  /*0fc0*/  LDG.E.U8 R37, desc[UR10][R50.64] ;  /* 0x0000000a32257981 */ /* 0x000562000c1e1100 */
[----:B-1----:R-:W-:Y:S01]  /*0fd0*/  IADD3 R46, P0, PT, R44, R5, RZ ;  /* 0x000000052c2e7210 */ /* 0x002fe20007f1e0ff */
[----:B------:R-:W-:-:S03]  /*0fe0*/  IMAD R52, R7, 0x4, R54 ;  /* 0x0000000407347824 */ /* 0x000fc600078e0236 */
[----:B------:R-:W-:Y:S02]  /*0ff0*/  LEA.HI.X.SX32 R47, R44, R2, 0x1, P0 ;  /* 0x000000022c2f7211 */ /* 0x000fe400000f0eff */
[----:B------:R-:W-:Y:S01]  /*1000*/  IADD3 R44, P0, PT, R54, R5, RZ ;  /* 0x00000005362c7210 */ /* 0x000fe20007f1e0ff */
[----:B------:R-:W-:-:S03]  /*1010*/  IMAD R42, R7, 0x4, R52 ;  /* 0x00000004072a7824 */ /* 0x000fc600078e0234 */
[----:B------:R-:W-:Y:S02]  /*1020*/  LEA.HI.X.SX32 R45, R54, R2, 0x1, P0 ;  /* 0x00000002362d7211 */ /* 0x000fe400000f0eff */
[----:B--2---:R-:W-:Y:S01]  /*1030*/  IADD3 R50, P0, PT, R52, R5, RZ ;  /* 0x0000000534327210 */ /* 0x004fe20007f1e0ff */
[----:B------:R-:W-:-:S03]  /*1040*/  IMAD R58, R7, 0x8, R42 ;  /* 0x00000008073a7824 */ /* 0x000fc600078e022a */
[-C--:B------:R-:W-:Y:S01]  /*1050*/  LEA.HI.X.SX32 R51, R52, R2.reuse, 0x1, P0 ;  /* 0x0000000234337211 */ /* 0x080fe200000f0eff */
[----:B------:R-:W5:Y:S01]  /*1060*/  LDG.E.U8 R45, desc[UR10][R44.64] ;  /* 0x0000000a2c2d7981 */ /* 0x000f62000c1e1100 */
[-C--:B------:R-:W-:Y:S02]  /*1070*/  IADD3 R52, P0, PT, R42, R5.reuse, RZ ;  /* 0x000000052a347210 */ /* 0x080fe40007f1e0ff */
[-C--:B------:R-:W-:Y:S01]  /*1080*/  IADD3 R48, P2, PT, R38, R5.reuse, RZ ;  /* 0x0000000526307210 */ /* 0x080fe20007f5e0ff */
[----:B------:R-:W5:Y:S01]  /*1090*/  LDG.E.U8 R40, desc[UR10][R50.64] ;  /* 0x0000000a32287981 */ /* 0x000f62000c1e1100 */
[-C--:B------:R-:W-:Y:S01]  /*10a0*/  LEA.HI.X.SX32 R53, R42, R2.reuse, 0x1, P0 ;  /* 0x000000022a357211 */ /* 0x080fe200000f0eff */
[----:B------:R-:W-:Y:S01]  /*10b0*/  IMAD R42, R7, 0x4, R58 ;  /* 0x00000004072a7824 */ /* 0x000fe200078e023a */
[----:B------:R-:W-:Y:S02]  /*10c0*/  LEA.HI.X.SX32 R49, R38, R2, 0x1, P2 ;  /* 0x0000000226317211 */ /* 0x000fe400010f0eff */
[----:B------:R1:W5:Y:S01]  /*10d0*/  LDG.E.U8 R38, desc[UR10][R46.64] ;  /* 0x0000000a2e267981 */ /* 0x000362000c1e1100 */
[----:B------:R-:W-:-:S03]  /*10e0*/  IADD3 R54, P0, PT, R58, R5, RZ ;  /* 0x000000053a367210 */ /* 0x000fc60007f1e0ff */
[----:B------:R2:W5:Y:S01]  /*10f0*/  LDG.E.U8 R43, desc[UR10][R48.64] ;  /* 0x0000000a302b7981 */ /* 0x000562000c1e1100 */
[-C--:B------:R-:W-:Y:S01]  /*1100*/  LEA.HI.X.SX32 R55, R58, R2.reuse, 0x1, P0 ;  /* 0x000000023a377211 */ /* 0x080fe200000f0eff */
[C---:B-1----:R-:W-:Y:S01]  /*1110*/  IMAD R46, R7.reuse, 0x4, R42 ;  /* 0x00000004072e7824 */ /* 0x042fe200078e022a */
[-C--:B------:R-:W-:Y:S01]  /*1120*/  IADD3 R56, P2, PT, R42, R5.reuse, RZ ;  /* 0x000000052a387210 */ /* 0x080fe20007f5e0ff */
[----:B------:R-:W5:Y:S02]  /*1130*/  LDG.E.U8 R47, desc[UR10][R52.64] ;  /* 0x0000000a342f7981 */ /* 0x000f64000c1e1100 */
[C---:B------:R-:W-:Y:S01]  /*1140*/  IMAD R44, R7.reuse, 0x8, R46 ;  /* 0x00000008072c7824 */ /* 0x040fe200078e022e */
[CC--:B------:R-:W-:Y:S01]  /*1150*/  IADD3 R58, P0, PT, R46.reuse, R5.reuse, RZ ;  /* 0x000000052e3a7210 */ /* 0x0c0fe20007f1e0ff */
[----:B------:R-:W5:Y:S03]  /*1160*/  LDG.E.U8 R49, desc[UR10][R54.64] ;  /* 0x0000000a36317981 */ /* 0x000f66000c1e1100 */
[----:B------:R-:W-:Y:S01]  /*1170*/  LEA.HI.X.SX32 R59, R46, R2, 0x1, P0 ;  /* 0x000000022e3b7211 */ /* 0x000fe200000f0eff */
[----:B------:R-:W-:Y:S01]  /*1180*/  IMAD R46, R7, 0x4, R44 ;  /* 0x00000004072e7824 */ /* 0x000fe200078e022c */
[----:B------:R-:W-:-:S03]  /*1190*/  IADD3 R60, P0, PT, R44, R5, RZ ;  /* 0x000000052c3c7210 */ /* 0x000fc60007f1e0ff */
[----:B------:R1:W5:Y:S01]  /*11a0*/  LDG.E.U8 R51, desc[UR10][R58.64] ;  /* 0x0000000a3a337981 */ /* 0x000362000c1e1100 */
[----:B------:R-:W-:Y:S01]  /*11b0*/  LEA.HI.X.SX32 R61, R44, R2, 0x1, P0 ;  /* 0x000000022c3d7211 */ /* 0x000fe200000f0eff */
[----:B------:R-:W-:Y:S01]  /*11c0*/  IMAD R44, R7, 0x4, R46 ;  /* 0x00000004072c7824 */ /* 0x000fe200078e022e */
[----:B------:R-:W-:-:S03]  /*11d0*/  IADD3 R62, P0, PT, R46, R5, RZ ;  /* 0x000000052e3e7210 */ /* 0x000fc60007f1e0ff */
[C---:B--2---:R-:W-:Y:S01]  /*11e0*/  IMAD R48, R7.reuse, 0x8, R44 ;  /* 0x0000000807307824 */ /* 0x044fe200078e022c */
[----:B------:R-:W-:Y:S01]  /*11f0*/  LEA.HI.X.SX32 R63, R46, R2, 0x1, P0 ;  /* 0x000000022e3f7211 */ /* 0x000fe200000f0eff */
[----:B------:R2:W5:Y:S02]  /*1200*/  LDG.E.U8 R53, desc[UR10][R60.64] ;  /* 0x0000000a3c357981 */ /* 0x000564000c1e1100 */
[----:B------:R-:W-:Y:S01]  /*1210*/  IMAD R46, R7, 0x4, R48 ;  /* 0x00000004072e7824 */ /* 0x000fe200078e0230 */
[----:B------:R-:W-:-:S04]  /*1220*/  IADD3 R66, P0, PT, R48, R5, RZ ;  /* 0x0000000530427210 */ /* 0x000fc80007f1e0ff */
[----:B------:R-:W-:Y:S01]  /*1230*/  LEA.HI.X.SX32 R67, R48, R2, 0x1, P0 ;  /* 0x0000000230437211 */ /* 0x000fe200000f0eff */
[----:B------:R-:W-:Y:S01]  /*1240*/  IMAD R48, R7, 0x4, R46 ;  /* 0x0000000407307824 */ /* 0x000fe200078e022e */
[----:B------:R-:W-:-:S04]  /*1250*/  IADD3 R68, P0, PT, R46, R5, RZ ;  /* 0x000000052e447210 */ /* 0x000fc80007f1e0ff */
[-C--:B------:R-:W-:Y:S01]  /*1260*/  LEA.HI.X.SX32 R69, R46, R2.reuse, 0x1, P0 ;  /* 0x000000022e457211 */ /* 0x080fe200000f0eff */
[C---:B------:R-:W-:Y:S01]  /*1270*/  IMAD R50, R7.reuse, 0x8, R48 ;  /* 0x0000000807327824 */ /* 0x040fe200078e0230 */
[-C--:B-1----:R-:W-:Y:S02]  /*1280*/  IADD3 R58, P0, PT, R48, R5.reuse, RZ ;  /* 0x00000005303a7210 */ /* 0x082fe40007f1e0ff */
[-C--:B------:R-:W-:Y:S01]  /*1290*/  LEA.HI.X.SX32 R57, R42, R2.reuse, 0x1, P2 ;  /* 0x000000022a397211 */ /* 0x080fe200010f0eff */
[----:B------:R-:W5:Y:S01]  /*12a0*/  LDG.E.U8 R46, desc[UR10][R68.64] ;  /* 0x0000000a442e7981 */ /* 0x000f62000c1e1100 */
[-C--:B------:R-:W-:Y:S01]  /*12b0*/  LEA.HI.X.SX32 R59, R48, R2.reuse, 0x1, P0 ;  /* 0x00000002303b7211 */ /* 0x080fe200000f0eff */
[C---:B------:R-:W-:Y:S01]  /*12c0*/  IMAD R48, R7.reuse, 0x4, R50 ;  /* 0x0000000407307824 */ /* 0x040fe200078e0232 */
[-C--:B------:R-:W-:Y:S01]  /*12d0*/  IADD3 R64, P2, PT, R44, R5.reuse, RZ ;  /* 0x000000052c407210 */ /* 0x080fe20007f5e0ff */
[----:B------:R-:W5:Y:S01]  /*12e0*/  LDG.E.U8 R42, desc[UR10][R56.64] ;  /* 0x0000000a382a7981 */ /* 0x000f62000c1e1100 */
[----:B--2---:R-:W-:Y:S01]  /*12f0*/  IADD3 R60, P0, PT, R50, R5, RZ ;  /* 0x00000005323c7210 */ /* 0x004fe20007f1e0ff */
[C---:B------:R-:W-:Y:S01]  /*1300*/  IMAD R52, R7.reuse, 0x4, R48 ;  /* 0x0000000407347824 */ /* 0x040fe200078e0230 */
[-C--:B------:R-:W-:Y:S01]  /*1310*/  LEA.HI.X.SX32 R65, R44, R2.reuse, 0x1, P2 ;  /* 0x000000022c417211 */ /* 0x080fe200010f0eff */
[----:B------:R-:W5:Y:S01]  /*1320*/  LDG.E.U8 R59, desc[UR10][R58.64] ;  /* 0x0000000a3a3b7981 */ /* 0x000f62000c1e1100 */
[----:B------:R-:W-:Y:S01]  /*1330*/  LEA.HI.X.SX32 R61, R50, R2, 0x1, P0 ;  /* 0x00000002323d7211 */ /* 0x000fe200000f0eff */
[----:B------:R-:W-:-:S02]  /*1340*/  IMAD R50, R7, 0x8, R52 ;  /* 0x0000000807327824 */ /* 0x000fc400078e0234 */
[----:B------:R1:W5:Y:S04]  /*1350*/  LDG.E.U8 R44, desc[UR10][R62.64] ;  /* 0x0000000a3e2c7981 */ /* 0x000368000c1e1100 */
[----:B------:R2:W5:Y:S01]  /*1360*/  LDG.E.U8 R55, desc[UR10][R64.64] ;  /* 0x0000000a40377981 */ /* 0x000562000c1e1100 */
[----:B------:R-:W-:-:S03]  /*1370*/  IADD3 R70, P2, PT, R48, R5, RZ ;  /* 0x0000000530467210 */ /* 0x000fc60007f5e0ff */
[----:B------:R3:W5:Y:S01]  /*1380*/  LDG.E.U8 R57, desc[UR10][R66.64] ;  /* 0x0000000a42397981 */ /* 0x000762000c1e1100 */
[----:B-1----:R-:W-:-:S03]  /*1390*/  IADD3 R62, P0, PT, R52, R5, RZ ;  /* 0x00000005343e7210 */ /* 0x002fc60007f1e0ff */
[----:B------:R-:W5:Y:S01]  /*13a0*/  LDG.E.U8 R61, desc[UR10][R60.64] ;  /* 0x0000000a3c3d7981 */ /* 0x000f62000c1e1100 */
[----:B------:R-:W-:Y:S01]  /*13b0*/  LEA.HI.X.SX32 R63, R52, R2, 0x1, P0 ;  /* 0x00000002343f7211 */ /* 0x000fe200000f0eff */
[----:B------:R-:W-:Y:S01]  /*13c0*/  IMAD R52, R7, 0x4, R50 ;  /* 0x0000000407347824 */ /* 0x000fe200078e0232 */
[----:B--2---:R-:W-:-:S04]  /*13d0*/  IADD3 R64, P0, PT, R50, R5, RZ ;  /* 0x0000000532407210 */ /* 0x004fc80007f1e0ff */
[-C--:B------:R-:W-:Y:S01]  /*13e0*/  LEA.HI.X.SX32 R65, R50, R2.reuse, 0x1, P0 ;  /* 0x0000000232417211 */ /* 0x080fe200000f0eff */
[C---:B------:R-:W-:Y:S01]  /*13f0*/  IMAD R50, R7.reuse, 0x4, R52 ;  /* 0x0000000407327824 */ /* 0x040fe200078e0234 */
[CC--:B------:R-:W-:Y:S01]  /*1400*/  IADD3 R72, P0, PT, R52.reuse, R5.reuse, RZ ;  /* 0x0000000534487210 */ /* 0x0c0fe20007f1e0ff */
[----:B------:R-:W5:Y:S02]  /*1410*/  LDG.E.U8 R63, desc[UR10][R62.64] ;  /* 0x0000000a3e3f7981 */ /* 0x000f64000c1e1100 */
[C---:B------:R-:W-:Y:S01]  /*1420*/  IMAD R54, R7.reuse, 0x8, R50 ;  /* 0x0000000807367824 */ /* 0x040fe200078e0232 */
[----:B------:R-:W-:Y:S01]  /*1430*/  LEA.HI.X.SX32 R73, R52, R2, 0x1, P0 ;  /* 0x0000000234497211 */ /* 0x000fe200000f0eff */
[----:B------:R-:W5:Y:S02]  /*1440*/  LDG.E.U8 R65, desc[UR10][R64.64] ;  /* 0x0000000a40417981 */ /* 0x000f64000c1e1100 */
[----:B------:R-:W-:Y:S01]  /*1450*/  IMAD R52, R7, 0x4, R54 ;  /* 0x0000000407347824 */ /* 0x000fe200078e0236 */
[----:B------:R-:W-:-:S02]  /*1460*/  IADD3 R68, P0, PT, R54, R5, RZ ;  /* 0x0000000536447210 */ /* 0x000fc40007f1e0ff */
[-C--:B------:R-:W-:Y:S02]  /*1470*/  LEA.HI.X.SX32 R71, R48, R2.reuse, 0x1, P2 ;  /* 0x0000000230477211 */ /* 0x080fe400010f0eff */
[-C--:B------:R-:W-:Y:S01]  /*1480*/  LEA.HI.X.SX32 R69, R54, R2.reuse, 0x1, P0 ;  /* 0x0000000236457211 */ /* 0x080fe200000f0eff */
[C---:B------:R-:W-:Y:S01]  /*1490*/  IMAD R54, R7.reuse, 0x4, R52 ;  /* 0x0000000407367824 */ /* 0x040fe200078e0234 */
[CC--:B------:R-:W-:Y:S01]  /*14a0*/  IADD3 R74, P0, PT, R52.reuse, R5.reuse, RZ ;  /* 0x00000005344a7210 */ /* 0x0c0fe20007f1e0ff */
[----:B------:R1:W5:Y:S03]  /*14b0*/  LDG.E.U8 R48, desc[UR10][R70.64] ;  /* 0x0000000a46307981 */ /* 0x000366000c1e1100 */
[----:B------:R-:W-:Y:S01]  /*14c0*/  LEA.HI.X.SX32 R75, R52, R2, 0x1, P0 ;  /* 0x00000002344b7211 */ /* 0x000fe200000f0eff */
[----:B------:R-:W-:Y:S01]  /*14d0*/  IMAD R56, R7, 0x8, R54 ;  /* 0x0000000807387824 */ /* 0x000fe200078e0236 */
[-C--:B---3--:R-:W-:Y:S01]  /*14e0*/  IADD3 R66, P2, PT, R50, R5.reuse, RZ ;  /* 0x0000000532427210 */ /* 0x088fe20007f5e0ff */
[----:B------:R-:W5:Y:S01]  /*14f0*/  LDG.E.U8 R69, desc[UR10][R68.64] ;  /* 0x0000000a44457981 */ /* 0x000f62000c1e1100 */
[----:B-1----:R-:W-:-:S03]  /*1500*/  IADD3 R70, P0, PT, R54, R5, RZ ;  /* 0x0000000536467210 */ /* 0x002fc60007f1e0ff */
[----:B------:R-:W5:Y:S01]  /*1510*/  LDG.E.U8 R52, desc[UR10][R74.64] ;  /* 0x0000000a4a347981 */ /* 0x000f62000c1e1100 */
[-C--:B------:R-:W-:Y:S01]  /*1520*/  LEA.HI.X.SX32 R71, R54, R2.reuse, 0x1, P0 ;  /* 0x0000000236477211 */ /* 0x080fe200000f0eff */
[C---:B------:R-:W-:Y:S01]  /*1530*/  IMAD R54, R7.reuse, 0x4, R56 ;  /* 0x0000000407367824 */ /* 0x040fe200078e0238 */
[----:B------:R-:W-:Y:S02]  /*1540*/  LEA.HI.X.SX32 R67, R50, R2, 0x1, P2 ;  /* 0x0000000232437211 */ /* 0x000fe400010f0eff */
[----:B------:R1:W5:Y:S01]  /*1550*/  LDG.E.U8 R50, desc[UR10][R72.64] ;  /* 0x0000000a48327981 */ /* 0x000362000c1e1100 */
[----:B------:R-:W-:Y:S01]  /*1560*/  IMAD R58, R7, 0x4, R54 ;  /* 0x00000004073a7824 */ /* 0x000fe200078e0236 */
[-C--:B------:R-:W-:Y:S02]  /*1570*/  IADD3 R78, P2, PT, R54, R5.reuse, RZ ;  /* 0x00000005364e7210 */ /* 0x080fe40007f5e0ff */
[----:B------:R-:W5:Y:S04]  /*1580*/  LDG.E.U8 R67, desc[UR10][R66.64] ;  /* 0x0000000a42437981 */ /* 0x000f68000c1e1100 */
[----:B------:R-:W5:Y:S01]  /*1590*/  LDG.E.U8 R71, desc[UR10][R70.64] ;  /* 0x0000000a46477981 */ /* 0x000f62000c1e1100 */
[----:B-1----:R-:W-:-:S04]  /*15a0*/  IADD3 R72, P0, PT, R56, R5, RZ ;  /* 0x0000000538487210 */ /* 0x002fc80007f1e0ff */
[----:B------:R-:W-:Y:S01]  /*15b0*/  LEA.HI.X.SX32 R73, R56, R2, 0x1, P0 ;  /* 0x0000000238497211 */ /* 0x000fe200000f0eff */
[----:B------:R-:W-:Y:S01]  /*15c0*/  IMAD R56, R7, 0x8, R58 ;  /* 0x0000000807387824 */ /* 0x000fe200078e023a */
[----:B------:R-:W-:-:S04]  /*15d0*/  IADD3 R80, P0, PT, R58, R5, RZ ;  /* 0x000000053a507210 */ /* 0x000fc80007f1e0ff */
[-C--:B------:R-:W-:Y:S01]  /*15e0*/  LEA.HI.X.SX32 R81, R58, R2.reuse, 0x1, P0 ;  /* 0x000000023a517211 */ /* 0x080fe200000f0eff */
[C---:B------:R-:W-:Y:S01]  /*15f0*/  IMAD R58, R7.reuse, 0x4, R56 ;  /* 0x00000004073a7824 */ /* 0x040fe200078e0238 */
[CC--:B------:R-:W-:Y:S01]  /*1600*/  IADD3 R76, P0, PT, R56.reuse, R5.reuse, RZ ;  /* 0x00000005384c7210 */ /* 0x0c0fe20007f1e0ff */
[----:B------:R-:W5:Y:S03]  /*1610*/  LDG.E.U8 R73, desc[UR10][R72.64] ;  /* 0x0000000a48497981 */ /* 0x000f66000c1e1100 */
        /* <DEDUP_REMOVED lines=8> */
[----:B------:R-:W-:-:S04]  /*16a0*/  IADD3 R86, P0, PT, R60, R5, RZ ;  /* 0x000000053c567210 */ /* 0x000fc80007f1e0ff */
[-C--:B------:R-:W-:Y:S01]  /*16b0*/  LEA.HI.X.SX32 R87, R60, R2.reuse, 0x1, P0 ;  /* 0x000000023c577211 */ /* 0x080fe200000f0eff */
[C---:B------:R-:W-:Y:S01]  /*16c0*/  IMAD R60, R7.reuse, 0x4, R58 ;  /* 0x00000004073c7824 */ /* 0x040fe200078e023a */
[-C--:B------:R-:W-:Y:S02]  /*16d0*/  IADD3 R88, P0, PT, R58, R5.reuse, RZ ;  /* 0x000000053a587210 */ /* 0x080fe40007f1e0ff */
[-C--:B------:R-:W-:Y:S01]  /*16e0*/  LEA.HI.X.SX32 R79, R54, R2.reuse, 0x1, P2 ;  /* 0x00000002364f7211 */ /* 0x080fe200010f0eff */
[----:B------:R-:W5:Y:S01]  /*16f0*/  LDG.E.U8 R81, desc[UR10][R86.64] ;  /* 0x0000000a56517981 */ /* 0x000f62000c1e1100 */
[-C--:B------:R-:W-:Y:S01]  /*1700*/  LEA.HI.X.SX32 R89, R58, R2.reuse, 0x1, P0 ;  /* 0x000000023a597211 */ /* 0x080fe200000f0eff */
[C---:B------:R-:W-:Y:S01]  /*1710*/  IMAD R62, R7.reuse, 0x8, R60 ;  /* 0x00000008073e7824 */ /* 0x040fe200078e023c */
[CC--:B------:R-:W-:Y:S01]  /*1720*/  IADD3 R90, P0, PT, R60.reuse, R5.reuse, RZ ;  /* 0x000000053c5a7210 */ /* 0x0c0fe20007f1e0ff */
[----:B------:R-:W5:Y:S03]  /*1730*/  LDG.E.U8 R54, desc[UR10][R78.64] ;  /* 0x0000000a4e367981 */ /* 0x000f66000c1e1100 */
[-C--:B------:R-:W-:Y:S01]  /*1740*/  LEA.HI.X.SX32 R91, R60, R2.reuse, 0x1, P0 ;  /* 0x000000023c5b7211 */ /* 0x080fe200000f0eff */
[C---:B------:R-:W-:Y:S01]  /*1750*/  IMAD R60, R7.reuse, 0x4, R62 ;  /* 0x00000004073c7824 */ /* 0x040fe200078e023e */
[C---:B------:R-:W-:Y:S01]  /*1760*/  IADD3 R92, P0, PT, R62.reuse, R5, RZ ;  /* 0x000000053e5c7210 */ /* 0x040fe20007f1e0ff */
[----:B------:R1:W5:Y:S02]  /*1770*/  LDG.E.U8 R58, desc[UR10][R88.64] ;  /* 0x0000000a583a7981 */ /* 0x000364000c1e1100 */
[----:B------:R-:W-:Y:S01]  /*1780*/  IMAD R64, R7, 0x4, R60 ;  /* 0x0000000407407824 */ /* 0x000fe200078e023c */
[----:B------:R-:W-:-:S03]  /*1790*/  LEA.HI.X.SX32 R93, R62, R2, 0x1, P0 ;  /* 0x000000023e5d7211 */ /* 0x000fc600000f0eff */
[----:B------:R-:W-:Y:S01]  /*17a0*/  IMAD R62, R7, 0x8, R64 ;  /* 0x00000008073e7824 */ /* 0x000fe200078e0240 */
[----:B------:R-:W-:-:S04]  /*17b0*/  IADD3 R96, P0, PT, R64, R5, RZ ;  /* 0x0000000540607210 */ /* 0x000fc80007f1e0ff */
[-C--:B------:R-:W-:Y:S01]  /*17c0*/  LEA.HI.X.SX32 R97, R64, R2.reuse, 0x1, P0 ;  /* 0x0000000240617211 */ /* 0x080fe200000f0eff */
[C---:B------:R-:W-:Y:S01]  /*17d0*/  IMAD R64, R7.reuse, 0x4, R62 ;  /* 0x0000000407407824 */ /* 0x040fe200078e023e */
[-C--:B-1----:R-:W-:Y:S02]  /*17e0*/  IADD3 R88, P0, PT, R62, R5.reuse, RZ ;  /* 0x000000053e587210 */ /* 0x082fe40007f1e0ff */
[-C--:B------:R-:W-:Y:S01]  /*17f0*/  IADD3 R84, P2, PT, R56, R5.reuse, RZ ;  /* 0x0000000538547210 */ /* 0x080fe20007f5e0ff */
[----:B------:R-:W5:Y:S01]  /*1800*/  LDG.E.U8 R87, desc[UR10][R96.64] ;  /* 0x0000000a60577981 */ /* 0x000f62000c1e1100 */
[-C--:B------:R-:W-:Y:S01]  /*1810*/  LEA.HI.X.SX32 R89, R62, R2.reuse, 0x1, P0 ;  /* 0x000000023e597211 */ /* 0x080fe200000f0eff */
[C---:B------:R-:W-:Y:S01]  /*1820*/  IMAD R62, R7.reuse, 0x4, R64 ;  /* 0x00000004073e7824 */ /* 0x040fe200078e0240 */
[----:B------:R-:W-:Y:S02]  /*1830*/  LEA.HI.X.SX32 R85, R56, R2, 0x1, P2 ;  /* 0x0000000238557211 */ /* 0x000fe400010f0eff */
[-C--:B------:R-:W-:Y:S01]  /*1840*/  IADD3 R98, P0, PT, R64, R5.reuse, RZ ;  /* 0x0000000540627210 */ /* 0x080fe20007f1e0ff */
[----:B------:R-:W-:Y:S01]  /*1850*/  IMAD R66, R7, 0x8, R62 ;  /* 0x0000000807427824 */ /* 0x000fe200078e023e */
[----:B------:R-:W5:Y:S01]  /*1860*/  LDG.E.U8 R56, desc[UR10][R82.64] ;  /* 0x0000000a52387981 */ /* 0x000f62000c1e1100 */
[----:B------:R-:W-:-:S02]  /*1870*/  IADD3 R94, P2, PT, R60, R5, RZ ;  /* 0x000000053c5e7210 */ /* 0x000fc40007f5e0ff */
[-C--:B------:R-:W-:Y:S01]  /*1880*/  LEA.HI.X.SX32 R99, R64, R2.reuse, 0x1, P0 ;  /* 0x0000000240637211 */ /* 0x080fe200000f0eff */
[----:B------:R-:W5:Y:S01]  /*1890*/  LDG.E.U8 R79, desc[UR10][R84.64] ;  /* 0x0000000a544f7981 */ /* 0x000f62000c1e1100 */
[----:B------:R-:W-:Y:S01]  /*18a0*/  IMAD R64, R7, 0x4, R66 ;  /* 0x0000000407407824 */ /* 0x000fe200078e0242 */
[----:B------:R-:W-:Y:S02]  /*18b0*/  LEA.HI.X.SX32 R95, R60, R2, 0x1, P2 ;  /* 0x000000023c5f7211 */ /* 0x000fe400010f0eff */
[----:B------:R-:W5:Y:S04]  /*18c0*/  LDG.E.U8 R89, desc[UR10][R88.64] ;  /* 0x0000000a58597981 */ /* 0x000f68000c1e1100 */
[----:B------:R-:W5:Y:S04]  /*18d0*/  LDG.E.U8 R60, desc[UR10][R94.64] ;  /* 0x0000000a5e3c7981 */ /* 0x000f68000c1e1100 */
[----:B------:R1:W5:Y:S04]  /*18e0*/  LDG.E.U8 R85, desc[UR10][R92.64] ;  /* 0x0000000a5c557981 */ /* 0x000368000c1e1100 */
[----:B------:R2:W5:Y:S01]  /*18f0*/  LDG.E.U8 R83, desc[UR10][R90.64] ;  /* 0x0000000a5a537981 */ /* 0x000562000c1e1100 */
        /* <DEDUP_REMOVED lines=10> */
[-C--:B--2---:R-:W-:Y:S01]  /*19a0*/  IADD3 R90, P2, PT, R62, R5.reuse, RZ ;  /* 0x000000053e5a7210 */ /* 0x084fe20007f5e0ff */
[----:B------:R-:W5:Y:S01]  /*19b0*/  LDG.E.U8 R64, desc[UR10][R100.64] ;  /* 0x0000000a64407981 */ /* 0x000f62000c1e1100 */
[----:B------:R-:W-:Y:S01]  /*19c0*/  IADD3 R96, P0, PT, R68, R5, RZ ;  /* 0x0000000544607210 */ /* 0x000fe20007f1e0ff */
[C---:B------:R-:W-:Y:S01]  /*19d0*/  IMAD R70, R7.reuse, 0x4, R66 ;  /* 0x0000000407467824 */ /* 0x040fe200078e0242 */
[-C--:B------:R-:W-:Y:S01]  /*19e0*/  LEA.HI.X.SX32 R91, R62, R2.reuse, 0x1, P2 ;  /* 0x000000023e5b7211 */ /* 0x080fe200010f0eff */
[----:B------:R-:W5:Y:S01]  /*19f0*/  LDG.E.U8 R95, desc[UR10][R94.64] ;  /* 0x0000000a5e5f7981 */ /* 0x000f62000c1e1100 */
[----:B------:R-:W-:Y:S01]  /*1a00*/  LEA.HI.X.SX32 R97, R68, R2, 0x1, P0 ;  /* 0x0000000244617211 */ /* 0x000fe200000f0eff */
[----:B------:R-:W-:-:S02]  /*1a10*/  IMAD R68, R7, 0x8, R70 ;  /* 0x0000000807447824 */ /* 0x000fc400078e0246 */
[----:B------:R1:W5:Y:S01]  /*1a20*/  LDG.E.U8 R62, desc[UR10][R98.64] ;  /* 0x0000000a623e7981 */ /* 0x000362000c1e1100 */
[----:B------:R-:W-:-:S03]  /*1a30*/  IADD3 R102, P2, PT, R66, R5, RZ ;  /* 0x0000000542667210 */ /* 0x000fc60007f5e0ff */
        /* <DEDUP_REMOVED lines=8> */
[-C--:B------:R-:W-:Y:S01]  /*1ac0*/  IADD3 R104, P0, PT, R70, R5.reuse, RZ ;  /* 0x0000000546687210 */ /* 0x080fe20007f1e0ff */
[----:B------:R-:W5:Y:S02]  /*1ad0*/  LDG.E.U8 R99, desc[UR10][R98.64] ;  /* 0x0000000a62637981 */ /* 0x000f64000c1e1100 */
[C---:B------:R-:W-:Y:S01]  /*1ae0*/  IMAD R72, R7.reuse, 0x8, R68 ;  /* 0x0000000807487824 */ /* 0x040fe200078e0244 */
[-C--:B------:R-:W-:Y:S01]  /*1af0*/  LEA.HI.X.SX32 R103, R66, R2.reuse, 0x1, P2 ;  /* 0x0000000242677211 */ /* 0x080fe200010f0eff */
[----:B------:R-:W5:Y:S01]  /*1b00*/  LDG.E.U8 R101, desc[UR10][R100.64] ;  /* 0x0000000a64657981 */ /* 0x000f62000c1e1100 */
[-C--:B------:R-:W-:Y:S01]  /*1b10*/  LEA.HI.X.SX32 R105, R70, R2.reuse, 0x1, P0 ;  /* 0x0000000246697211 */ /* 0x080fe200000f0eff */
[C---:B------:R-:W-:Y:S01]  /*1b20*/  IMAD R70, R7.reuse, 0x4, R72 ;  /* 0x0000000407467824 */ /* 0x040fe200078e0248 */
[CC--:B------:R-:W-:Y:S01]  /*1b30*/  IADD3 R108, P0, PT, R72.reuse, R5.reuse, RZ ;  /* 0x00000005486c7210 */ /* 0x0c0fe20007f1e0ff */
[----:B------:R1:W5:Y:S03]  /*1b40*/  LDG.E.U8 R66, desc[UR10][R102.64] ;  /* 0x0000000a66427981 */ /* 0x000366000c1e1100 */
[----:B------:R-:W-:Y:S01]  /*1b50*/  LEA.HI.X.SX32 R109, R72, R2, 0x1, P0 ;  /* 0x00000002486d7211 */ /* 0x000fe200000f0eff */
[----:B------:R-:W-:Y:S01]  /*1b60*/  IMAD R72, R7, 0x4, R70 ;  /* 0x0000000407487824 */ /* 0x000fe200078e0246 */
[----:B-1----:R-:W-:-:S03]  /*1b70*/  IADD3 R102, P0, PT, R70, R5, RZ ;  /* 0x0000000546667210 */ /* 0x002fc60007f1e0ff */
[C---:B------:R-:W-:Y:S01]  /*1b80*/  IMAD R74, R7.reuse, 0x8, R72 ;  /* 0x00000008074a7824 */ /* 0x040fe200078e0248 */
[-C--:B------:R-:W-:Y:S01]  /*1b90*/  IADD3 R106, P2, PT, R68, R5.reuse, RZ ;  /* 0x00000005446a7210 */ /* 0x080fe20007f5e0ff */
[----:B------:R-:W5:Y:S01]  /*1ba0*/  LDG.E.U8 R119, desc[UR10][R108.64] ;  /* 0x0000000a6c777981 */ /* 0x000f62000c1e1100 */
[-C--:B------:R-:W-:Y:S02]  /*1bb0*/  LEA.HI.X.SX32 R103, R70, R2.reuse, 0x1, P0 ;  /* 0x0000000246677211 */ /* 0x080fe400000f0eff */
[----:B------:R-:W-:Y:S02]  /*1bc0*/  IADD3 R110, P0, PT, R72, R5, RZ ;  /* 0x00000005486e7210 */ /* 0x000fe40007f1e0ff */
[-C--:B------:R-:W-:Y:S01]  /*1bd0*/  LEA.HI.X.SX32 R107, R68, R2.reuse, 0x1, P2 ;  /* 0x00000002446b7211 */ /* 0x080fe200010f0eff */
[----:B------:R-:W5:Y:S01]  /*1be0*/  LDG.E.U8 R70, desc[UR10][R102.64] ;  /* 0x0000000a66467981 */ /* 0x000f62000c1e1100 */
[----:B------:R-:W-:Y:S01]  /*1bf0*/  LEA.HI.X.SX32 R111, R72, R2, 0x1, P0 ;  /* 0x00000002486f7211 */ /* 0x000fe200000f0eff */
[----:B------:R-:W-:-:S02]  /*1c00*/  IMAD R72, R7, 0x4, R74 ;  /* 0x0000000407487824 */ /* 0x000fc400078e024a */
[----:B------:R1:W5:Y:S02]  /*1c10*/  LDG.E.U8 R68, desc[UR10][R104.64] ;  /* 0x0000000a68447981 */ /* 0x000364000c1e1100 */
[----:B------:R-:W-:Y:S02]  /*1c20*/  IMAD R76, R7, 0x4, R72 ;  /* 0x00000004074c7824 */ /* 0x000fe400078e0248 */
[----:B------:R2:W5:Y:S04]  /*1c30*/  LDG.E.U8 R113, desc[UR10][R106.64] ;  /* 0x0000000a6a717981 */ /* 0x000568000c1e1100 */
[----:B------:R3:W5:Y:S01]  /*1c40*/  LDG.E.U8 R121, desc[UR10][R110.64] ;  /* 0x0000000a6e797981 */ /* 0x000762000c1e1100 */
[----:B-1----:R-:W-:-:S04]  /*1c50*/  IADD3 R104, P0, PT, R74, R5, RZ ;  /* 0x000000054a687210 */ /* 0x002fc80007f1e0ff */
[-C--:B------:R-:W-:Y:S01]  /*1c60*/  LEA.HI.X.SX32 R105, R74, R2.reuse, 0x1, P0 ;  /* 0x000000024a697211 */ /* 0x080fe200000f0eff */
[C---:B------:R-:W-:Y:S01]  /*1c70*/  IMAD R74, R7.reuse, 0x8, R76 ;  /* 0x00000008074a7824 */ /* 0x040fe200078e024c */
[-C--:B--2---:R-:W-:Y:S02]  /*1c80*/  IADD3 R106, P0, PT, R76, R5.reuse, RZ ;  /* 0x000000054c6a7210 */ /* 0x084fe40007f1e0ff */
[-C--:B------:R-:W-:Y:S01]  /*1c90*/  IADD3 R114, P2, PT, R72, R5.reuse, RZ ;  /* 0x0000000548727210 */ /* 0x080fe20007f5e0ff */
[----:B------:R1:W5:Y:S01]  /*1ca0*/  LDG.E.U8 R123, desc[UR10][R104.64] ;  /* 0x0000000a687b7981 */ /* 0x000362000c1e1100 */
[-C--:B------:R-:W-:Y:S01]  /*1cb0*/  LEA.HI.X.SX32 R107, R76, R2.reuse, 0x1, P0 ;  /* 0x000000024c6b7211 */ /* 0x080fe200000f0eff */
[C---:B------:R-:W-:Y:S01]  /*1cc0*/  IMAD R76, R7.reuse, 0x4, R74 ;  /* 0x00000004074c7824 */ /* 0x040fe200078e024a */
[-C--:B------:R-:W-:Y:S02]  /*1cd0*/  IADD3 R102, P0, PT, R74, R5.reuse, RZ ;  /* 0x000000054a667210 */ /* 0x080fe40007f1e0ff */
[-C--:B------:R-:W-:Y:S01]  /*1ce0*/  LEA.HI.X.SX32 R115, R72, R2.reuse, 0x1, P2 ;  /* 0x0000000248737211 */ /* 0x080fe200010f0eff */
[----:B------:R2:W5:Y:S01]  /*1cf0*/  LDG.E.U8 R125, desc[UR10][R106.64] ;  /* 0x0000000a6a7d7981 */ /* 0x000562000c1e1100 */
[-C--:B------:R-:W-:Y:S01]  /*1d00*/  LEA.HI.X.SX32 R103, R74, R2.reuse, 0x1, P0 ;  /* 0x000000024a677211 */ /* 0x080fe200000f0eff */
[C---:B------:R-:W-:Y:S01]  /*1d10*/  IMAD R74, R7.reuse, 0x4, R76 ;  /* 0x00000004074a7824 */ /* 0x040fe200078e024c */
[-C--:B------:R-:W-:Y:S01]  /*1d20*/  IADD3 R108, P0, PT, R76, R5.reuse, RZ ;  /* 0x000000054c6c7210 */ /* 0x080fe20007f1e0ff */
[----:B------:R4:W5:Y:S02]  /*1d30*/  LDG.E.U8 R72, desc[UR10][R114.64] ;  /* 0x0000000a72487981 */ /* 0x000964000c1e1100 */
[----:B------:R-:W-:Y:S01]  /*1d40*/  IMAD R78, R7, 0x8, R74 ;  /* 0x00000008074e7824 */ /* 0x000fe200078e024a */
[----:B---3--:R-:W-:Y:S01]  /*1d50*/  IADD3 R110, P2, PT, R74, R5, RZ ;  /* 0x000000054a6e7210 */ /* 0x008fe20007f5e0ff */
[----:B------:R3:W5:Y:S01]  /*1d60*/  LDG.E.U8 R127, desc[UR10][R102.64] ;  /* 0x0000000a667f7981 */ /* 0x000762000c1e1100 */
[----:B------:R-:W-:-:S02]  /*1d70*/  LEA.HI.X.SX32 R109, R76, R2, 0x1, P0 ;  /* 0x000000024c6d7211 */ /* 0x000fc400000f0eff */
[-C--:B------:R-:W-:Y:S01]  /*1d80*/  LEA.HI.X.SX32 R111, R74, R2.reuse, 0x1, P2 ;  /* 0x000000024a6f7211 */ /* 0x080fe200010f0eff */
[C---:B------:R-:W-:Y:S01]  /*1d90*/  IMAD R74, R7.reuse, 0x4, R78 ;  /* 0x00000004074a7824 */ /* 0x040fe200078e024e */
[CC--:B-1----:R-:W-:Y:S01]  /*1da0*/  IADD3 R104, P0, PT, R78.reuse, R5.reuse, RZ ;  /* 0x000000054e687210 */ /* 0x0c2fe20007f1e0ff */
[----:B------:R1:W5:Y:S02]  /*1db0*/  LDG.E.U8 R80, desc[UR10][R108.64] ;  /* 0x0000000a6c507981 */ /* 0x000364000c1e1100 */
[----:B------:R-:W-:Y:S01]  /*1dc0*/  IMAD R76, R7, 0x4, R74 ;  /* 0x00000004074c7824 */ /* 0x000fe200078e024a */
[----:B------:R-:W-:Y:S01]  /*1dd0*/  LEA.HI.X.SX32 R105, R78, R2, 0x1, P0 ;  /* 0x000000024e697211 */ /* 0x000fe200000f0eff */
[----:B------:R0:W5:Y:S01]  /*1de0*/  LDG.E.U8 R129, desc[UR10][R110.64] ;  /* 0x0000000a6e817981 */ /* 0x000162000c1e1100 */
[----:B--2---:R-:W-:-:S03]  /*1df0*/  IADD3 R106, P0, PT, R74, R5, RZ ;  /* 0x000000054a6a7210 */ /* 0x004fc60007f1e0ff */
[----:B------:R2:W5:Y:S01]  /*1e00*/  LDG.E.U8 R131, desc[UR10][R104.64] ;  /* 0x0000000a68837981 */ /* 0x000562000c1e1100 */
[----:B------:R-:W-:Y:S01]  /*1e10*/  LEA.HI.X.SX32 R107, R74, R2, 0x1, P0 ;  /* 0x000000024a6b7211 */ /* 0x000fe200000f0eff */
[----:B------:R-:W-:Y:S01]  /*1e20*/  IMAD R74, R7, 0x8, R76 ;  /* 0x00000008074a7824 */ /* 0x000fe200078e024c */
[----:B----4-:R-:W-:-:S03]  /*1e30*/  IADD3 R114, P0, PT, R76, R5, RZ ;  /* 0x000000054c727210 */ /* 0x010fc60007f1e0ff */
[----:B------:R4:W5:Y:S01]  /*1e40*/  LDG.E.U8 R82, desc[UR10][R106.64] ;  /* 0x0000000a6a527981 */ /* 0x000962000c1e1100 */
[----:B------:R-:W-:Y:S01]  /*1e50*/  LEA.HI.X.SX32 R115, R76, R2, 0x1, P0 ;  /* 0x000000024c737211 */ /* 0x000fe200000f0eff */
[----:B------:R-:W-:Y:S01]  /*1e60*/  IMAD R76, R7, 0x4, R74 ;  /* 0x00000004074c7824 */ /* 0x000fe200078e024a */
[----:B---3--:R-:W-:-:S03]  /*1e70*/  IADD3 R102, P0, PT, R74, R5, RZ ;  /* 0x000000054a667210 */ /* 0x008fc60007f1e0ff */
[C---:B------:R-:W-:Y:S01]  /*1e80*/  IMAD R78, R7.reuse, 0x4, R76 ;  /* 0x00000004074e7824 */ /* 0x040fe200078e024c */
[-C--:B------:R-:W-:Y:S01]  /*1e90*/  LEA.HI.X.SX32 R103, R74, R2.reuse, 0x1, P0 ;  /* 0x000000024a677211 */ /* 0x080fe200000f0eff */
[----:B------:R3:W5:Y:S01]  /*1ea0*/  LDG.E.U8 R133, desc[UR10][R114.64] ;  /* 0x0000000a72857981 */ /* 0x000762000c1e1100 */
[-C--:B-1----:R-:W-:Y:S01]  /*1eb0*/  IADD3 R108, P2, PT, R76, R5.reuse, RZ ;  /* 0x000000054c6c7210 */ /* 0x082fe20007f5e0ff */
[C---:B------:R-:W-:Y:S01]  /*1ec0*/  IMAD R74, R7.reuse, 0x8, R78 ;  /* 0x00000008074a7824 */ /* 0x040fe200078e024e */
[-C--:B0-----:R-:W-:Y:S01]  /*1ed0*/  IADD3 R110, P0, PT, R78, R5.reuse, RZ ;  /* 0x000000054e6e7210 */ /* 0x081fe20007f1e0ff */
[----:B------:R0:W5:Y:S01]  /*1ee0*/  LDG.E.U8 R135, desc[UR10][R102.64] ;  /* 0x0000000a66877981 */ /* 0x000162000c1e1100 */
[-C--:B------:R-:W-:Y:S02]  /*1ef0*/  LEA.HI.X.SX32 R109, R76, R2.reuse, 0x1, P2 ;  /* 0x000000024c6d7211 */ /* 0x080fe400010f0eff */
[-C--:B------:R-:W-:Y:S01]  /*1f00*/  LEA.HI.X.SX32 R111, R78, R2.reuse, 0x1, P0 ;  /* 0x000000024e6f7211 */ /* 0x080fe200000f0eff */
[C---:B------:R-:W-:Y:S01]  /*1f10*/  IMAD R76, R7.reuse, 0x4, R74 ;  /* 0x00000004074c7824 */ /* 0x040fe200078e024a */
[CC--:B--2---:R-:W-:Y:S01]  /*1f20*/  IADD3 R104, P0, PT, R74.reuse, R5.reuse, RZ ;  /* 0x000000054a687210 */ /* 0x0c4fe20007f1e0ff */
[----:B------:R1:W5:Y:S03]  /*1f30*/  LDG.E.U8 R84, desc[UR10][R108.64] ;  /* 0x0000000a6c547981 */ /* 0x000366000c1e1100 */
[-C--:B------:R-:W-:Y:S01]  /*1f40*/  LEA.HI.X.SX32 R105, R74, R2.reuse, 0x1, P0 ;  /* 0x000000024a697211 */ /* 0x080fe200000f0eff */
[C---:B------:R-:W-:Y:S01]  /*1f50*/  IMAD R74, R7.reuse, 0x4, R76 ;  /* 0x00000004074a7824 */ /* 0x040fe200078e024c */
[-C--:B----4-:R-:W-:Y:S01]  /*1f60*/  IADD3 R106, P0, PT, R76, R5.reuse, RZ ;  /* 0x000000054c6a7210 */ /* 0x090fe20007f1e0ff */
[----:B------:R2:W5:Y:S02]  /*1f70*/  LDG.E.U8 R137, desc[UR10][R110.64] ;  /* 0x0000000a6e897981 */ /* 0x000564000c1e1100 */
[----:B------:R-:W-:Y:S01]  /*1f80*/  IMAD R78, R7, 0x8, R74 ;  /* 0x00000008074e7824 */ /* 0x000fe200078e024a */
[----:B---3--:R-:W-:Y:S01]  /*1f90*/  IADD3 R114, P2, PT, R74, R5, RZ ;  /* 0x000000054a727210 */ /* 0x008fe20007f5e0ff */
[----:B------:R3:W5:Y:S01]  /*1fa0*/  LDG.E.U8 R139, desc[UR10][R104.64] ;  /* 0x0000000a688b7981 */ /* 0x000762000c1e1100 */
[----:B------:R-:W-:-:S02]  /*1fb0*/  LEA.HI.X.SX32 R107, R76, R2, 0x1, P0 ;  /* 0x000000024c6b7211 */ /* 0x000fc400000f0eff */
[-C--:B------:R-:W-:Y:S01]  /*1fc0*/  LEA.HI.X.SX32 R115, R74, R2.reuse, 0x1, P2 ;  /* 0x000000024a737211 */ /* 0x080fe200010f0eff */
[C---:B------:R-:W-:Y:S01]  /*1fd0*/  IMAD R74, R7.reuse, 0x4, R78 ;  /* 0x00000004074a7824 */ /* 0x040fe200078e024e */
[CC--:B0-----:R-:W-:Y:S01]  /*1fe0*/  IADD3 R102, P0, PT, R78.reuse, R5.reuse, RZ ;  /* 0x000000054e667210 */ /* 0x0c1fe20007f1e0ff */
[----:B------:R0:W5:Y:S02]  /*1ff0*/  LDG.E.U8 R86, desc[UR10][R106.64] ;  /* 0x0000000a6a567981 */ /* 0x000164000c1e1100 */
[----:B------:R-:W-:Y:S01]  /*2000*/  IMAD R76, R7, 0x4, R74 ;  /* 0x00000004074c7824 */ /* 0x000fe200078e024a */
[----:B------:R-:W-:Y:S01]  /*2010*/  LEA.HI.X.SX32 R103, R78, R2, 0x1, P0 ;  /* 0x000000024e677211 */ /* 0x000fe200000f0eff */
[----:B------:R4:W5:Y:S01]  /*2020*/  LDG.E.U8 R141, desc[UR10][R114.64] ;  /* 0x0000000a728d7981 */ /* 0x000962000c1e1100 */
[----:B-1----:R-:W-:-:S03]  /*2030*/  IADD3 R108, P0, PT, R74, R5, RZ ;  /* 0x000000054a6c7210 */ /* 0x002fc60007f1e0ff */
[----:B------:R1:W5:Y:S01]  /*2040*/  LDG.E.U8 R143, desc[UR10][R102.64] ;  /* 0x0000000a668f7981 */ /* 0x000362000c1e1100 */
[----:B------:R-:W-:Y:S01]  /*2050*/  LEA.HI.X.SX32 R109, R74, R2, 0x1, P0 ;  /* 0x000000024a6d7211 */ /* 0x000fe200000f0eff */
[----:B------:R-:W-:Y:S01]  /*2060*/  IMAD R74, R7, 0x8, R76 ;  /* 0x00000008074a7824 */ /* 0x000fe200078e024c */
[----:B--2---:R-:W-:-:S03]  /*2070*/  IADD3 R110, P0, PT, R76, R5, RZ ;  /* 0x000000054c6e7210 */ /* 0x004fc60007f1e0ff */
[----:B------:R2:W5:Y:S01]  /*2080*/  LDG.E.U8 R88, desc[UR10][R108.64] ;  /* 0x0000000a6c587981 */ /* 0x000562000c1e1100 */
[----:B------:R-:W-:Y:S01]  /*2090*/  LEA.HI.X.SX32 R111, R76, R2, 0x1, P0 ;  /* 0x000000024c6f7211 */ /* 0x000fe200000f0eff */
[----:B------:R-:W-:Y:S01]  /*20a0*/  IMAD R76, R7, 0x4, R74 ;  /* 0x00000004074c7824 */ /* 0x000fe200078e024a */
[----:B---3--:R-:W-:-:S03]  /*20b0*/  IADD3 R104, P0, PT, R74, R5, RZ ;  /* 0x000000054a687210 */ /* 0x008fc60007f1e0ff */
[C---:B------:R-:W-:Y:S01]  /*20c0*/  IMAD R78, R7.reuse, 0x4, R76 ;  /* 0x00000004074e7824 */ /* 0x040fe200078e024c */
[-C--:B------:R-:W-:Y:S01]  /*20d0*/  LEA.HI.X.SX32 R105, R74, R2.reuse, 0x1, P0 ;  /* 0x000000024a697211 */ /* 0x080fe200000f0eff */
[----:B------:R3:W5:Y:S01]  /*20e0*/  LDG.E.U8 R145, desc[UR10][R110.64] ;  /* 0x0000000a6e917981 */ /* 0x000762000c1e1100 */
[-C--:B0-----:R-:W-:Y:S01]  /*20f0*/  IADD3 R106, P2, PT, R76, R5.reuse, RZ ;  /* 0x000000054c6a7210 */ /* 0x081fe20007f5e0ff */
[C---:B------:R-:W-:Y:S01]  /*2100*/  IMAD R74, R7.reuse, 0x8, R78 ;  /* 0x00000008074a7824 */ /* 0x040fe200078e024e */
[-C--:B----4-:R-:W-:Y:S01]  /*2110*/  IADD3 R114, P0, PT, R78, R5.reuse, RZ ;  /* 0x000000054e727210 */ /* 0x090fe20007f1e0ff */
[----:B------:R-:W5:Y:S01]  /*2120*/  LDG.E.U8 R147, desc[UR10][R104.64] ;  /* 0x0000000a68937981 */ /* 0x000f62000c1e1100 */
[-C--:B------:R-:W-:Y:S02]  /*2130*/  LEA.HI.X.SX32 R107, R76, R2.reuse, 0x1, P2 ;  /* 0x000000024c6b7211 */ /* 0x080fe400010f0eff */
[-C--:B------:R-:W-:Y:S01]  /*2140*/  LEA.HI.X.SX32 R115, R78, R2.reuse, 0x1, P0 ;  /* 0x000000024e737211 */ /* 0x080fe200000f0eff */
[C---:B------:R-:W-:Y:S01]  /*2150*/  IMAD R76, R7.reuse, 0x4, R74 ;  /* 0x00000004074c7824 */ /* 0x040fe200078e024a */
[CC--:B-1----:R-:W-:Y:S01]  /*2160*/  IADD3 R102, P0, PT, R74.reuse, R5.reuse, RZ ;  /* 0x000000054a667210 */ /* 0x0c2fe20007f1e0ff */
[----:B------:R0:W5:Y:S03]  /*2170*/  LDG.E.U8 R90, desc[UR10][R106.64] ;  /* 0x0000000a6a5a7981 */ /* 0x000166000c1e1100 */
[-C--:B------:R-:W-:Y:S01]  /*2180*/  LEA.HI.X.SX32 R103, R74, R2.reuse, 0x1, P0 ;  /* 0x000000024a677211 */ /* 0x080fe200000f0eff */
[C---:B------:R-:W-:Y:S01]  /*2190*/  IMAD R74, R7.reuse, 0x4, R76 ;  /* 0x00000004074a7824 */ /* 0x040fe200078e024c */
[-C--:B--2---:R-:W-:Y:S01]  /*21a0*/  IADD3 R108, P0, PT, R76, R5.reuse, RZ ;  /* 0x000000054c6c7210 */ /* 0x084fe20007f1e0ff */
[----:B------:R-:W5:Y:S02]  /*21b0*/  LDG.E.U8 R149, desc[UR10][R114.64] ;  /* 0x0000000a72957981 */ /* 0x000f64000c1e1100 */
[----:B------:R-:W-:Y:S01]  /*21c0*/  IMAD R78, R7, 0x8, R74 ;  /* 0x00000008074e7824 */ /* 0x000fe200078e024a */
[----:B---3--:R-:W-:Y:S01]  /*21d0*/  IADD3 R110, P2, PT, R74, R5, RZ ;  /* 0x000000054a6e7210 */ /* 0x008fe20007f5e0ff */
[----:B------:R-:W5:Y:S01]  /*21e0*/  LDG.E.U8 R151, desc[UR10][R102.64] ;  /* 0x0000000a66977981 */ /* 0x000f62000c1e1100 */
[----:B------:R-:W-:-:S02]  /*21f0*/  LEA.HI.X.SX32 R109, R76, R2, 0x1, P0 ;  /* 0x000000024c6d7211 */ /* 0x000fc400000f0eff */
[-C--:B------:R-:W-:Y:S01]  /*2200*/  LEA.HI.X.SX32 R111, R74, R2.reuse, 0x1, P2 ;  /* 0x000000024a6f7211 */ /* 0x080fe200010f0eff */
[C---:B------:R-:W-:Y:S01]  /*2210*/  IMAD R74, R7.reuse, 0x4, R78 ;  /* 0x00000004074a7824 */ /* 0x040fe200078e024e */
[CC--:B------:R-:W-:Y:S01]  /*2220*/  IADD3 R116, P0, PT, R78.reuse, R5.reuse, RZ ;  /* 0x000000054e747210 */ /* 0x0c0fe20007f1e0ff */
[----:B------:R1:W5:Y:S02]  /*2230*/  LDG.E.U8 R92, desc[UR10][R108.64] ;  /* 0x0000000a6c5c7981 */ /* 0x000364000c1e1100 */
[----:B------:R-:W-:Y:S01]  /*2240*/  IMAD R76, R7, 0x4, R74 ;  /* 0x00000004074c7824 */ /* 0x000fe200078e024a */
[----:B------:R-:W-:Y:S01]  /*2250*/  LEA.HI.X.SX32 R117, R78, R2, 0x1, P0 ;  /* 0x000000024e757211 */ /* 0x000fe200000f0eff */
[----:B------:R2:W5:Y:S01]  /*2260*/  LDG.E.U8 R153, desc[UR10][R110.64] ;  /* 0x0000000a6e997981 */ /* 0x000562000c1e1100 */
[----:B0-----:R-:W-:-:S03]  /*2270*/  IADD3 R106, P0, PT, R74, R5, RZ ;  /* 0x000000054a6a7210 */ /* 0x001fc60007f1e0ff */
[----:B------:R-:W5:Y:S01]  /*2280*/  LDG.E.U8 R155, desc[UR10][R116.64] ;  /* 0x0000000a749b7981 */ /* 0x000f62000c1e1100 */
[----:B------:R-:W-:Y:S01]  /*2290*/  LEA.HI.X.SX32 R107, R74, R2, 0x1, P0 ;  /* 0x000000024a6b7211 */ /* 0x000fe200000f0eff */
[----:B------:R-:W-:Y:S01]  /*22a0*/  IMAD R74, R7, 0x8, R76 ;  /* 0x00000008074a7824 */ /* 0x000fe200078e024c */
[----:B------:R-:W-:-:S03]  /*22b0*/  IADD3 R104, P0, PT, R76, R5, RZ ;  /* 0x000000054c687210 */ /* 0x000fc60007f1e0ff */
[----:B------:R0:W5:Y:S01]  /*22c0*/  LDG.E.U8 R94, desc[UR10][R106.64] ;  /* 0x0000000a6a5e7981 */ /* 0x000162000c1e1100 */
[----:B------:R-:W-:Y:S01]  /*22d0*/  LEA.HI.X.SX32 R105, R76, R2, 0x1, P0 ;  /* 0x000000024c697211 */ /* 0x000fe200000f0eff */
[----:B------:R-:W-:Y:S01]  /*22e0*/  IMAD R76, R7, 0x4, R74 ;  /* 0x00000004074c7824 */ /* 0x000fe200078e024a */
[----:B-1----:R-:W-:-:S03]  /*22f0*/  IADD3 R108, P0, PT, R74, R5, RZ ;  /* 0x000000054a6c7210 */ /* 0x002fc60007f1e0ff */
[C---:B------:R-:W-:Y:S01]  /*2300*/  IMAD R78, R7.reuse, 0x4, R76 ;  /* 0x00000004074e7824 */ /* 0x040fe200078e024c */
[-C--:B------:R-:W-:Y:S01]  /*2310*/  LEA.HI.X.SX32 R109, R74, R2.reuse, 0x1, P0 ;  /* 0x000000024a6d7211 */ /* 0x080fe200000f0eff */
[----:B------:R1:W5:Y:S01]  /*2320*/  LDG.E.U8 R157, desc[UR10][R104.64] ;  /* 0x0000000a689d7981 */ /* 0x000362000c1e1100 */
[-C--:B------:R-:W-:Y:S01]  /*2330*/  IADD3 R102, P2, PT, R76, R5.reuse, RZ ;  /* 0x000000054c667210 */ /* 0x080fe20007f5e0ff */
[C---:B------:R-:W-:Y:S01]  /*2340*/  IMAD R74, R7.reuse, 0x8, R78 ;  /* 0x00000008074a7824 */ /* 0x040fe200078e024e */
[-C--:B--2---:R-:W-:Y:S01]  /*2350*/  IADD3 R110, P0, PT, R78, R5.reuse, RZ ;  /* 0x000000054e6e7210 */ /* 0x084fe20007f1e0ff */
[----:B------:R2:W5:Y:S01]  /*2360*/  LDG.E.U8 R159, desc[UR10][R108.64] ;  /* 0x0000000a6c9f7981 */ /* 0x000562000c1e1100 */
[-C--:B------:R-:W-:Y:S02]  /*2370*/  LEA.HI.X.SX32 R103, R76, R2.reuse, 0x1, P2 ;  /* 0x000000024c677211 */ /* 0x080fe400010f0eff */
[-C--:B------:R-:W-:Y:S01]  /*2380*/  LEA.HI.X.SX32 R111, R78, R2.reuse, 0x1, P0 ;  /* 0x000000024e6f7211 */ /* 0x080fe200000f0eff */
[C---:B------:R-:W-:Y:S01]  /*2390*/  IMAD R76, R7.reuse, 0x4, R74 ;  /* 0x00000004074c7824 */ /* 0x040fe200078e024a */
[CC--:B0-----:R-:W-:Y:S01]  /*23a0*/  IADD3 R106, P0, PT, R74.reuse, R5.reuse, RZ ;  /* 0x000000054a6a7210 */ /* 0x0c1fe20007f1e0ff */
[----:B------:R-:W5:Y:S03]  /*23b0*/  LDG.E.U8 R96, desc[UR10][R102.64] ;  /* 0x0000000a66607981 */ /* 0x000f66000c1e1100 */
[-C--:B------:R-:W-:Y:S01]  /*23c0*/  LEA.HI.X.SX32 R107, R74, R2.reuse, 0x1, P0 ;  /* 0x000000024a6b7211 */ /* 0x080fe200000f0eff */
[C---:B------:R-:W-:Y:S01]  /*23d0*/  IMAD R74, R7.reuse, 0x4, R76 ;  /* 0x00000004074a7824 */ /* 0x040fe200078e024c */
[-C--:B------:R-:W-:Y:S01]  /*23e0*/  IADD3 R114, P0, PT, R76, R5.reuse, RZ ;  /* 0x000000054c727210 */ /* 0x080fe20007f1e0ff */
[----:B------:R0:W5:Y:S02]  /*23f0*/  LDG.E.U8 R161, desc[UR10][R110.64] ;  /* 0x0000000a6ea17981 */ /* 0x000164000c1e1100 */
[----:B------:R-:W-:Y:S01]  /*2400*/  IMAD R78, R7, 0x8, R74 ;  /* 0x00000008074e7824 */ /* 0x000fe200078e024a */
[----:B-1----:R-:W-:Y:S01]  /*2410*/  IADD3 R104, P2, PT, R74, R5, RZ ;  /* 0x000000054a687210 */ /* 0x002fe20007f5e0ff */
[----:B------:R1:W5:Y:S01]  /*2420*/  LDG.E.U8 R163, desc[UR10][R106.64] ;  /* 0x0000000a6aa37981 */ /* 0x000362000c1e1100 */
[----:B------:R-:W-:-:S02]  /*2430*/  LEA.HI.X.SX32 R115, R76, R2, 0x1, P0 ;  /* 0x000000024c737211 */ /* 0x000fc400000f0eff */
[-C--:B------:R-:W-:Y:S01]  /*2440*/  LEA.HI.X.SX32 R105, R74, R2.reuse, 0x1, P2 ;  /* 0x000000024a697211 */ /* 0x080fe200010f0eff */
[C---:B------:R-:W-:Y:S01]  /*2450*/  IMAD R74, R7.reuse, 0x4, R78 ;  /* 0x00000004074a7824 */ /* 0x040fe200078e024e */
[CC--:B--2---:R-:W-:Y:S01]  /*2460*/  IADD3 R108, P0, PT, R78.reuse, R5.reuse, RZ ;  /* 0x000000054e6c7210 */ /* 0x0c4fe20007f1e0ff */
[----:B------:R-:W5:Y:S02]  /*2470*/  LDG.E.U8 R98, desc[UR10][R114.64] ;  /* 0x0000000a72627981 */ /* 0x000f64000c1e1100 */
[----:B------:R-:W-:Y:S01]  /*2480*/  IMAD R76, R7, 0x4, R74 ;  /* 0x00000004074c7824 */ /* 0x000fe200078e024a */
[----:B------:R-:W-:Y:S01]  /*2490*/  LEA.HI.X.SX32 R109, R78, R2, 0x1, P0 ;  /* 0x000000024e6d7211 */ /* 0x000fe200000f0eff */
[----:B------:R2:W5:Y:S01]  /*24a0*/  LDG.E.U8 R165, desc[UR10][R104.64] ;  /* 0x0000000a68a57981 */ /* 0x000562000c1e1100 */
[----:B------:R-:W-:-:S03]  /*24b0*/  IADD3 R116, P0, PT, R74, R5, RZ ;  /* 0x000000054a747210 */ /* 0x000fc60007f1e0ff */
[----:B------:R3:W5:Y:S01]  /*24c0*/  LDG.E.U8 R167, desc[UR10][R108.64] ;  /* 0x0000000a6ca77981 */ /* 0x000762000c1e1100 */
[-C--:B------:R-:W-:Y:S01]  /*24d0*/  LEA.HI.X.SX32 R117, R74, R2.reuse, 0x1, P0 ;  /* 0x000000024a757211 */ /* 0x080fe200000f0eff */
[C---:B------:R-:W-:Y:S01]  /*24e0*/  IMAD R74, R7.reuse, 0x8, R76 ;  /* 0x00000008074a7824 */ /* 0x040fe200078e024c */
[-C--:B0-----:R-:W-:Y:S02]  /*24f0*/  IADD3 R110, P0, PT, R76, R5.reuse, RZ ;  /* 0x000000054c6e7210 */ /* 0x081fe40007f1e0ff */
[----:B------:R-:W-:Y:S01]  /*2500*/  R2UR UR7, R112 ;  /* 0x00000000700772ca */ /* 0x000fe200000e0000 */
[----:B------:R-:W5:Y:S01]  /*2510*/  LDG.E.U8 R116, desc[UR10][R116.64] ;  /* 0x0000000a74747981 */ /* 0x000f62000c1e1100 */
[----:B------:R-:W-:Y:S01]  /*2520*/  LEA.HI.X.SX32 R111, R76, R2, 0x1, P0 ;  /* 0x000000024c6f7211 */ /* 0x000fe200000f0eff */
[----:B------:R-:W-:Y:S01]  /*2530*/  IMAD R76, R7, 0x4, R74 ;  /* 0x00000004074c7824 */ /* 0x000fe200078e024a */
[----:B-1----:R-:W-:-:S03]  /*2540*/  IADD3 R106, P0, PT, R74, R5, RZ ;  /* 0x000000054a6a7210 */ /* 0x002fc60007f1e0ff */
[C---:B------:R-:W-:Y:S01]  /*2550*/  IMAD R78, R7.reuse, 0x4, R76 ;  /* 0x00000004074e7824 */ /* 0x040fe200078e024c */
[-C--:B------:R-:W-:Y:S01]  /*2560*/  IADD3 R102, P2, PT, R76, R5.reuse, RZ ;  /* 0x000000054c667210 */ /* 0x080fe20007f5e0ff */
[----:B------:R0:W5:Y:S01]  /*2570*/  LDG.E.U8 R169, desc[UR10][R110.64] ;  /* 0x0000000a6ea97981 */ /* 0x000162000c1e1100 */
[-C--:B------:R-:W-:Y:S01]  /*2580*/  LEA.HI.X.SX32 R107, R74, R2.reuse, 0x1, P0 ;  /* 0x000000024a6b7211 */ /* 0x080fe200000f0eff */
[C---:B------:R-:W-:Y:S01]  /*2590*/  IMAD R74, R7.reuse, 0x8, R78 ;  /* 0x00000008074a7824 */ /* 0x040fe200078e024e */
[-C--:B------:R-:W-:Y:S02]  /*25a0*/  LEA.HI.X.SX32 R103, R76, R2.reuse, 0x1, P2 ;  /* 0x000000024c677211 */ /* 0x080fe400010f0eff */
[CC--:B--2---:R-:W-:Y:S01]  /*25b0*/  IADD3 R104, P0, PT, R78.reuse, R5.reuse, RZ ;  /* 0x000000054e687210 */ /* 0x0c4fe20007f1e0ff */
[C---:B------:R-:W-:Y:S01]  /*25c0*/  IMAD R76, R7.reuse, 0x4, R74 ;  /* 0x00000004074c7824 */ /* 0x040fe200078e024a */
[----:B------:R1:W5:Y:S02]  /*25d0*/  LDG.E.U8 R107, desc[UR10][R106.64] ;  /* 0x0000000a6a6b7981 */ /* 0x000364000c1e1100 */
[----:B------:R-:W-:Y:S01]  /*25e0*/  LEA.HI.X.SX32 R105, R78, R2, 0x1, P0 ;  /* 0x000000024e697211 */ /* 0x000fe200000f0eff */
[----:B------:R-:W-:Y:S01]  /*25f0*/  IMAD R7, R7, 0x4, R76 ;  /* 0x0000000407077824 */ /* 0x000fe200078e024c */
[-C--:B---3--:R-:W-:Y:S01]  /*2600*/  IADD3 R108, P0, PT, R74, R5.reuse, RZ ;  /* 0x000000054a6c7210 */ /* 0x088fe20007f1e0ff */
[----:B------:R1:W5:Y:S01]  /*2610*/  LDG.E.U8 R102, desc[UR10][R102.64] ;  /* 0x0000000a66667981 */ /* 0x000362000c1e1100 */
[----:B------:R-:W-:-:S02]  /*2620*/  IADD3 R114, P2, PT, R76, R5, RZ ;  /* 0x000000054c727210 */ /* 0x000fc40007f5e0ff */
[-C--:B------:R-:W-:Y:S01]  /*2630*/  LEA.HI.X.SX32 R109, R74, R2.reuse, 0x1, P0 ;  /* 0x000000024a6d7211 */ /* 0x080fe200000f0eff */
[----:B------:R1:W5:Y:S01]  /*2640*/  LDG.E.U8 R105, desc[UR10][R104.64] ;  /* 0x0000000a68697981 */ /* 0x000362000c1e1100 */
[C---:B0-----:R-:W-:Y:S02]  /*2650*/  IADD3 R110, P0, PT, R7.reuse, R5, RZ ;  /* 0x00000005076e7210 */ /* 0x041fe40007f1e0ff */
[-C--:B------:R-:W-:Y:S02]  /*2660*/  LEA.HI.X.SX32 R115, R76, R2.reuse, 0x1, P2 ;  /* 0x000000024c737211 */ /* 0x080fe400010f0eff */
[----:B------:R-:W-:Y:S01]  /*2670*/  LEA.HI.X.SX32 R111, R7, R2, 0x1, P0 ;  /* 0x00000002076f7211 */ /* 0x000fe200000f0eff */
[----:B------:R1:W5:Y:S01]  /*2680*/  LDG.E.U8 R109, desc[UR10][R108.64] ;  /* 0x0000000a6c6d7981 */ /* 0x000362000c1e1100 */
[--C-:B------:R-:W-:Y:S02]  /*2690*/  SHF.R.S32.HI R2, RZ, 0x7, R118.reuse ;  /* 0x00000007ff027819 */ /* 0x100fe40000011476 */
[----:B------:R-:W-:Y:S01]  /*26a0*/  SHF.R.U32.HI R5, RZ, 0x5, R118 ;  /* 0x00000005ff057819 */ /* 0x000fe20000011676 */
[----:B------:R1:W5:Y:S01]  /*26b0*/  LDG.E.U8 R114, desc[UR10][R114.64] ;  /* 0x0000000a72727981 */ /* 0x000362000c1e1100 */
[----:B------:R-:W-:-:S02]  /*26c0*/  SGXT R2, R2, 0x1 ;  /* 0x000000010202781a */ /* 0x000fc40000000200 */
[----:B------:R-:W-:Y:S01]  /*26d0*/  R2UR UR44, R5 ;  /* 0x00000000052c72ca */ /* 0x000fe200000e0000 */
[----:B------:R1:W5:Y:S01]  /*26e0*/  LDG.E.U8 R111, desc[UR10][R110.64] ;  /* 0x0000000a6e6f7981 */ /* 0x000362000c1e1100 */
[----:B------:R-:W-:-:S04]  /*26f0*/  LOP3.LUT R2, R2, 0x90, RZ, 0xc0, !PT ;  /* 0x0000009002027812 */ /* 0x000fc800078ec0ff */
[----:B------:R-:W-:Y:S01]  /*2700*/  LOP3.LUT R132, R2, 0x7f, R118, 0x78, !PT ;  /* 0x0000007f02847812 */ /* 0x000fe200078e7876 */
[----:B------:R-:W-:Y:S08]  /*2710*/  @P1 BRA `(.L_x_5) ;  /* 0x0000000000181947 */ /* 0x000ff00003800000 */
[----:B------:R-:W-:Y:S01]  /*2720*/  ELECT P0, URZ, PT ;  /* 0x0000000000ff782f */ /* 0x000fe20003800000 */
[----:B------:R-:W-:Y:S01]  /*2730*/  IMAD.MOV.U32 R2, RZ, RZ, 0x1 ;  /* 0x00000001ff027424 */ /* 0x000fe200078e00ff */
[----:B------:R-:W-:Y:S01]  /*2740*/  UMOV UR4, 0x40 ;  /* 0x0000004000047882 */ /* 0x000fe20000000000 */
[----:B------:R-:W-:Y:S01]  /*2750*/  UVIRTCOUNT.DEALLOC.SMPOOL 0x80 ;  /* 0x000000800000784c */ /* 0x000fe20000000000 */
[----:B------:R-:W-:-:S09]  /*2760*/  ULEA UR4, UR8, UR4, 0x18 ;  /* 0x0000000408047291 */ /* 0x000fd2000f8ec0ff */
[----:B------:R0:W-:Y:S03]  /*2770*/  @P0 STS.U8 [UR4], R2 ;  /* 0x00000002ff000988 */ /* 0x0001e60008000004 */
.L_x_5:
[----:B-----5:R2:W-:Y:S01]  /*2780*/  STS.U8 [R132+UR6], R3 ;  /* 0x0000000384007988 */ /* 0x0205e20008000006 */
[----:B------:R-:W3:Y:S01]  /*2790*/  S2UR UR5, SR_CTAID.Y ;  /* 0x00000000000579c3 */ /* 0x000ee20000002600 */
[----:B------:R-:W4:Y:S01]  /*27a0*/  LDCU UR8, c[0x0][0x3f0] ;  /* 0x00007e00ff0877ac */ /* 0x000f220008000800 */
[C---:B------:R-:W-:Y:S01]  /*27b0*/  LOP3.LUT P2, RZ, R118.reuse, 0xff, RZ, 0xc0, !PT ;  /* 0x000000ff76ff7812 */ /* 0x040fe2000784c0ff */
[----:B------:R-:W-:Y:S01]  /*27c0*/  STS.U8 [R132+UR6+0x200], R39 ;  /* 0x0002002784007988 */ /* 0x000fe20008000006 */
[----:B0-----:R-:W-:Y:S01]  /*27d0*/  LOP3.LUT R2, R118, 0xff, RZ, 0xc0, !PT ;  /* 0x000000ff76027812 */ /* 0x001fe200078ec0ff */
[----:B------:R-:W-:Y:S02]  /*27e0*/  USHF.L.U32 UR13, UR44, 0x15, URZ ;  /* 0x000000152c0d7899 */ /* 0x000fe400080006ff */
[----:B------:R-:W-:Y:S01]  /*27f0*/  STS.U8 [R132+UR6+0x400], R41 ;  /* 0x0004002984007988 */ /* 0x000fe20008000006 */
[----:B------:R-:W0:Y:S01]  /*2800*/  LDCU UR4, c[0x0][0x3c8] ;  /* 0x00007900ff0477ac */ /* 0x000e220008000800 */
[----:B--2---:R-:W-:-:S02]  /*2810*/  LOP3.LUT R3, R132, 0x20, RZ, 0x3c, !PT ;  /* 0x0000002084037812 */ /* 0x004fc400078e3cff */
[----:B------:R-:W-:Y:S01]  /*2820*/  STS.U8 [R132+UR6+0x600], R43 ;  /* 0x0006002b84007988 */ /* 0x000fe20008000006 */
[----:B------:R-:W-:Y:S01]  /*2830*/  ULOP3.LUT UR13, UR13, 0x600000, URZ, 0xc0, !UPT ;  /* 0x006000000d0d7892 */ /* 0x000fe2000f8ec0ff */
[----:B------:R-:W-:Y:S02]  /*2840*/  UMOV UR12, 0x1 ;  /* 0x00000001000c7882 */ /* 0x000fe40000000000 */
[----:B------:R-:W-:Y:S01]  /*2850*/  STS.U8 [R132+UR6+0x800], R45 ;  /* 0x0008002d84007988 */ /* 0x000fe20008000006 */
[----:B------:R-:W-:Y:S01]  /*2860*/  VOTEU.ALL UP0, P2 ;  /* 0x0000000000ff7886 */ /* 0x000fe20001000000 */
[----:B------:R-:W2:Y:S02]  /*2870*/  LDCU UR14, c[0x0][0x3c4] ;  /* 0x00007880ff0e77ac */ /* 0x000ea40008000800 */
[----:B------:R-:W-:Y:S01]  /*2880*/  STS.U8 [R132+UR6+0xa00], R47 ;  /* 0x000a002f84007988 */ /* 0x000fe20008000006 */
[----:B----4-:R-:W-:Y:S01]  /*2890*/  ISETP.LT.AND P3, PT, RZ, UR8, PT ;  /* 0x00000008ff007c0c */ /* 0x010fe2000bf61270 */
[----:B------:R-:W-:-:S02]  /*28a0*/  UIADD3 UR8, UPT, UPT, UR7, UR13, URZ ;  /* 0x0000000d07087290 */ /* 0x000fc4000fffe0ff */
[----:B------:R-:W-:-:S04]  /*28b0*/  @!UP0 UIADD3 UR40, UPT, UPT, -UR12, 0x100000, URZ ;  /* 0x001000000c288890 */ /* 0x000fc8000fffe1ff */
[----:B------:R-:W-:Y:S02]  /*28c0*/  @!UP0 USHF.L.U32 UR41, UR40, 0xb, URZ ;  /* 0x0000000b28298899 */ /* 0x000fe400080006ff */
[----:B------:R-:W-:Y:S01]  /*28d0*/  @!UP0 USHF.L.U32 UR40, UR40, 0x1, URZ ;  /* 0x0000000128288899 */ /* 0x000fe200080006ff */
[----:B------:R-:W-:Y:S01]  /*28e0*/  STS.U8 [R132+UR6+0xc00], R49 ;  /* 0x000c003184007988 */ /* 0x000fe20008000006 */
[----:B------:R-:W4:Y:S01]  /*28f0*/  LDCU UR9, c[0x0][0x3c4] ;  /* 0x00007880ff0977ac */ /* 0x000f220008000800 */
[----:B0-----:R-:W-:Y:S02]  /*2900*/  IMAD R2, R2, UR4, RZ ;  /* 0x0000000402027c24 */ /* 0x001fe4000f8e02ff */
[----:B------:R-:W-:Y:S01]  /*2910*/  STS.U8 [R132+UR6+0xe00], R51 ;  /* 0x000e003384007988 */ /* 0x000fe20008000006 */
[----:B------:R-:W-:Y:S01]  /*2920*/  UIADD3 UR4, UPT, UPT, UR6, 0x14800, URZ ;  /* 0x0001480006047890 */ /* 0x000fe2000fffe0ff */
[----:B------:R-:W0:Y:S02]  /*2930*/  LDCU UR15, c[0x0][0x3c4] ;  /* 0x00007880ff0f77ac */ /* 0x000e240008000800 */
[----:B------:R-:W-:Y:S01]  /*2940*/  STS.U8 [R132+UR6+0x1000], R53 ;  /* 0x0010003584007988 */ /* 0x000fe20008000006 */
[----:B------:R-:W-:-:S03]  /*2950*/  VOTEU.ALL UP1, P2 ;  /* 0x0000000000ff7886 */ /* 0x000fc60001020000 */
[----:B------:R-:W-:Y:S01]  /*2960*/  STS.U8 [R132+UR6+0x1200], R55 ;  /* 0x0012003784007988 */ /* 0x000fe20008000006 */
[----:B------:R-:W1:Y:S03]  /*2970*/  LDCU UR16, c[0x0][0x3c4] ;  /* 0x00007880ff1077ac */ /* 0x000e660008000800 */
[----:B------:R-:W-:Y:S01]  /*2980*/  STS.U8 [R132+UR6+0x1400], R57 ;  /* 0x0014003984007988 */ /* 0x000fe20008000006 */
[----:B------:R-:W0:Y:S03]  /*2990*/  LDCU UR29, c[0x0][0x3c4] ;  /* 0x00007880ff1d77ac */ /* 0x000e260008000800 */
[----:B------:R-:W-:Y:S01]  /*29a0*/  STS.U8 [R132+UR6+0x1600], R59 ;  /* 0x0016003b84007988 */ /* 0x000fe20008000006 */
[----:B------:R-:W0:Y:S03]  /*29b0*/  LDCU UR17, c[0x0][0x3c4] ;  /* 0x00007880ff1177ac */ /* 0x000e260008000800 */
[----:B------:R-:W-:Y:S01]  /*29c0*/  STS.U8 [R132+UR6+0x1800], R61 ;  /* 0x0018003d84007988 */ /* 0x000fe20008000006 */
[----:B--2---:R-:W-:Y:S01]  /*29d0*/  USHF.L.U32 UR14, UR14, 0x4, URZ ;  /* 0x000000040e0e7899 */ /* 0x004fe200080006ff */
[----:B------:R-:W2:Y:S02]  /*29e0*/  LDCU UR30, c[0x0][0x3c4] ;  /* 0x00007880ff1e77ac */ /* 0x000ea40008000800 */
[----:B------:R-:W-:Y:S01]  /*29f0*/  STS.U8 [R132+UR6+0x1a00], R63 ;  /* 0x001a003f84007988 */ /* 0x000fe20008000006 */
[----:B------:R-:W0:Y:S03]  /*2a00*/  LDCU UR18, c[0x0][0x3c4] ;  /* 0x00007880ff1277ac */ /* 0x000e260008000800 */
[----:B------:R-:W-:Y:S01]  /*2a10*/  STS.U8 [R132+UR6+0x1c00], R65 ;  /* 0x001c004184007988 */ /* 0x000fe20008000006 */
[----:B----4-:R-:W-:-:S03]  /*2a20*/  USHF.L.U32 UR9, UR9, 0x3, URZ ;  /* 0x0000000309097899 */ /* 0x010fc600080006ff */
[----:B------:R-:W-:Y:S04]  /*2a30*/  STS.U8 [R132+UR6+0x1e00], R67 ;  /* 0x001e004384007988 */ /* 0x000fe80008000006 */
        /* <DEDUP_REMOVED lines=47> */
[----:B------:R-:W-:Y:S01]  /*2d30*/  STS.U8 [R132+UR6+0x7e00], R111 ;  /* 0x007e006f84007988 */ /* 0x000fe20008000006 */
[----:B------:R-:W-:-:S02]  /*2d40*/  USHF.R.S32.HI UR45, URZ, 0x1f, UR14 ;  /* 0x0000001fff2d7899 */ /* 0x000fc4000801140e */
[----:B0-----:R-:W-:Y:S01]  /*2d50*/  UIMAD UR15, UR15, 0x18, URZ ;  /* 0x000000180f0f78a4 */ /* 0x001fe2000f8e02ff */
[----:B------:R0:W-:Y:S01]  /*2d60*/  STS.U8 [R3+UR6+0x100], R4 ;  /* 0x0001000403007988 */ /* 0x0001e20008000006 */
[----:B------:R-:W4:Y:S03]  /*2d70*/  LDCU UR19, c[0x0][0x3c4] ;  /* 0x00007880ff1377ac */ /* 0x000f260008000800 */
[----:B------:R3:W-:Y:S01]  /*2d80*/  STS.U8 [R3+UR6+0x7f00], R0 ;  /* 0x007f000003007988 */ /* 0x0007e20008000006 */
[----:B------:R-:W-:Y:S01]  /*2d90*/  USHF.R.S32.HI UR43, URZ, 0x1f, UR9 ;  /* 0x0000001fff2b7899 */ /* 0x000fe20008011409 */
[----:B------:R-:W1:Y:S02]  /*2da0*/  LDCU UR21, c[0x0][0x3c4] ;  /* 0x00007880ff1577ac */ /* 0x000e640008000800 */
[----:B------:R-:W-:Y:S01]  /*2db0*/  STS.U8 [R3+UR6+0x500], R38 ;  /* 0x0005002603007988 */ /* 0x000fe20008000006 */
[----:B0-----:R-:W3:Y:S01]  /*2dc0*/  LDC.64 R4, c[0x0][0x3c0] ;  /* 0x0000f000ff047b82 */ /* 0x001ee20000000a00 */
[----:B------:R-:W0:Y:S02]  /*2dd0*/  LDCU UR24, c[0x0][0x3c4] ;  /* 0x00007880ff1877ac */ /* 0x000e240008000800 */
[----:B------:R-:W-:Y:S01]  /*2de0*/  STS.U8 [R3+UR6+0x900], R40 ;  /* 0x0009002803007988 */ /* 0x000fe20008000006 */
[----:B------:R-:W0:Y:S03]  /*2df0*/  LDCU UR26, c[0x0][0x3c4] ;  /* 0x00007880ff1a77ac */ /* 0x000e260008000800 */
        /* <DEDUP_REMOVED lines=9> */
[----:B---3--:R-:W-:Y:S01]  /*2e90*/  IMAD R0, R4, UR5, RZ ;  /* 0x0000000504007c24 */ /* 0x008fe2000f8e02ff */
[----:B------:R-:W-:-:S02]  /*2ea0*/  ULOP3.LUT UR5, UR44, 0x4, URZ, 0xc0, !UPT ;  /* 0x000000042c057892 */ /* 0x000fc4000f8ec0ff */
[----:B------:R-:W-:Y:S01]  /*2eb0*/  STS.U8 [R3+UR6+0x2100], R52 ;  /* 0x0021003403007988 */ /* 0x000fe20008000006 */
[----:B------:R-:W3:Y:S03]  /*2ec0*/  LDCU UR35, c[0x0][0x3c4] ;  /* 0x00007880ff2377ac */ /* 0x000ee60008000800 */
[----:B------:R-:W-:Y:S01]  /*2ed0*/  STS.U8 [R3+UR6+0x2500], R54 ;  /* 0x0025003603007988 */ /* 0x000fe20008000006 */
[----:B------:R-:W-:Y:S01]  /*2ee0*/  ULEA UR8, UR5, UR8, 0x5 ;  /* 0x0000000805087291 */ /* 0x000fe2000f8e28ff */
[----:B------:R-:W0:Y:S02]  /*2ef0*/  LDCU UR36, c[0x0][0x3c4] ;  /* 0x00007880ff2477ac */ /* 0x000e240008000800 */
[----:B------:R-:W-:Y:S01]  /*2f00*/  STS.U8 [R3+UR6+0x2900], R56 ;  /* 0x0029003803007988 */ /* 0x000fe20008000006 */
[----:B------:R-:W-:Y:S01]  /*2f10*/  PRMT R7, RZ, 0x7610, R7 ;  /* 0x00007610ff077816 */ /* 0x000fe20000000007 */
[----:B------:R-:W0:Y:S02]  /*2f20*/  LDCU UR37, c[0x0][0x3c4] ;  /* 0x00007880ff2577ac */ /* 0x000e240008000800 */
[----:B------:R-:W-:Y:S01]  /*2f30*/  STS.U8 [R3+UR6+0x2d00], R58 ;  /* 0x002d003a03007988 */ /* 0x000fe20008000006 */
[----:B------:R-:W0:Y:S03]  /*2f40*/  LDCU UR39, c[0x0][0x3c4] ;  /* 0x00007880ff2777ac */ /* 0x000e260008000800 */
[----:B------:R-:W-:Y:S01]  /*2f50*/  STS.U8 [R3+UR6+0x3100], R60 ;  /* 0x0031003c03007988 */ /* 0x000fe20008000006 */
[----:B------:R-:W0:Y:S03]  /*2f60*/  LDCU UR27, c[0x0][0x3c4] ;  /* 0x00007880ff1b77ac */ /* 0x000e260008000800 */
[----:B------:R-:W-:Y:S01]  /*2f70*/  STS.U8 [R3+UR6+0x3500], R62 ;  /* 0x0035003e03007988 */ /* 0x000fe20008000006 */
[----:B------:R-:W0:Y:S03]  /*2f80*/  LDCU UR23, c[0x0][0x3c4] ;  /* 0x00007880ff1777ac */ /* 0x000e260008000800 */
[----:B------:R1:W-:Y:S01]  /*2f90*/  STS.U8 [R3+UR6+0x3900], R64 ;  /* 0x0039004003007988 */ /* 0x0003e20008000006 */
[----:B------:R-:W0:Y:S03]  /*2fa0*/  LDCU UR22, c[0x0][0x3c4] ;  /* 0x00007880ff1677ac */ /* 0x000e260008000800 */
[----:B------:R-:W-:Y:S01]  /*2fb0*/  STS.U8 [R3+UR6+0x3d00], R66 ;  /* 0x003d004203007988 */ /* 0x000fe20008000006 */
[----:B------:R-:W0:Y:S03]  /*2fc0*/  LDCU UR20, c[0x0][0x3c4] ;  /* 0x00007880ff1477ac */ /* 0x000e260008000800 */
[----:B------:R0:W-:Y:S01]  /*2fd0*/  STS.U8 [R3+UR6+0x4100], R68 ;  /* 0x0041004403007988 */ /* 0x0001e20008000006 */
[----:B-1----:R-:W1:Y:S01]  /*2fe0*/  LDC.64 R64, c[0x0][0x388] ;  /* 0x0000e200ff407b82 */ /* 0x002e620000000a00 */
[----:B------:R-:W0:Y:S02]  /*2ff0*/  LDCU UR25, c[0x0][0x3c4] ;  /* 0x00007880ff1977ac */ /* 0x000e240008000800 */
[----:B------:R-:W-:Y:S01]  /*3000*/  STS.U8 [R3+UR6+0x4500], R70 ;  /* 0x0045004603007988 */ /* 0x000fe20008000006 */
[----:B------:R-:W0:Y:S03]  /*3010*/  LDCU UR34, c[0x0][0x3c4] ;  /* 0x00007880ff2277ac */ /* 0x000e260008000800 */
[----:B------:R-:W-:Y:S01]  /*3020*/  STS.U8 [R3+UR6+0x4900], R72 ;  /* 0x0049004803007988 */ /* 0x000fe20008000006 */
[----:B------:R-:W0:Y:S03]  /*3030*/  LDCU UR38, c[0x0][0x3c4] ;  /* 0x00007880ff2677ac */ /* 0x000e260008000800 */
[----:B------:R-:W-:Y:S01]  /*3040*/  STS.U8 [R3+UR6+0x4d00], R80 ;  /* 0x004d005003007988 */ /* 0x000fe20008000006 */
[----:B------:R-:W0:Y:S03]  /*3050*/  LDCU UR42, c[0x0][0x3c4] ;  /* 0x00007880ff2a77ac */ /* 0x000e260008000800 */
[----:B------:R-:W-:Y:S04]  /*3060*/  STS.U8 [R3+UR6+0x5100], R82 ;  /* 0x0051005203007988 */ /* 0x000fe80008000006 */
[----:B------:R-:W-:Y:S04]  /*3070*/  STS.U8 [R3+UR6+0x5500], R84 ;  /* 0x0055005403007988 */ /* 0x000fe80008000006 */
[----:B------:R-:W-:Y:S01]  /*3080*/  STS.U8 [R3+UR6+0x5900], R86 ;  /* 0x0059005603007988 */ /* 0x000fe20008000006 */
[----:B-1----:R-:W-:-:S03]  /*3090*/  IADD3 R135, P0, PT, R0, R64, RZ ;  /* 0x0000004000877210 */ /* 0x002fc60007f1e0ff */
[----:B------:R-:W-:Y:S01]  /*30a0*/  STS.U8 [R3+UR6+0x5d00], R88 ;  /* 0x005d005803007988 */ /* 0x000fe20008000006 */
[----:B------:R-:W-:-:S03]  /*30b0*/  LEA.HI.X.SX32 R65, R0, R65, 0x1, P0 ;  /* 0x0000004100417211 */ /* 0x000fc600000f0eff */
[----:B------:R-:W-:Y:S01]  /*30c0*/  STS.U8 [R3+UR6+0x6100], R90 ;  /* 0x0061005a03007988 */ /* 0x000fe20008000006 */
[----:B------:R-:W-:-:S03]  /*30d0*/  IADD3 R136, P0, PT, R2, R135, RZ ;  /* 0x0000008702887210 */ /* 0x000fc60007f1e0ff */
[----:B------:R-:W-:Y:S01]  /*30e0*/  STS.U8 [R3+UR6+0x6500], R92 ;  /* 0x0065005c03007988 */ /* 0x000fe20008000006 */
[----:B------:R-:W-:-:S03]  /*30f0*/  LEA.HI.X.SX32 R137, R2, R65, 0x1, P0 ;  /* 0x0000004102897211 */ /* 0x000fc600000f0eff */
        /* <DEDUP_REMOVED lines=18> */
[----:B------:R1:W-:Y:S04]  /*3220*/  STS.U8 [R3+UR6+0x3300], R19 ;  /* 0x0033001303007988 */ /* 0x0003e80008000006 */
[----:B------:R-:W-:Y:S04]  /*3230*/  STS.U8 [R3+UR6+0x3700], R20 ;  /* 0x0037001403007988 */ /* 0x000fe80008000006 */
[----:B------:R0:W-:Y:S04]  /*3240*/  STS.U8 [R3+UR6+0x3b00], R21 ;  /* 0x003b001503007988 */ /* 0x0001e80008000006 */
        /* <DEDUP_REMOVED lines=14> */
[----:B------:R-:W-:Y:S04]  /*3330*/  STS.U8 [R3+UR6+0x7700], R37 ;  /* 0x0077002503007988 */ /* 0x000fe80008000006 */
[----:B------:R0:W-:Y:S01]  /*3340*/  STS.U8 [R3+UR6+0x7b00], R26 ;  /* 0x007b001a03007988 */ /* 0x0001e20008000006 */
[----:B------:R-:W-:Y:S01]  /*3350*/  STTM.x128 tmem[UR8], RZ ;  /* 0x000000ff000079ed */ /* 0x000fe200083c0008 */
[----:B------:R-:W0:Y:S02]  /*3360*/  FENCE.VIEW.ASYNC.T ;  /* 0x00000000000073c6 */ /* 0x000e240000000200 */
[----:B0-----:R-:W-:Y:S01]  /*3370*/  BAR.SYNC.DEFER_BLOCKING 0x0 ;  /* 0x0000000000007b1d */ /* 0x001fe20000010000 */
[C---:B------:R-:W-:Y:S01]  /*3380*/  IADD3 R170, P4, PT, R136.reuse, UR14, RZ ;  /* 0x0000000e88aa7c10 */ /* 0x040fe2000ff9e0ff */
[----:B------:R-:W-:Y:S01]  /*3390*/  USHF.R.S32.HI UR46, URZ, 0x1f, UR15 ;  /* 0x0000001fff2e7899 */ /* 0x000fe2000801140f */
[----:B------:R-:W-:-:S02]  /*33a0*/  IADD3 R172, P0, PT, R136, UR9, RZ ;  /* 0x0000000988ac7c10 */ /* 0x000fc4000ff1e0ff */
[----:B------:R-:W-:Y:S01]  /*33b0*/  IADD3.X R171, PT, PT, R137, UR45, RZ, P4, !PT ;  /* 0x0000002d89ab7c10 */ /* 0x000fe2000a7fe4ff */
[----:B------:R-:W-:Y:S01]  /*33c0*/  USHF.R.S32.HI UR16, URZ, 0x1f, UR16 ;  /* 0x0000001fff107899 */ /* 0x000fe20008011410 */
[C---:B------:R-:W-:Y:S01]  /*33d0*/  IADD3 R68, P4, PT, R136.reuse, UR15, RZ ;  /* 0x0000000f88447c10 */ /* 0x040fe2000ff9e0ff */
[----:B------:R-:W-:Y:S01]  /*33e0*/  UIMAD UR17, UR17, 0x9, URZ ;  /* 0x00000009111178a4 */ /* 0x000fe2000f8e02ff */
[----:B------:R-:W-:Y:S01]  /*33f0*/  PRMT R49, RZ, 0x7610, R49 ;  /* 0x00007610ff317816 */ /* 0x000fe20000000031 */
[----:B------:R-:W-:Y:S01]  /*3400*/  UIMAD UR18, UR18, 0x11, URZ ;  /* 0x00000011121278a4 */ /* 0x000fe2000f8e02ff */
[----:B------:R-:W-:Y:S01]  /*3410*/  PRMT R4, RZ, 0x7610, R4 ;  /* 0x00007610ff047816 */ /* 0x000fe20000000004 */
[----:B--2---:R-:W-:Y:S01]  /*3420*/  VIADD R66, R136, UR30 ;  /* 0x0000001e88427c36 */ /* 0x004fe20008000000 */
[----:B-1----:R-:W-:Y:S01]  /*3430*/  PRMT R19, RZ, 0x7610, R19 ;  /* 0x00007610ff137816 */ /* 0x002fe20000000013 */
[----:B----4-:R-:W-:Y:S01]  /*3440*/  UIMAD UR19, UR19, 0x19, URZ ;  /* 0x00000019131378a4 */ /* 0x010fe2000f8e02ff */
[----:B------:R-:W-:Y:S01]  /*3450*/  PRMT R51, RZ, 0x7610, R51 ;  /* 0x00007610ff337816 */ /* 0x000fe20000000033 */
[----:B------:R-:W-:-:S02]  /*3460*/  UIMAD UR21, UR21, 0xa, URZ ;  /* 0x0000000a151578a4 */ /* 0x000fc4000f8e02ff */
[----:B------:R-:W-:Y:S01]  /*3470*/  UIMAD UR24, UR24, 0x12, URZ ;  /* 0x00000012181878a4 */ /* 0x000fe2000f8e02ff */
[----:B------:R-:W-:Y:S01]  /*3480*/  PRMT R21, RZ, 0x7610, R21 ;  /* 0x00007610ff157816 */ /* 0x000fe20000000015 */
[----:B------:R-:W-:Y:S02]  /*3490*/  UIMAD UR26, UR26, 0x1a, URZ ;  /* 0x0000001a1a1a78a4 */ /* 0x000fe4000f8e02ff */
[----:B------:R-:W-:Y:S01]  /*34a0*/  UIMAD UR28, UR28, 0x3, URZ ;  /* 0x000000031c1c78a4 */ /* 0x000fe2000f8e02ff */
[----:B------:R-:W-:Y:S01]  /*34b0*/  PRMT R53, RZ, 0x7610, R53 ;  /* 0x00007610ff357816 */ /* 0x000fe20000000035 */
[----:B------:R-:W0:Y:S02]  /*34c0*/  FENCE.VIEW.ASYNC.S ;  /* 0x00000000000073c6 */ /* 0x000e240000000000 */
[----:B0-----:R0:W1:Y:S01]  /*34d0*/  @!UP1 SYNCS.EXCH.64 URZ, [UR4], UR40 ;  /* 0x0000002804ff95b2 */ /* 0x0010620008000100 */
[C---:B------:R-:W-:Y:S02]  /*34e0*/  IADD3.X R173, PT, PT, R137.reuse, UR43, RZ, P0, !PT ;  /* 0x0000002b89ad7c10 */ /* 0x040fe400087fe4ff */
[----:B------:R-:W-:Y:S01]  /*34f0*/  IADD3.X R69, PT, PT, R137, UR46, RZ, P4, !PT ;  /* 0x0000002e89457c10 */ /* 0x000fe2000a7fe4ff */
[----:B-1----:R-:W-:Y:S01]  /*3500*/  BAR.SYNC.DEFER_BLOCKING 0x0 ;  /* 0x0000000000007b1d */ /* 0x002fe20000010000 */
[----:B------:R-:W-:Y:S01]  /*3510*/  IADD3 RZ, P0, PT, R136, UR29, RZ ;  /* 0x0000001d88ff7c10 */ /* 0x000fe2000ff1e0ff */
[----:B------:R-:W-:-:S02]  /*3520*/  USHF.R.S32.HI UR47, URZ, 0x1f, UR17 ;  /* 0x0000001fff2f7899 */ /* 0x000fc40008011411 */
[----:B------:R-:W-:Y:S01]  /*3530*/  UIMAD UR31, UR31, 0xb, URZ ;  /* 0x0000000b1f1f78a4 */ /* 0x000fe2000f8e02ff */
[----:B------:R-:W-:Y:S01]  /*3540*/  IADD3.X R67, PT, PT, R137, UR16, RZ, P0, !PT ;  /* 0x0000001089437c10 */ /* 0x000fe200087fe4ff */
[----:B------:R-:W-:Y:S02]  /*3550*/  USHF.R.S32.HI UR48, URZ, 0x1f, UR18 ;  /* 0x0000001fff307899 */ /* 0x000fe40008011412 */
[----:B------:R-:W-:Y:S01]  /*3560*/  UIMAD UR32, UR32, 0x13, URZ ;  /* 0x00000013202078a4 */ /* 0x000fe2000f8e02ff */
[----:B------:R-:W-:Y:S01]  /*3570*/  STL.64 [R1+0x1c0], R172 ;  /* 0x0001c0ac01007387 */ /* 0x000fe20000100a00 */
[----:B------:R-:W-:Y:S01]  /*3580*/  PRMT R35, RZ, 0x7610, R35 ;  /* 0x00007610ff237816 */ /* 0x000fe20000000023 */
[----:B------:R-:W-:Y:S01]  /*3590*/  USHF.R.S32.HI UR49, URZ, 0x1f, UR19 ;  /* 0x0000001fff317899 */ /* 0x000fe20008011413 */
[----:B------:R-:W-:Y:S01]  /*35a0*/  PRMT R23, RZ, 0x7610, R23 ;  /* 0x00007610ff177816 */ /* 0x000fe20000000017 */
[----:B------:R-:W-:Y:S01]  /*35b0*/  STL.64 [R1+0x140], R170 ;  /* 0x000140aa01007387 */ /* 0x000fe20000100a00 */
[----:B------:R-:W-:Y:S01]  /*35c0*/  IMAD.SHL.U32 R3, R5, 0x2, RZ ;  /* 0x0000000205037824 */ /* 0x000fe200078e00ff */
[----:B------:R-:W-:-:S02]  /*35d0*/  USHF.R.S32.HI UR50, URZ, 0x1f, UR21 ;  /* 0x0000001fff327899 */ /* 0x000fc40008011415 */
[----:B------:R-:W-:Y:S01]  /*35e0*/  UIMAD UR33, UR33, 0x1b, URZ ;  /* 0x0000001b212178a4 */ /* 0x000fe2000f8e02ff */
[----:B------:R1:W-:Y:S01]  /*35f0*/  STL.64 [R1+0xc0], R68 ;  /* 0x0000c04401007387 */ /* 0x0003e20000100a00 */
[----:B------:R-:W-:Y:S01]  /*3600*/  USHF.R.S32.HI UR51, URZ, 0x1f, UR24 ;  /* 0x0000001fff337899 */ /* 0x000fe20008011418 */
[----:B------:R-:W-:Y:S01]  /*3610*/  PRMT R37, RZ, 0x7610, R37 ;  /* 0x00007610ff257816 */ /* 0x000fe20000000025 */
[----:B------:R-:W-:Y:S01]  /*3620*/  USHF.R.S32.HI UR53, URZ, 0x1f, UR26 ;  /* 0x0000001fff357899 */ /* 0x000fe2000801141a */
[----:B------:R-:W-:Y:S01]  /*3630*/  PRMT R39, RZ, 0x7610, R39 ;  /* 0x00007610ff277816 */ /* 0x000fe20000000027 */
[----:B------:R-:W-:Y:S01]  /*3640*/  USHF.R.S32.HI UR52, URZ, 0x1f, UR28 ;  /* 0x0000001fff347899 */ /* 0x000fe2000801141c */
[----:B------:R1:W2:Y:S01]  /*3650*/  @P3 LDG.E.U8 R49, desc[UR10][R68.64] ;  /* 0x0000000a44313981 */ /* 0x0002a2000c1e1100 */
[----:B---3--:R-:W-:Y:S01]  /*3660*/  USHF.L.U32 UR35, UR35, 0x2, URZ ;  /* 0x0000000223237899 */ /* 0x008fe200080006ff */
[----:B------:R-:W-:Y:S01]  /*3670*/  PRMT R55, RZ, 0x7610, R55 ;  /* 0x00007610ff377816 */ /* 0x000fe20000000037 */
[----:B------:R-:W-:Y:S01]  /*3680*/  UIMAD UR36, UR36, 0xc, URZ ;  /* 0x0000000c242478a4 */ /* 0x000fe2000f8e02ff */
[----:B------:R3:W-:Y:S01]  /*3690*/  STL.64 [R1+0x250], R66 ;  /* 0x0002504201007387 */ /* 0x0007e20000100a00 */
[----:B------:R-:W-:Y:S01]  /*36a0*/  PRMT R9, RZ, 0x7610, R9 ;  /* 0x00007610ff097816 */ /* 0x000fe20000000009 */
[----:B------:R-:W-:Y:S01]  /*36b0*/  UIMAD UR37, UR37, 0x14, URZ ;  /* 0x00000014252578a4 */ /* 0x000fe2000f8e02ff */
[----:B------:R-:W-:Y:S01]  /*36c0*/  PRMT R25, RZ, 0x7610, R25 ;  /* 0x00007610ff197816 */ /* 0x000fe20000000019 */
[----:B------:R3:W4:Y:S01]  /*36d0*/  @P3 LDG.E.U8 R4, desc[UR10][R66.64] ;  /* 0x0000000a42043981 */ /* 0x000722000c1e1100 */
[----:B------:R-:W-:Y:S01]  /*36e0*/  UIMAD UR39, UR39, 0x1c, URZ ;  /* 0x0000001c272778a4 */ /* 0x000fe2000f8e02ff */
[C---:B-1----:R-:W-:Y:S01]  /*36f0*/  IADD3 R68, P0, PT, R136.reuse, UR17, RZ ;  /* 0x0000001188447c10 */ /* 0x042fe2000ff1e0ff */
[----:B------:R-:W-:Y:S01]  /*3700*/  UIMAD UR27, UR27, 0x5, URZ ;  /* 0x000000051b1b78a4 */ /* 0x000fe2000f8e02ff */
[----:B------:R-:W-:Y:S01]  /*3710*/  PRMT R41, RZ, 0x7610, R41 ;  /* 0x00007610ff297816 */ /* 0x000fe20000000029 */
[----:B------:R-:W-:Y:S01]  /*3720*/  UIMAD UR23, UR23, 0xd, URZ ;  /* 0x0000000d171778a4 */ /* 0x000fe2000f8e02ff */
[C---:B------:R-:W-:Y:S01]  /*3730*/  IADD3.X R69, PT, PT, R137.reuse, UR47, RZ, P0, !PT ;  /* 0x0000002f89457c10 */ /* 0x040fe200087fe4ff */
[----:B------:R-:W1:Y:S01]  /*3740*/  LDCU UR29, c[0x0][0x3c4] ;  /* 0x00007880ff1d77ac */ /* 0x000e620008000800 */
[----:B------:R-:W-:Y:S01]  /*3750*/  PRMT R57, RZ, 0x7610, R57 ;  /* 0x00007610ff397816 */ /* 0x000fe20000000039 */
[----:B------:R-:W1:Y:S01]  /*3760*/  LDC R31, c[0x0][0x3c8] ;  /* 0x0000f200ff1f7b82 */ /* 0x000e620000000800 */
[C---:B---3--:R-:W-:Y:S01]  /*3770*/  IADD3 R66, P4, PT, R136.reuse, UR18, RZ ;  /* 0x0000001288427c10 */ /* 0x048fe2000ff9e0ff */
[----:B------:R3:W-:Y:S01]  /*3780*/  STL.64 [R1+0x1b0], R68 ;  /* 0x0001b04401007387 */ /* 0x0007e20000100a00 */
[----:B------:R-:W-:Y:S01]  /*3790*/  PRMT R11, RZ, 0x7610, R11 ;  /* 0x00007610ff0b7816 */ /* 0x000fe2000000000b */
[----:B------:R-:W-:Y:S01]  /*37a0*/  UIMAD UR22, UR22, 0x15, URZ ;  /* 0x00000015161678a4 */ /* 0x000fe2000f8e02ff */
[----:B------:R-:W-:Y:S01]  /*37b0*/  IADD3.X R67, PT, PT, R137, UR48, RZ, P4, !PT ;  /* 0x0000003089437c10 */ /* 0x000fe2000a7fe4ff */
[----:B------:R3:W2:Y:S01]  /*37c0*/  @P3 LDG.E.U8 R19, desc[UR10][R68.64] ;  /* 0x0000000a44133981 */ /* 0x0006a2000c1e1100 */
[----:B------:R-:W-:Y:S01]  /*37d0*/  SHF.R.S32.HI R63, RZ, 0x1f, R3 ;  /* 0x0000001fff3f7819 */ /* 0x000fe20000011403 */
[----:B------:R-:W1:Y:S01]  /*37e0*/  LDCU UR30, c[0x0][0x3c4] ;  /* 0x00007880ff1e77ac */ /* 0x000e620008000800 */
[----:B------:R-:W-:Y:S01]  /*37f0*/  PRMT R43, RZ, 0x7610, R43 ;  /* 0x00007610ff2b7816 */ /* 0x000fe2000000002b */
[----:B------:R0:W-:Y:S01]  /*3800*/  STL.64 [R1+0x130], R66 ;  /* 0x0001304201007387 */ /* 0x0001e20000100a00 */
[----:B------:R-:W-:Y:S01]  /*3810*/  PRMT R27, RZ, 0x7610, R27 ;  /* 0x00007610ff1b7816 */ /* 0x000fe2000000001b */
[----:B------:R-:W-:Y:S01]  /*3820*/  UIMAD UR20, UR20, 0x1d, URZ ;  /* 0x0000001d141478a4 */ /* 0x000fe2000f8e02ff */
[----:B------:R-:W-:Y:S01]  /*3830*/  PRMT R59, RZ, 0x7610, R59 ;  /* 0x00007610ff3b7816 */ /* 0x000fe2000000003b */
[----:B------:R0:W2:Y:S01]  /*3840*/  @P3 LDG.E.U8 R35, desc[UR10][R66.64] ;  /* 0x0000000a42233981 */ /* 0x0000a2000c1e1100 */
[----:B------:R-:W-:Y:S01]  /*3850*/  UIMAD UR25, UR25, 0x6, URZ ;  /* 0x00000006191978a4 */ /* 0x000fe2000f8e02ff */
[----:B---3--:R-:W-:Y:S01]  /*3860*/  IADD3 R68, P4, PT, R136, UR19, RZ ;  /* 0x0000001388447c10 */ /* 0x008fe2000ff9e0ff */
[----:B0-----:R-:W0:Y:S01]  /*3870*/  LDCU UR40, c[0x0][0x3c4] ;  /* 0x00007880ff2877ac */ /* 0x001e220008000800 */
[----:B------:R-:W-:-:S02]  /*3880*/  PRMT R45, RZ, 0x7610, R45 ;  /* 0x00007610ff2d7816 */ /* 0x000fc4000000002d */
[----:B------:R-:W-:Y:S01]  /*3890*/  IADD3.X R69, PT, PT, R137, UR49, RZ, P4, !PT ;  /* 0x0000003189457c10 */ /* 0x000fe2000a7fe4ff */
[----:B------:R-:W-:Y:S01]  /*38a0*/  UIMAD UR38, UR38, 0x7, URZ ;  /* 0x00000007262678a4 */ /* 0x000fe2000f8e02ff */
[----:B------:R-:W-:Y:S02]  /*38b0*/  PRMT R61, RZ, 0x7610, R61 ;  /* 0x00007610ff3d7816 */ /* 0x000fe4000000003d */
[----:B------:R-:W-:Y:S01]  /*38c0*/  IADD3 R66, P0, PT, R3, R136, RZ ;  /* 0x0000008803427210 */ /* 0x000fe20007f1e0ff */
[----:B------:R3:W-:Y:S01]  /*38d0*/  STL.64 [R1+0xb0], R68 ;  /* 0x0000b04401007387 */ /* 0x0007e20000100a00 */
[----:B------:R-:W-:Y:S02]  /*38e0*/  PRMT R5, RZ, 0x7610, R5 ;  /* 0x00007610ff057816 */ /* 0x000fe40000000005 */
[----:B------:R-:W-:Y:S01]  /*38f0*/  PRMT R47, RZ, 0x7610, R47 ;  /* 0x00007610ff2f7816 */ /* 0x000fe2000000002f */
[----:B------:R-:W-:Y:S01]  /*3900*/  IMAD.X R67, R63, 0x1, R137, P0 ;  /* 0x000000013f437824 */ /* 0x000fe200000e0689 */
[----:B------:R3:W2:Y:S01]  /*3910*/  @P3 LDG.E.U8 R51, desc[UR10][R68.64] ;  /* 0x0000000a44333981 */ /* 0x0006a2000c1e1100 */
[----:B------:R-:W-:-:S02]  /*3920*/  PRMT R50, RZ, 0x7610, R50 ;  /* 0x00007610ff327816 */ /* 0x000fc40000000032 */
[----:B------:R-:W-:Y:S01]  /*3930*/  PRMT R52, RZ, 0x7610, R52 ;  /* 0x00007610ff347816 */ /* 0x000fe20000000034 */
[----:B------:R0:W-:Y:S01]  /*3940*/  STL.64 [R1+0x220], R66 ;  /* 0x0002204201007387 */ /* 0x0001e20000100a00 */
[----:B------:R-:W-:Y:S02]  /*3950*/  PRMT R38, RZ, 0x7610, R38 ;  /* 0x00007610ff267816 */ /* 0x000fe40000000026 */
[----:B------:R-:W-:Y:S01]  /*3960*/  PRMT R54, RZ, 0x7610, R54 ;  /* 0x00007610ff367816 */ /* 0x000fe20000000036 */
[----:B------:R0:W2:Y:S01]  /*3970*/  @P3 LDG.E.U8 R5, desc[UR10][R66.64] ;  /* 0x0000000a42053981 */ /* 0x0000a2000c1e1100 */
[----:B------:R-:W-:Y:S02]  /*3980*/  PRMT R40, RZ, 0x7610, R40 ;  /* 0x00007610ff287816 */ /* 0x000fe40000000028 */
[----:B---3--:R-:W-:Y:S02]  /*3990*/  IADD3 R68, P0, PT, R136, UR21, RZ ;  /* 0x0000001588447c10 */ /* 0x008fe4000ff1e0ff */
[----:B------:R-:W-:-:S02]  /*39a0*/  PRMT R56, RZ, 0x7610, R56 ;  /* 0x00007610ff387816 */ /* 0x000fc40000000038 */
[C---:B------:R-:W-:Y:S02]  /*39b0*/  IADD3.X R69, PT, PT, R137.reuse, UR50, RZ, P0, !PT ;  /* 0x0000003289457c10 */ /* 0x040fe400087fe4ff */
[----:B------:R-:W-:Y:S02]  /*39c0*/  PRMT R42, RZ, 0x7610, R42 ;  /* 0x00007610ff2a7816 */ /* 0x000fe4000000002a */
[----:B0-----:R-:W-:Y:S01]  /*39d0*/  IADD3 R66, P4, PT, R136, UR24, RZ ;  /* 0x0000001888427c10 */ /* 0x001fe2000ff9e0ff */
[----:B------:R0:W-:Y:S01]  /*39e0*/  STL.64 [R1+0x1a0], R68 ;  /* 0x0001a04401007387 */ /* 0x0001e20000100a00 */
[----:B------:R-:W-:Y:S02]  /*39f0*/  PRMT R58, RZ, 0x7610, R58 ;  /* 0x00007610ff3a7816 */ /* 0x000fe4000000003a */
[----:B------:R-:W-:Y:S01]  /*3a00*/  IADD3.X R67, PT, PT, R137, UR51, RZ, P4, !PT ;  /* 0x0000003389437c10 */ /* 0x000fe2000a7fe4ff */
[----:B------:R0:W3:Y:S01]  /*3a10*/  @P3 LDG.E.U8 R21, desc[UR10][R68.64] ;  /* 0x0000000a44153981 */ /* 0x0000e2000c1e1100 */
[----:B------:R-:W-:-:S02]  /*3a20*/  PRMT R44, RZ, 0x7610, R44 ;  /* 0x00007610ff2c7816 */ /* 0x000fc4000000002c */
[----:B------:R-:W-:Y:S01]  /*3a30*/  PRMT R0, RZ, 0x7610, R0 ;  /* 0x00007610ff007816 */ /* 0x000fe20000000000 */
[----:B------:R1:W-:Y:S04]  /*3a40*/  STL.64 [R1+0x120], R66 ;  /* 0x0001204201007387 */ /* 0x0003e80000100a00 */
[----:B------:R1:W2:Y:S01]  /*3a50*/  @P3 LDG.E.U8 R37, desc[UR10][R66.64] ;  /* 0x0000000a42253981 */ /* 0x0002a2000c1e1100 */
[----:B0-----:R-:W-:Y:S01]  /*3a60*/  IADD3 R68, P4, PT, R136, UR26, RZ ;  /* 0x0000001a88447c10 */ /* 0x001fe2000ff9e0ff */
[----:B------:R-:W-:Y:S02]  /*3a70*/  USHF.R.S32.HI UR55, URZ, 0x1f, UR31 ;  /* 0x0000001fff377899 */ /* 0x000fe4000801141f */
[----:B------:R-:W-:Y:S01]  /*3a80*/  USHF.R.S32.HI UR54, URZ, 0x1f, UR32 ;  /* 0x0000001fff367899 */ /* 0x000fe20008011420 */
[----:B------:R-:W-:Y:S01]  /*3a90*/  IADD3.X R69, PT, PT, R137, UR53, RZ, P4, !PT ;  /* 0x0000003589457c10 */ /* 0x000fe2000a7fe4ff */
[----:B------:R-:W-:-:S02]  /*3aa0*/  USHF.R.S32.HI UR57, URZ, 0x1f, UR33 ;  /* 0x0000001fff397899 */ /* 0x000fc40008011421 */
[----:B------:R-:W-:Y:S01]  /*3ab0*/  USHF.R.S32.HI UR56, URZ, 0x1f, UR35 ;  /* 0x0000001fff387899 */ /* 0x000fe20008011423 */
[C---:B-1----:R-:W-:Y:S01]  /*3ac0*/  IADD3 R66, P0, PT, R136.reuse, UR28, RZ ;  /* 0x0000001c88427c10 */ /* 0x042fe2000ff1e0ff */
[----:B------:R0:W-:Y:S03]  /*3ad0*/  STL.64 [R1+0xa0], R68 ;  /* 0x0000a04401007387 */ /* 0x0001e60000100a00 */
[----:B------:R-:W-:Y:S01]  /*3ae0*/  IADD3.X R67, PT, PT, R137, UR52, RZ, P0, !PT ;  /* 0x0000003489437c10 */ /* 0x000fe200087fe4ff */
[----:B------:R0:W2:Y:S04]  /*3af0*/  @P3 LDG.E.U8 R53, desc[UR10][R68.64] ;  /* 0x0000000a44353981 */ /* 0x0000a8000c1e1100 */
[----:B------:R1:W-:Y:S04]  /*3b00*/  STL.64 [R1+0x210], R66 ;  /* 0x0002104201007387 */ /* 0x0003e80000100a00 */
[----:B------:R1:W2:Y:S01]  /*3b10*/  @P3 LDG.E.U8 R7, desc[UR10][R66.64] ;  /* 0x0000000a42073981 */ /* 0x0002a2000c1e1100 */
[----:B0-----:R-:W-:Y:S01]  /*3b20*/  IADD3 R68, P0, PT, R136, UR31, RZ ;  /* 0x0000001f88447c10 */ /* 0x001fe2000ff1e0ff */
[----:B------:R-:W-:-:S02]  /*3b30*/  USHF.R.S32.HI UR59, URZ, 0x1f, UR36 ;  /* 0x0000001fff3b7899 */ /* 0x000fc40008011424 */
[----:B------:R-:W-:Y:S01]  /*3b40*/  USHF.R.S32.HI UR58, URZ, 0x1f, UR37 ;  /* 0x0000001fff3a7899 */ /* 0x000fe20008011425 */
[C---:B------:R-:W-:Y:S01]  /*3b50*/  IADD3.X R69, PT, PT, R137.reuse, UR55, RZ, P0, !PT ;  /* 0x0000003789457c10 */ /* 0x040fe200087fe4ff */
[----:B------:R-:W-:Y:S02]  /*3b60*/  USHF.R.S32.HI UR61, URZ, 0x1f, UR39 ;  /* 0x0000001fff3d7899 */ /* 0x000fe40008011427 */
        /* <DEDUP_REMOVED lines=9> */
[----:B------:R-:W-:Y:S01]  /*3c00*/  UIMAD UR29, UR29, 0xe, URZ ;  /* 0x0000000e1d1d78a4 */ /* 0x000fe2000f8e02ff */
[C---:B------:R-:W-:Y:S01]  /*3c10*/  IADD3.X R69, PT, PT, R137.reuse, UR57, RZ, P4, !PT ;  /* 0x0000003989457c10 */ /* 0x040fe2000a7fe4ff */
[----:B------:R-:W-:Y:S01]  /*3c20*/  USHF.R.S32.HI UR63, URZ, 0x1f, UR22 ;  /* 0x0000001fff3f7899 */ /* 0x000fe20008011416 */
[----:B------:R-:W-:Y:S01]  /*3c30*/  PRMT R13, RZ, 0x7610, R13 ;  /* 0x00007610ff0d7816 */ /* 0x000fe2000000000d */
[----:B------:R-:W-:Y:S01]  /*3c40*/  USHF.R.S32.HI UR65, URZ, 0x1f, UR20 ;  /* 0x0000001fff417899 */ /* 0x000fe20008011414 */
[C---:B-1----:R-:W-:Y:S01]  /*3c50*/  IADD3 R66, P0, PT, R136.reuse, UR35, RZ ;  /* 0x0000002388427c10 */ /* 0x042fe2000ff1e0ff */
[----:B------:R0:W-:Y:S03]  /*3c60*/  STL.64 [R1+0x90], R68 ;  /* 0x0000904401007387 */ /* 0x0001e60000100a00 */
[C---:B------:R-:W-:Y:S01]  /*3c70*/  IADD3.X R67, PT, PT, R137.reuse, UR56, RZ, P0, !PT ;  /* 0x0000003889437c10 */ /* 0x040fe200087fe4ff */
[----:B------:R0:W2:Y:S04]  /*3c80*/  @P3 LDG.E.U8 R55, desc[UR10][R68.64] ;  /* 0x0000000a44373981 */ /* 0x0000a8000c1e1100 */
[----:B------:R1:W-:Y:S04]  /*3c90*/  STL.64 [R1+0x200], R66 ;  /* 0x0002004201007387 */ /* 0x0003e80000100a00 */
[----:B------:R1:W2:Y:S01]  /*3ca0*/  @P3 LDG.E.U8 R9, desc[UR10][R66.64] ;  /* 0x0000000a42093981 */ /* 0x0002a2000c1e1100 */
[C---:B0-----:R-:W-:Y:S01]  /*3cb0*/  IADD3 R68, P0, PT, R136.reuse, UR36, RZ ;  /* 0x0000002488447c10 */ /* 0x041fe2000ff1e0ff */
[----:B------:R-:W-:Y:S01]  /*3cc0*/  USHF.R.S32.HI UR64, URZ, 0x1f, UR25 ;  /* 0x0000001fff407899 */ /* 0x000fe20008011419 */
[----:B------:R-:W-:Y:S01]  /*3cd0*/  PRMT R29, RZ, 0x7610, R29 ;  /* 0x00007610ff1d7816 */ /* 0x000fe2000000001d */
[----:B------:R-:W-:Y:S01]  /*3ce0*/  UIMAD UR30, UR30, 0x16, URZ ;  /* 0x000000161e1e78a4 */ /* 0x000fe2000f8e02ff */
[C---:B------:R-:W-:Y:S01]  /*3cf0*/  IADD3.X R69, PT, PT, R137.reuse, UR59, RZ, P0, !PT ;  /* 0x0000003b89457c10 */ /* 0x040fe200087fe4ff */
[----:B------:R-:W-:Y:S01]  /*3d00*/  UIMAD UR41, UR34, 0x1e, URZ ;  /* 0x0000001e222978a4 */ /* 0x000fe2000f8e02ff */
[----:B------:R-:W-:Y:S01]  /*3d10*/  PRMT R15, RZ, 0x7610, R15 ;  /* 0x00007610ff0f7816 */ /* 0x000fe2000000000f */
        /* <DEDUP_REMOVED lines=8> */
[----:B------:R-:W-:Y:S01]  /*3da0*/  UIMAD UR40, UR40, 0xf, URZ ;  /* 0x0000000f282878a4 */ /* 0x000fe2000f8e02ff */
[----:B------:R-:W-:Y:S01]  /*3db0*/  IMAD R2, R31, 0x100, R2 ;  /* 0x000001001f027824 */ /* 0x000fe200078e0202 */
[----:B------:R-:W-:Y:S01]  /*3dc0*/  PRMT R18, RZ, 0x7610, R18 ;  /* 0x00007610ff127816 */ /* 0x000fe20000000012 */
[----:B------:R-:W2:Y:S01]  /*3dd0*/  @P3 LDG.E.U8 R0, desc[UR10][R136.64] ;  /* 0x0000000a88003981 */ /* 0x000ea2000c1e1100 */
[----:B------:R-:W-:-:S02]  /*3de0*/  IADD3.X R69, PT, PT, R137, UR61, RZ, P4, !PT ;  /* 0x0000003d89457c10 */ /* 0x000fc4000a7fe4ff */
[----:B------:R-:W-:Y:S02]  /*3df0*/  PRMT R20, RZ, 0x7610, R20 ;  /* 0x00007610ff147816 */ /* 0x000fe40000000014 */
[----:B-1----:R-:W-:Y:S01]  /*3e00*/  IADD3 R66, P0, PT, R136, UR27, RZ ;  /* 0x0000001b88427c10 */ /* 0x002fe2000ff1e0ff */
[----:B------:R0:W-:Y:S01]  /*3e10*/  STL.64 [R1+0x80], R68 ;  /* 0x0000804401007387 */ /* 0x0001e20000100a00 */
[----:B------:R-:W-:Y:S02]  /*3e20*/  PRMT R6, RZ, 0x7610, R6 ;  /* 0x00007610ff067816 */ /* 0x000fe40000000006 */
[----:B------:R-:W-:Y:S01]  /*3e30*/  IADD3.X R67, PT, PT, R137, UR60, RZ, P0, !PT ;  /* 0x0000003c89437c10 */ /* 0x000fe200087fe4ff */
[----:B------:R0:W2:Y:S01]  /*3e40*/  @P3 LDG.E.U8 R57, desc[UR10][R68.64] ;  /* 0x0000000a44393981 */ /* 0x0000a2000c1e1100 */
[----:B------:R-:W-:Y:S02]  /*3e50*/  PRMT R22, RZ, 0x7610, R22 ;  /* 0x00007610ff167816 */ /* 0x000fe40000000016 */
[----:B------:R-:W-:Y:S01]  /*3e60*/  PRMT R8, RZ, 0x7610, R8 ;  /* 0x00007610ff087816 */ /* 0x000fe20000000008 */
[----:B------:R1:W-:Y:S01]  /*3e70*/  STL.64 [R1+0x1f0], R66 ;  /* 0x0001f04201007387 */ /* 0x0003e20000100a00 */
[----:B------:R-:W-:-:S02]  /*3e80*/  PRMT R24, RZ, 0x7610, R24 ;  /* 0x00007610ff187816 */ /* 0x000fc40000000018 */
[----:B------:R-:W-:Y:S01]  /*3e90*/  PRMT R10, RZ, 0x7610, R10 ;  /* 0x00007610ff0a7816 */ /* 0x000fe2000000000a */
[----:B------:R1:W2:Y:S01]  /*3ea0*/  @P3 LDG.E.U8 R11, desc[UR10][R66.64] ;  /* 0x0000000a420b3981 */ /* 0x0002a2000c1e1100 */
[----:B------:R-:W-:Y:S02]  /*3eb0*/  PRMT R12, RZ, 0x7610, R12 ;  /* 0x00007610ff0c7816 */ /* 0x000fe4000000000c */
[----:B0-----:R-:W-:Y:S02]  /*3ec0*/  IADD3 R68, P0, PT, R136, UR23, RZ ;  /* 0x0000001788447c10 */ /* 0x001fe4000ff1e0ff */
[----:B------:R-:W-:Y:S02]  /*3ed0*/  PRMT R28, RZ, 0x7610, R28 ;  /* 0x00007610ff1c7816 */ /* 0x000fe4000000001c */
[----:B------:R-:W-:Y:S02]  /*3ee0*/  IADD3.X R69, PT, PT, R137, UR62, RZ, P0, !PT ;  /* 0x0000003e89457c10 */ /* 0x000fe400087fe4ff */
[----:B------:R-:W-:-:S02]  /*3ef0*/  PRMT R60, RZ, 0x7610, R60 ;  /* 0x00007610ff3c7816 */ /* 0x000fc4000000003c */
[C---:B-1----:R-:W-:Y:S01]  /*3f00*/  IADD3 R66, P4, PT, R136.reuse, UR22, RZ ;  /* 0x0000001688427c10 */ /* 0x042fe2000ff9e0ff */
[----:B------:R0:W-:Y:S01]  /*3f10*/  STL.64 [R1+0x170], R68 ;  /* 0x0001704401007387 */ /* 0x0001e20000100a00 */
[----:B------:R-:W-:Y:S02]  /*3f20*/  PRMT R30, RZ, 0x7610, R30 ;  /* 0x00007610ff1e7816 */ /* 0x000fe4000000001e */
[----:B------:R-:W-:Y:S01]  /*3f30*/  IADD3.X R67, PT, PT, R137, UR63, RZ, P4, !PT ;  /* 0x0000003f89437c10 */ /* 0x000fe2000a7fe4ff */
[----:B------:R0:W2:Y:S01]  /*3f40*/  @P3 LDG.E.U8 R27, desc[UR10][R68.64] ;  /* 0x0000000a441b3981 */ /* 0x0000a2000c1e1100 */
[----:B------:R-:W-:Y:S02]  /*3f50*/  PRMT R17, RZ, 0x7610, R17 ;  /* 0x00007610ff117816 */ /* 0x000fe40000000011 */
[----:B------:R-:W-:Y:S01]  /*3f60*/  PRMT R33, RZ, 0x7610, R33 ;  /* 0x00007610ff217816 */ /* 0x000fe20000000021 */
[----:B------:R1:W-:Y:S04]  /*3f70*/  STL.64 [R1+0xf0], R66 ;  /* 0x0000f04201007387 */ /* 0x0003e80000100a00 */
[----:B------:R1:W2:Y:S01]  /*3f80*/  @P3 LDG.E.U8 R43, desc[UR10][R66.64] ;  /* 0x0000000a422b3981 */ /* 0x0002a2000c1e1100 */
[----:B0-----:R-:W-:Y:S01]  /*3f90*/  IADD3 R68, P4, PT, R136, UR20, RZ ;  /* 0x0000001488447c10 */ /* 0x001fe2000ff9e0ff */
[----:B------:R-:W-:-:S02]  /*3fa0*/  USHF.R.S32.HI UR68, URZ, 0x1f, UR29 ;  /* 0x0000001fff447899 */ /* 0x000fc4000801141d */
[----:B------:R-:W-:Y:S01]  /*3fb0*/  USHF.R.S32.HI UR66, URZ, 0x1f, UR30 ;  /* 0x0000001fff427899 */ /* 0x000fe2000801141e */
[C---:B------:R-:W-:Y:S01]  /*3fc0*/  IADD3.X R69, PT, PT, R137.reuse, UR65, RZ, P4, !PT ;  /* 0x0000004189457c10 */ /* 0x040fe2000a7fe4ff */
[----:B------:R-:W-:Y:S02]  /*3fd0*/  USHF.R.S32.HI UR70, URZ, 0x1f, UR41 ;  /* 0x0000001fff467899 */ /* 0x000fe40008011429 */
[----:B------:R-:W-:Y:S01]  /*3fe0*/  UIMAD UR34, UR42, 0x17, URZ ;  /* 0x000000172a2278a4 */ /* 0x000fe2000f8e02ff */
[C---:B-1----:R-:W-:Y:S01]  /*3ff0*/  IADD3 R66, P0, PT, R136.reuse, UR25, RZ ;  /* 0x0000001988427c10 */ /* 0x042fe2000ff1e0ff */
[----:B------:R0:W-:Y:S03]  /*4000*/  STL.64 [R1+0x70], R68 ;  /* 0x0000704401007387 */ /* 0x0001e60000100a00 */
[----:B------:R-:W-:Y:S01]  /*4010*/  IADD3.X R67, PT, PT, R137, UR64, RZ, P0, !PT ;  /* 0x0000004089437c10 */ /* 0x000fe200087fe4ff */
[----:B------:R0:W2:Y:S04]  /*4020*/  @P3 LDG.E.U8 R59, desc[UR10][R68.64] ;  /* 0x0000000a443b3981 */ /* 0x0000a8000c1e1100 */
[----:B------:R1:W-:Y:S04]  /*4030*/  STL.64 [R1+0x1e0], R66 ;  /* 0x0001e04201007387 */ /* 0x0003e80000100a00 */
[----:B------:R1:W2:Y:S01]  /*4040*/  @P3 LDG.E.U8 R13, desc[UR10][R66.64] ;  /* 0x0000000a420d3981 */ /* 0x0002a2000c1e1100 */
[----:B0-----:R-:W-:-:S02]  /*4050*/  IADD3 R68, P0, PT, R136, UR29, RZ ;  /* 0x0000001d88447c10 */ /* 0x001fc4000ff1e0ff */
[----:B------:R-:W-:Y:S01]  /*4060*/  PRMT R31, RZ, 0x7610, R31 ;  /* 0x00007610ff1f7816 */ /* 0x000fe2000000001f */
[----:B------:R-:W2:Y:S01]  /*4070*/  @P3 LDG.E.U8 R17, desc[UR10][R172.64] ;  /* 0x0000000aac113981 */ /* 0x000ea2000c1e1100 */
[----:B------:R-:W-:Y:S02]  /*4080*/  IADD3.X R69, PT, PT, R137, UR68, RZ, P0, !PT ;  /* 0x0000004489457c10 */ /* 0x000fe400087fe4ff */
[----:B------:R-:W-:Y:S01]  /*4090*/  PRMT R34, RZ, 0x7610, R34 ;  /* 0x00007610ff227816 */ /* 0x000fe20000000022 */
[----:B------:R-:W2:Y:S01]  /*40a0*/  @P3 LDG.E.U8 R33, desc[UR10][R170.64] ;  /* 0x0000000aaa213981 */ /* 0x000ea2000c1e1100 */
[----:B-1----:R-:W-:-:S03]  /*40b0*/  IADD3 R66, P4, PT, R136, UR30, RZ ;  /* 0x0000001e88427c10 */ /* 0x002fc6000ff9e0ff */
[----:B------:R0:W-:Y:S01]  /*40c0*/  STL.64 [R1+0x160], R68 ;  /* 0x0001604401007387 */ /* 0x0001e20000100a00 */
[----:B------:R-:W-:-:S03]  /*40d0*/  IADD3.X R67, PT, PT, R137, UR66, RZ, P4, !PT ;  /* 0x0000004289437c10 */ /* 0x000fc6000a7fe4ff */
[----:B------:R0:W2:Y:S04]  /*40e0*/  @P3 LDG.E.U8 R29, desc[UR10][R68.64] ;  /* 0x0000000a441d3981 */ /* 0x0000a8000c1e1100 */
[----:B------:R1:W-:Y:S04]  /*40f0*/  STL.64 [R1+0xe0], R66 ;  /* 0x0000e04201007387 */ /* 0x0003e80000100a00 */
[----:B------:R1:W2:Y:S01]  /*4100*/  @P3 LDG.E.U8 R45, desc[UR10][R66.64] ;  /* 0x0000000a422d3981 */ /* 0x0002a2000c1e1100 */
[----:B0-----:R-:W-:-:S04]  /*4110*/  IADD3 R68, P4, PT, R136, UR41, RZ ;  /* 0x0000002988447c10 */ /* 0x001fc8000ff9e0ff */
[----:B------:R-:W-:Y:S01]  /*4120*/  IADD3.X R69, PT, PT, R137, UR70, RZ, P4, !PT ;  /* 0x0000004689457c10 */ /* 0x000fe2000a7fe4ff */
[----:B------:R-:W-:Y:S01]  /*4130*/  USHF.R.S32.HI UR42, URZ, 0x1f, UR40 ;  /* 0x0000001fff2a7899 */ /* 0x000fe20008011428 */
[----:B-1----:R-:W-:-:S03]  /*4140*/  IADD3 R66, P0, PT, R136, UR38, RZ ;  /* 0x0000002688427c10 */ /* 0x002fc6000ff1e0ff */
[----:B------:R0:W-:Y:S01]  /*4150*/  STL.64 [R1+0x60], R68 ;  /* 0x0000604401007387 */ /* 0x0001e20000100a00 */
[----:B------:R-:W-:-:S03]  /*4160*/  IADD3.X R67, PT, PT, R137, UR67, RZ, P0, !PT ;  /* 0x0000004389437c10 */ /* 0x000fc600087fe4ff */
[----:B------:R0:W2:Y:S01]  /*4170*/  @P3 LDG.E.U8 R61, desc[UR10][R68.64] ;  /* 0x0000000a443d3981 */ /* 0x0000a2000c1e1100 */
[----:B------:R-:W-:-:S03]  /*4180*/  USHF.R.S32.HI UR69, URZ, 0x1f, UR34 ;  /* 0x0000001fff457899 */ /* 0x000fc60008011422 */
[----:B------:R1:W-:Y:S04]  /*4190*/  STL.64 [R1+0x1d0], R66 ;  /* 0x0001d04201007387 */ /* 0x0003e80000100a00 */
[----:B------:R1:W2:Y:S01]  /*41a0*/  @P3 LDG.E.U8 R15, desc[UR10][R66.64] ;  /* 0x0000000a420f3981 */ /* 0x0002a2000c1e1100 */
[----:B0-----:R-:W-:-:S04]  /*41b0*/  IADD3 R68, P0, PT, R136, UR40, RZ ;  /* 0x0000002888447c10 */ /* 0x001fc8000ff1e0ff */
[C---:B------:R-:W-:Y:S02]  /*41c0*/  IADD3.X R69, PT, PT, R137.reuse, UR42, RZ, P0, !PT ;  /* 0x0000002a89457c10 */ /* 0x040fe400087fe4ff */
[----:B------:R-:W-:Y:S02]  /*41d0*/  IADD3 R134, P0, PT, R2, R135, RZ ;  /* 0x0000008702867210 */ /* 0x000fe40007f1e0ff */
[----:B-1----:R-:W-:Y:S01]  /*41e0*/  IADD3 R66, P4, PT, R136, UR34, RZ ;  /* 0x0000002288427c10 */ /* 0x002fe2000ff9e0ff */
[----:B------:R0:W2:Y:S01]  /*41f0*/  @P3 LDG.E.U8 R31, desc[UR10][R68.64] ;  /* 0x0000000a441f3981 */ /* 0x0000a2000c1e1100 */
[----:B------:R-:W-:Y:S02]  /*4200*/  LEA.HI.X.SX32 R135, R2, R65, 0x1, P0 ;  /* 0x0000004102877211 */ /* 0x000fe400000f0eff */
[----:B------:R-:W-:Y:S01]  /*4210*/  IADD3.X R67, PT, PT, R137, UR69, RZ, P4, !PT ;  /* 0x0000004589437c10 */ /* 0x000fe2000a7fe4ff */
[----:B------:R0:W-:Y:S01]  /*4220*/  STL.64 [R1+0x150], R68 ;  /* 0x0001504401007387 */ /* 0x0001e20000100a00 */
[C---:B------:R-:W-:Y:S01]  /*4230*/  IADD3 R70, P0, PT, R134.reuse, UR9, RZ ;  /* 0x0000000986467c10 */ /* 0x040fe2000ff1e0ff */
[----:B------:R-:W1:Y:S01]  /*4240*/  LDC R65, c[0x0][0x3c4] ;  /* 0x0000f100ff417b82 */ /* 0x000e620000000800 */
[----:B------:R-:W-:Y:S01]  /*4250*/  PRMT R36, RZ, 0x7610, R36 ;  /* 0x00007610ff247816 */ /* 0x000fe20000000024 */
[----:B------:R4:W-:Y:S01]  /*4260*/  STL.64 [R1+0xd0], R66 ;  /* 0x0000d04201007387 */ /* 0x0009e20000100a00 */
[----:B------:R-:W-:Y:S01]  /*4270*/  IADD3.X R71, PT, PT, R135, UR43, RZ, P0, !PT ;  /* 0x0000002b87477c10 */ /* 0x000fe200087fe4ff */
[----:B------:R-:W1:Y:S02]  /*4280*/  LDCU UR9, c[0x0][0x3c4] ;  /* 0x00007880ff0977ac */ /* 0x000e640008000800 */
[----:B------:R4:W2:Y:S01]  /*4290*/  @P3 LDG.E.U8 R47, desc[UR10][R66.64] ;  /* 0x0000000a422f3981 */ /* 0x0008a2000c1e1100 */
[----:B0-----:R-:W-:-:S03]  /*42a0*/  IADD3 R68, P4, PT, R134, UR14, RZ ;  /* 0x0000000e86447c10 */ /* 0x001fc6000ff9e0ff */
[----:B------:R0:W-:Y:S01]  /*42b0*/  STL.64 [R1+0x1b8], R70 ;  /* 0x0001b84601007387 */ /* 0x0001e20000100a00 */
[----:B------:R-:W-:-:S03]  /*42c0*/  IADD3.X R69, PT, PT, R135, UR45, RZ, P4, !PT ;  /* 0x0000002d87457c10 */ /* 0x000fc6000a7fe4ff */
[----:B------:R0:W2:Y:S01]  /*42d0*/  @P3 LDG.E.U8 R18, desc[UR10][R70.64] ;  /* 0x0000000a46123981 */ /* 0x0000a2000c1e1100 */
[----:B----4-:R-:W-:-:S03]  /*42e0*/  IADD3 R66, P0, PT, R134, UR15, RZ ;  /* 0x0000000f86427c10 */ /* 0x010fc6000ff1e0ff */
[----:B------:R4:W2:Y:S01]  /*42f0*/  @P3 LDG.E.U8 R34, desc[UR10][R68.64] ;  /* 0x0000000a44223981 */ /* 0x0008a2000c1e1100 */
[----:B------:R-:W-:-:S03]  /*4300*/  IADD3.X R67, PT, PT, R135, UR46, RZ, P0, !PT ;  /* 0x0000002e87437c10 */ /* 0x000fc600087fe4ff */
[----:B------:R4:W-:Y:S01]  /*4310*/  STL.64 [R1+0x138], R68 ;  /* 0x0001384401007387 */ /* 0x0009e20000100a00 */
[----:B0-----:R-:W-:-:S03]  /*4320*/  IADD3 R70, P0, PT, R134, UR17, RZ ;  /* 0x0000001186467c10 */ /* 0x001fc6000ff1e0ff */
[----:B------:R0:W-:Y:S01]  /*4330*/  STL.64 [R1+0xb8], R66 ;  /* 0x0000b84201007387 */ /* 0x0001e20000100a00 */
[----:B------:R-:W-:-:S03]  /*4340*/  IADD3.X R71, PT, PT, R135, UR47, RZ, P0, !PT ;  /* 0x0000002f87477c10 */ /* 0x000fc600087fe4ff */
[----:B------:R0:W2:Y:S01]  /*4350*/  @P3 LDG.E.U8 R50, desc[UR10][R66.64] ;  /* 0x0000000a42323981 */ /* 0x0000a2000c1e1100 */
[----:B----4-:R-:W-:-:S03]  /*4360*/  IADD3 R68, P4, PT, R134, UR18, RZ ;  /* 0x0000001286447c10 */ /* 0x010fc6000ff9e0ff */
[----:B------:R4:W-:Y:S01]  /*4370*/  STL.64 [R1+0x1a8], R70 ;  /* 0x0001a84601007387 */ /* 0x0009e20000100a00 */
[----:B------:R-:W-:-:S03]  /*4380*/  IADD3.X R69, PT, PT, R135, UR48, RZ, P4, !PT ;  /* 0x0000003087457c10 */ /* 0x000fc6000a7fe4ff */
[----:B------:R4:W2:Y:S01]  /*4390*/  @P3 LDG.E.U8 R20, desc[UR10][R70.64] ;  /* 0x0000000a46143981 */ /* 0x0008a2000c1e1100 */
[----:B0-----:R-:W-:-:S03]  /*43a0*/  IADD3 R66, P0, PT, R134, UR19, RZ ;  /* 0x0000001386427c10 */ /* 0x001fc6000ff1e0ff */
[----:B------:R0:W2:Y:S01]  /*43b0*/  @P3 LDG.E.U8 R36, desc[UR10][R68.64] ;  /* 0x0000000a44243981 */ /* 0x0000a2000c1e1100 */
[----:B------:R-:W-:-:S03]  /*43c0*/  IADD3.X R67, PT, PT, R135, UR49, RZ, P0, !PT ;  /* 0x0000003187437c10 */ /* 0x000fc600087fe4ff */
[----:B------:R0:W-:Y:S01]  /*43d0*/  STL.64 [R1+0x128], R68 ;  /* 0x0001284401007387 */ /* 0x0001e20000100a00 */
[----:B----4-:R-:W-:-:S03]  /*43e0*/  IADD3 R70, P0, PT, R3, R134, RZ ;  /* 0x0000008603467210 */ /* 0x010fc60007f1e0ff */
[----:B------:R4:W-:Y:S02]  /*43f0*/  STL.64 [R1+0xa8], R66 ;  /* 0x0000a84201007387 */ /* 0x0009e40000100a00 */
[----:B------:R-:W-:Y:S02]  /*4400*/  IMAD.X R71, R63, 0x1, R135, P0 ;  /* 0x000000013f477824 */ /* 0x000fe400000e0687 */
[----:B------:R4:W3:Y:S01]  /*4410*/  @P3 LDG.E.U8 R52, desc[UR10][R66.64] ;  /* 0x0000000a42343981 */ /* 0x0008e2000c1e1100 */
[----:B0-----:R-:W-:-:S03]  /*4420*/  IADD3 R68, P4, PT, R134, UR21, RZ ;  /* 0x0000001586447c10 */ /* 0x001fc6000ff9e0ff */
[----:B------:R0:W3:Y:S01]  /*4430*/  @P3 LDG.E.U8 R6, desc[UR10][R70.64] ;  /* 0x0000000a46063981 */ /* 0x0000e2000c1e1100 */
[C---:B------:R-:W-:Y:S02]  /*4440*/  IADD3.X R69, PT, PT, R135.reuse, UR50, RZ, P4, !PT ;  /* 0x0000003287457c10 */ /* 0x040fe4000a7fe4ff */
[C---:B----4-:R-:W-:Y:S01]  /*4450*/  IADD3 R66, P0, PT, R134.reuse, UR24, RZ ;  /* 0x0000001886427c10 */ /* 0x050fe2000ff1e0ff */
[----:B------:R0:W-:Y:S03]  /*4460*/  STL.64 [R1+0x218], R70 ;  /* 0x0002184601007387 */ /* 0x0001e60000100a00 */
[----:B------:R-:W-:Y:S01]  /*4470*/  IADD3.X R67, PT, PT, R135, UR51, RZ, P0, !PT ;  /* 0x0000003387437c10 */ /* 0x000fe200087fe4ff */
[----:B------:R4:W-:Y:S04]  /*4480*/  STL.64 [R1+0x198], R68 ;  /* 0x0001984401007387 */ /* 0x0009e80000100a00 */
[----:B------:R4:W3:Y:S01]  /*4490*/  @P3 LDG.E.U8 R22, desc[UR10][R68.64] ;  /* 0x0000000a44163981 */ /* 0x0008e2000c1e1100 */
[----:B0-----:R-:W-:-:S03]  /*44a0*/  IADD3 R70, P4, PT, R134, UR26, RZ ;  /* 0x0000001a86467c10 */ /* 0x001fc6000ff9e0ff */
[----:B------:R0:W-:Y:S04]  /*44b0*/  STL.64 [R1+0x118], R66 ;  /* 0x0001184201007387 */ /* 0x0001e80000100a00 */
[----:B------:R0:W3:Y:S01]  /*44c0*/  @P3 LDG.E.U8 R38, desc[UR10][R66.64] ;  /* 0x0000000a42263981 */ /* 0x0000e2000c1e1100 */
[C---:B----4-:R-:W-:Y:S02]  /*44d0*/  IADD3 R68, P0, PT, R134.reuse, UR28, RZ ;  /* 0x0000001c86447c10 */ /* 0x050fe4000ff1e0ff */
[C---:B------:R-:W-:Y:S02]  /*44e0*/  IADD3.X R71, PT, PT, R135.reuse, UR53, RZ, P4, !PT ;  /* 0x0000003587477c10 */ /* 0x040fe4000a7fe4ff */
[C---:B------:R-:W-:Y:S02]  /*44f0*/  IADD3.X R69, PT, PT, R135.reuse, UR52, RZ, P0, !PT ;  /* 0x0000003487457c10 */ /* 0x040fe400087fe4ff */
[C---:B0-----:R-:W-:Y:S01]  /*4500*/  IADD3 R66, P4, PT, R134.reuse, UR31, RZ ;  /* 0x0000001f86427c10 */ /* 0x041fe2000ff9e0ff */
[----:B------:R-:W-:Y:S03]  /*4510*/  STL.64 [R1+0x98], R70 ;  /* 0x0000984601007387 */ /* 0x000fe60000100a00 */
[----:B------:R-:W-:Y:S01]  /*4520*/  IADD3.X R67, PT, PT, R135, UR55, RZ, P4, !PT ;  /* 0x0000003787437c10 */ /* 0x000fe2000a7fe4ff */
[----:B------:R0:W-:Y:S04]  /*4530*/  STL.64 [R1+0x208], R68 ;  /* 0x0002084401007387 */ /* 0x0001e80000100a00 */
[----:B------:R0:W4:Y:S04]  /*4540*/  @P3 LDG.E.U8 R8, desc[UR10][R68.64] ;  /* 0x0000000a44083981 */ /* 0x000128000c1e1100 */
[----:B------:R1:W-:Y:S04]  /*4550*/  STL.64 [R1+0x188], R66 ;  /* 0x0001884201007387 */ /* 0x0003e80000100a00 */
[----:B------:R1:W3:Y:S01]  /*4560*/  @P3 LDG.E.U8 R24, desc[UR10][R66.64] ;  /* 0x0000000a42183981 */ /* 0x0002e2000c1e1100 */
[----:B0-----:R-:W-:-:S03]  /*4570*/  IADD3 R68, P0, PT, R134, UR32, RZ ;  /* 0x0000002086447c10 */ /* 0x001fc6000ff1e0ff */
[----:B------:R0:W3:Y:S01]  /*4580*/  @P3 LDG.E.U8 R54, desc[UR10][R70.64] ;  /* 0x0000000a46363981 */ /* 0x0000e2000c1e1100 */
[----:B------:R-:W-:Y:S02]  /*4590*/  IADD3.X R69, PT, PT, R135, UR54, RZ, P0, !PT ;  /* 0x0000003687457c10 */ /* 0x000fe400087fe4ff */
[----:B-1----:R-:W-:-:S03]  /*45a0*/  IADD3 R66, P4, PT, R134, UR33, RZ ;  /* 0x0000002186427c10 */ /* 0x002fc6000ff9e0ff */
[----:B------:R1:W-:Y:S01]  /*45b0*/  STL.64 [R1+0x108], R68 ;  /* 0x0001084401007387 */ /* 0x0003e20000100a00 */
[----:B------:R-:W-:-:S03]  /*45c0*/  IADD3.X R67, PT, PT, R135, UR57, RZ, P4, !PT ;  /* 0x0000003987437c10 */ /* 0x000fc6000a7fe4ff */
[----:B------:R1:W3:Y:S01]  /*45d0*/  @P3 LDG.E.U8 R40, desc[UR10][R68.64] ;  /* 0x0000000a44283981 */ /* 0x0002e2000c1e1100 */
[----:B0-----:R-:W-:Y:S02]  /*45e0*/  IADD3 R70, P0, PT, R134, UR35, RZ ;  /* 0x0000002386467c10 */ /* 0x001fe4000ff1e0ff */
[----:B------:R-:W-:Y:S01]  /*45f0*/  PRMT R26, RZ, 0x7610, R26 ;  /* 0x00007610ff1a7816 */ /* 0x000fe2000000001a */
[----:B------:R0:W-:Y:S01]  /*4600*/  STL.64 [R1+0x88], R66 ;  /* 0x0000884201007387 */ /* 0x0001e20000100a00 */
[----:B------:R-:W-:-:S03]  /*4610*/  IADD3.X R71, PT, PT, R135, UR56, RZ, P0, !PT ;  /* 0x0000003887477c10 */ /* 0x000fc600087fe4ff */
[----:B------:R0:W3:Y:S01]  /*4620*/  @P3 LDG.E.U8 R56, desc[UR10][R66.64] ;  /* 0x0000000a42383981 */ /* 0x0000e2000c1e1100 */
[C---:B-1----:R-:W-:Y:S02]  /*4630*/  IADD3 R68, P4, PT, R134.reuse, UR36, RZ ;  /* 0x0000002486447c10 */ /* 0x042fe4000ff9e0ff */
[----:B------:R-:W-:Y:S01]  /*4640*/  PRMT R3, RZ, 0x7610, R3 ;  /* 0x00007610ff037816 */ /* 0x000fe20000000003 */
[----:B------:R-:W3:Y:S01]  /*4650*/  @P3 LDG.E.U8 R10, desc[UR10][R70.64] ;  /* 0x0000000a460a3981 */ /* 0x000ee2000c1e1100 */
[C---:B------:R-:W-:Y:S02]  /*4660*/  IADD3.X R69, PT, PT, R135.reuse, UR59, RZ, P4, !PT ;  /* 0x0000003b87457c10 */ /* 0x040fe4000a7fe4ff */
[C---:B0-----:R-:W-:Y:S01]  /*4670*/  IADD3 R66, P0, PT, R134.reuse, UR37, RZ ;  /* 0x0000002586427c10 */ /* 0x041fe2000ff1e0ff */
[----:B------:R-:W-:Y:S03]  /*4680*/  STL.64 [R1+0x1f8], R70 ;  /* 0x0001f84601007387 */ /* 0x000fe60000100a00 */
[----:B------:R-:W-:Y:S01]  /*4690*/  IADD3.X R67, PT, PT, R135, UR58, RZ, P0, !PT ;  /* 0x0000003a87437c10 */ /* 0x000fe200087fe4ff */
[----:B------:R0:W-:Y:S01]  /*46a0*/  STL.64 [R1+0x178], R68 ;  /* 0x0001784401007387 */ /* 0x0001e20000100a00 */
[C---:B------:R-:W-:Y:S01]  /*46b0*/  IADD3 RZ, P0, PT, R134.reuse, UR9, RZ ;  /* 0x0000000986ff7c10 */ /* 0x040fe2000ff1e0ff */
[----:B------:R-:W1:Y:S02]  /*46c0*/  LDCU UR9, c[0x0][0x3c4] ;  /* 0x00007880ff0977ac */ /* 0x000e640008000800 */
[----:B------:R0:W3:Y:S04]  /*46d0*/  @P3 LDG.E.U8 R26, desc[UR10][R68.64] ;  /* 0x0000000a441a3981 */ /* 0x0000e8000c1e1100 */
[----:B------:R1:W-:Y:S04]  /*46e0*/  STL.64 [R1+0xf8], R66 ;  /* 0x0000f84201007387 */ /* 0x0003e80000100a00 */
[----:B------:R1:W3:Y:S01]  /*46f0*/  @P3 LDG.E.U8 R42, desc[UR10][R66.64] ;  /* 0x0000000a422a3981 */ /* 0x0002e2000c1e1100 */
[----:B0-----:R-:W-:-:S04]  /*4700*/  IADD3 R68, P4, PT, R134, UR39, RZ ;  /* 0x0000002786447c10 */ /* 0x001fc8000ff9e0ff */
[C---:B------:R-:W-:Y:S01]  /*4710*/  IADD3.X R69, PT, PT, R135.reuse, UR61, RZ, P4, !PT ;  /* 0x0000003d87457c10 */ /* 0x040fe2000a7fe4ff */
[----:B-1----:R-:W-:Y:S01]  /*4720*/  IMAD.IADD R66, R134, 0x1, R65 ;  /* 0x0000000186427824 */ /* 0x002fe200078e0241 */
[----:B------:R-:W-:-:S03]  /*4730*/  IADD3.X R67, PT, PT, R135, UR16, RZ, P0, !PT ;  /* 0x0000001087437c10 */ /* 0x000fc600087fe4ff */
[----:B------:R0:W3:Y:S01]  /*4740*/  @P3 LDG.E.U8 R58, desc[UR10][R68.64] ;  /* 0x0000000a443a3981 */ /* 0x0000e2000c1e1100 */
[----:B------:R-:W-:-:S03]  /*4750*/  IADD3 R70, P0, PT, R134, UR27, RZ ;  /* 0x0000001b86467c10 */ /* 0x000fc6000ff1e0ff */
[----:B------:R0:W-:Y:S01]  /*4760*/  STL.64 [R1+0x78], R68 ;  /* 0x0000784401007387 */ /* 0x0001e20000100a00 */
[----:B------:R-:W-:-:S03]  /*4770*/  IADD3.X R71, PT, PT, R135, UR60, RZ, P0, !PT ;  /* 0x0000003c87477c10 */ /* 0x000fc600087fe4ff */
[----:B------:R1:W-:Y:S04]  /*4780*/  STL.64 [R1+0x248], R66 ;  /* 0x0002484201007387 */ /* 0x0003e80000100a00 */
[----:B------:R1:W3:Y:S01]  /*4790*/  @P3 LDG.E.U8 R3, desc[UR10][R66.64] ;  /* 0x0000000a42033981 */ /* 0x0002e2000c1e1100 */
[----:B0-----:R-:W-:-:S03]  /*47a0*/  IADD3 R68, P4, PT, R134, UR23, RZ ;  /* 0x0000001786447c10 */ /* 0x001fc6000ff9e0ff */
[----:B------:R0:W-:Y:S04]  /*47b0*/  STL.64 [R1+0x1e8], R70 ;  /* 0x0001e84601007387 */ /* 0x0001e80000100a00 */
[----:B------:R0:W3:Y:S01]  /*47c0*/  @P3 LDG.E.U8 R12, desc[UR10][R70.64] ;  /* 0x0000000a460c3981 */ /* 0x0000e2000c1e1100 */
[C---:B-1----:R-:W-:Y:S02]  /*47d0*/  IADD3 R66, P0, PT, R134.reuse, UR22, RZ ;  /* 0x0000001686427c10 */ /* 0x042fe4000ff1e0ff */
[C---:B------:R-:W-:Y:S02]  /*47e0*/  IADD3.X R69, PT, PT, R135.reuse, UR62, RZ, P4, !PT ;  /* 0x0000003e87457c10 */ /* 0x040fe4000a7fe4ff */
[C---:B------:R-:W-:Y:S02]  /*47f0*/  IADD3.X R67, PT, PT, R135.reuse, UR63, RZ, P0, !PT ;  /* 0x0000003f87437c10 */ /* 0x040fe400087fe4ff */
[C---:B0-----:R-:W-:Y:S01]  /*4800*/  IADD3 R70, P4, PT, R134.reuse, UR20, RZ ;  /* 0x0000001486467c10 */ /* 0x041fe2000ff9e0ff */
[----:B------:R0:W-:Y:S03]  /*4810*/  STL.64 [R1+0x168], R68 ;  /* 0x0001684401007387 */ /* 0x0001e60000100a00 */
[----:B------:R-:W-:Y:S01]  /*4820*/  IADD3.X R71, PT, PT, R135, UR65, RZ, P4, !PT ;  /* 0x0000004187477c10 */ /* 0x000fe2000a7fe4ff */
[----:B------:R0:W3:Y:S04]  /*4830*/  @P3 LDG.E.U8 R28, desc[UR10][R68.64] ;  /* 0x0000000a441c3981 */ /* 0x0000e8000c1e1100 */
[----:B------:R1:W-:Y:S04]  /*4840*/  STL.64 [R1+0xe8], R66 ;  /* 0x0000e84201007387 */ /* 0x0003e80000100a00 */
[----:B------:R1:W3:Y:S01]  /*4850*/  @P3 LDG.E.U8 R44, desc[UR10][R66.64] ;  /* 0x0000000a422c3981 */ /* 0x0002e2000c1e1100 */
[----:B0-----:R-:W-:-:S02]  /*4860*/  IADD3 R68, P0, PT, R134, UR25, RZ ;  /* 0x0000001986447c10 */ /* 0x001fc4000ff1e0ff */
[----:B------:R-:W-:Y:S01]  /*4870*/  PRMT R2, RZ, 0x7610, R2 ;  /* 0x00007610ff027816 */ /* 0x000fe20000000002 */
[----:B------:R0:W3:Y:S01]  /*4880*/  @P3 LDG.E.U8 R60, desc[UR10][R70.64] ;  /* 0x0000000a463c3981 */ /* 0x0000e2000c1e1100 */
[C---:B------:R-:W-:Y:S02]  /*4890*/  IADD3.X R69, PT, PT, R135.reuse, UR64, RZ, P0, !PT ;  /* 0x0000004087457c10 */ /* 0x040fe400087fe4ff */
[----:B-1----:R-:W-:Y:S01]  /*48a0*/  IADD3 R66, P4, PT, R134, UR29, RZ ;  /* 0x0000001d86427c10 */ /* 0x002fe2000ff9e0ff */
[----:B------:R0:W-:Y:S03]  /*48b0*/  STL.64 [R1+0x68], R70 ;  /* 0x0000684601007387 */ /* 0x0001e60000100a00 */
[----:B------:R-:W-:Y:S01]  /*48c0*/  IADD3.X R67, PT, PT, R135, UR68, RZ, P4, !PT ;  /* 0x0000004487437c10 */ /* 0x000fe2000a7fe4ff */
[----:B------:R-:W-:Y:S01]  /*48d0*/  STL.64 [R1+0x1d8], R68 ;  /* 0x0001d84401007387 */ /* 0x000fe20000100a00 */
[----:B------:R-:W-:-:S03]  /*48e0*/  PRMT R14, RZ, 0x7610, R14 ;  /* 0x00007610ff0e7816 */ /* 0x000fc6000000000e */
[----:B------:R1:W-:Y:S01]  /*48f0*/  STL.64 [R1+0x158], R66 ;  /* 0x0001584201007387 */ /* 0x0003e20000100a00 */
[----:B0-----:R-:W-:-:S03]  /*4900*/  IADD3 R70, P0, PT, R134, UR30, RZ ;  /* 0x0000001e86467c10 */ /* 0x001fc6000ff1e0ff */
[----:B------:R1:W3:Y:S01]  /*4910*/  @P3 LDG.E.U8 R30, desc[UR10][R66.64] ;  /* 0x0000000a421e3981 */ /* 0x0002e2000c1e1100 */
[----:B------:R-:W-:-:S03]  /*4920*/  PRMT R62, RZ, 0x7610, R62 ;  /* 0x00007610ff3e7816 */ /* 0x000fc6000000003e */
[----:B------:R-:W3:Y:S01]  /*4930*/  @P3 LDG.E.U8 R2, desc[UR10][R134.64] ;  /* 0x0000000a86023981 */ /* 0x000ee2000c1e1100 */
[----:B------:R-:W-:-:S03]  /*4940*/  IADD3.X R71, PT, PT, R135, UR66, RZ, P0, !PT ;  /* 0x0000004287477c10 */ /* 0x000fc600087fe4ff */
[----:B------:R0:W4:Y:S01]  /*4950*/  @P3 LDG.E.U8 R14, desc[UR10][R68.64] ;  /* 0x0000000a440e3981 */ /* 0x000122000c1e1100 */
[----:B-1----:R-:W-:-:S04]  /*4960*/  IADD3 R66, P4, PT, R134, UR41, RZ ;  /* 0x0000002986427c10 */ /* 0x002fc8000ff9e0ff */
[----:B------:R-:W-:Y:S01]  /*4970*/  IADD3.X R67, PT, PT, R135, UR70, RZ, P4, !PT ;  /* 0x0000004687437c10 */ /* 0x000fe2000a7fe4ff */
[----:B------:R-:W-:Y:S01]  /*4980*/  STL.64 [R1+0xd8], R70 ;  /* 0x0000d84601007387 */ /* 0x000fe20000100a00 */
[----:B0-----:R-:W-:-:S03]  /*4990*/  IADD3 R68, P0, PT, R134, UR38, RZ ;  /* 0x0000002686447c10 */ /* 0x001fc6000ff1e0ff */
[----:B------:R0:W-:Y:S01]  /*49a0*/  STL.64 [R1+0x58], R66 ;  /* 0x0000584201007387 */ /* 0x0001e20000100a00 */
[----:B------:R-:W-:Y:S02]  /*49b0*/  PRMT R46, RZ, 0x7610, R46 ;  /* 0x00007610ff2e7816 */ /* 0x000fe4000000002e */
[----:B------:R-:W-:Y:S01]  /*49c0*/  IADD3.X R69, PT, PT, R135, UR67, RZ, P0, !PT ;  /* 0x0000004387457c10 */ /* 0x000fe200087fe4ff */
[----:B------:R0:W4:Y:S01]  /*49d0*/  @P3 LDG.E.U8 R62, desc[UR10][R66.64] ;  /* 0x0000000a423e3981 */ /* 0x000122000c1e1100 */
[----:B------:R-:W-:Y:S01]  /*49e0*/  PRMT R16, RZ, 0x7610, R16 ;  /* 0x00007610ff107816 */ /* 0x000fe20000000010 */
[----:B------:R-:W-:Y:S01]  /*49f0*/  UIMAD UR9, UR9, 0x1f, URZ ;  /* 0x0000001f090978a4 */ /* 0x000fe2000f8e02ff */
[----:B------:R-:W-:Y:S01]  /*4a00*/  PRMT R32, RZ, 0x7610, R32 ;  /* 0x00007610ff207816 */ /* 0x000fe20000000020 */
[----:B------:R1:W4:Y:S01]  /*4a10*/  @P3 LDG.E.U8 R46, desc[UR10][R70.64] ;  /* 0x0000000a462e3981 */ /* 0x000322000c1e1100 */
[----:B0-----:R-:W-:-:S03]  /*4a20*/  IADD3 R66, P0, PT, R134, UR40, RZ ;  /* 0x0000002886427c10 */ /* 0x001fc6000ff1e0ff */
[----:B------:R0:W-:Y:S01]  /*4a30*/  STL.64 [R1+0x1c8], R68 ;  /* 0x0001c84401007387 */ /* 0x0001e20000100a00 */
[----:B------:R-:W-:-:S03]  /*4a40*/  IADD3.X R67, PT, PT, R135, UR42, RZ, P0, !PT ;  /* 0x0000002a87437c10 */ /* 0x000fc600087fe4ff */
[----:B------:R0:W4:Y:S01]  /*4a50*/  @P3 LDG.E.U8 R16, desc[UR10][R68.64] ;  /* 0x0000000a44103981 */ /* 0x000122000c1e1100 */
[----:B-1----:R-:W-:Y:S01]  /*4a60*/  IADD3 R70, P4, PT, R134, UR34, RZ ;  /* 0x0000002286467c10 */ /* 0x002fe2000ff9e0ff */
[----:B------:R-:W-:Y:S02]  /*4a70*/  USHF.R.S32.HI UR14, URZ, 0x1f, UR9 ;  /* 0x0000001fff0e7899 */ /* 0x000fe40008011409 */
[----:B------:R1:W-:Y:S01]  /*4a80*/  STL.64 [R1+0x148], R66 ;  /* 0x0001484201007387 */ /* 0x0003e20000100a00 */
[----:B------:R-:W-:-:S03]  /*4a90*/  IADD3.X R71, PT, PT, R135, UR69, RZ, P4, !PT ;  /* 0x0000004587477c10 */ /* 0x000fc6000a7fe4ff */
[----:B------:R1:W4:Y:S01]  /*4aa0*/  @P3 LDG.E.U8 R32, desc[UR10][R66.64] ;  /* 0x0000000a42203981 */ /* 0x000322000c1e1100 */
[----:B0-----:R-:W-:Y:S02]  /*4ab0*/  IADD3 R68, P0, PT, R136, UR9, RZ ;  /* 0x0000000988447c10 */ /* 0x001fe4000ff1e0ff */
[----:B------:R-:W-:Y:S02]  /*4ac0*/  PRMT R48, RZ, 0x7610, R48 ;  /* 0x00007610ff307816 */ /* 0x000fe40000000030 */
[----:B------:R-:W-:Y:S02]  /*4ad0*/  PRMT R63, RZ, 0x7610, R63 ;  /* 0x00007610ff3f7816 */ /* 0x000fe4000000003f */
[----:B-1----:R-:W-:Y:S02]  /*4ae0*/  IADD3 R66, P4, PT, R134, UR9, RZ ;  /* 0x0000000986427c10 */ /* 0x002fe4000ff9e0ff */
[----:B------:R-:W4:Y:S01]  /*4af0*/  @P3 LDG.E.U8 R48, desc[UR10][R70.64] ;  /* 0x0000000a46303981 */ /* 0x000f22000c1e1100 */
[----:B------:R-:W-:-:S02]  /*4b00*/  PRMT R64, RZ, 0x7610, R64 ;  /* 0x00007610ff407816 */ /* 0x000fc40000000040 */
[----:B------:R-:W-:Y:S02]  /*4b10*/  IADD3.X R69, PT, PT, R137, UR14, RZ, P0, !PT ;  /* 0x0000000e89457c10 */ /* 0x000fe400087fe4ff */
[----:B------:R-:W-:-:S03]  /*4b20*/  IADD3.X R67, PT, PT, R135, UR14, RZ, P4, !PT ;  /* 0x0000000e87437c10 */ /* 0x000fc6000a7fe4ff */
[----:B------:R-:W4:Y:S04]  /*4b30*/  @P3 LDG.E.U8 R63, desc[UR10][R68.64] ;  /* 0x0000000a443f3981 */ /* 0x000f28000c1e1100 */
[----:B------:R0:W4:Y:S01]  /*4b40*/  @P3 LDG.E.U8 R64, desc[UR10][R66.64] ;  /* 0x0000000a42403981 */ /* 0x000122000c1e1100 */
[----:B------:R-:W-:Y:S01]  /*4b50*/  LOP3.LUT R76, R118, 0x80, RZ, 0xc0, !PT ;  /* 0x00000080764c7812 */ /* 0x000fe200078ec0ff */
[----:B------:R-:W-:-:S04]  /*4b60*/  @!UP0 UIADD3 UR14, UPT, UPT, -UR12, 0x100000, URZ ;  /* 0x001000000c0e8890 */ /* 0x000fc8000fffe1ff */
[----:B------:R-:W-:Y:S02]  /*4b70*/  @!UP0 USHF.L.U32 UR15, UR14, 0xb, URZ ;  /* 0x0000000b0e0f8899 */ /* 0x000fe400080006ff */
[----:B------:R-:W-:Y:S01]  /*4b80*/  @!UP0 USHF.L.U32 UR14, UR14, 0x1, URZ ;  /* 0x000000010e0e8899 */ /* 0x000fe200080006ff */
[----:B------:R-:W-:Y:S01]  /*4b90*/  IMAD.SHL.U32 R65, R76, 0x20, RZ ;  /* 0x000000204c417824 */ /* 0x000fe200078e00ff */
[----:B------:R-:W-:Y:S01]  /*4ba0*/  VOTEU.ALL UP1, P2 ;  /* 0x0000000000ff7886 */ /* 0x000fe20001020000 */
[----:B------:R-:W-:Y:S03]  /*4bb0*/  STL.64 [R1+0xc8], R70 ;  /* 0x0000c84601007387 */ /* 0x000fe60000100a00 */
[----:B------:R-:W-:Y:S01]  /*4bc0*/  LOP3.LUT R65, R65, 0x7f, R118, 0xf8, !PT ;  /* 0x0000007f41417812 */ /* 0x000fe200078ef876 */
[----:B------:R-:W-:Y:S01]  /*4bd0*/  STL.64 [R1+0x50], R68 ;  /* 0x0000504401007387 */ /* 0x000fe20000100a00 */
[----:B------:R-:W-:-:S04]  /*4be0*/  UIADD3 UR9, UPT, UPT, UR7, 0x100, URZ ;  /* 0x0000010007097890 */ /* 0x000fc8000fffe0ff */
[----:B------:R1:W1:Y:S01]  /*4bf0*/  @!UP1 SYNCS.EXCH.64 URZ, [UR6+0x14808], UR14 ;  /* 0x0148080e06ff95b2 */ /* 0x0002620008000100 */
[----:B------:R0:W-:Y:S01]  /*4c00*/  STL.64 [R1+0x48], R66 ;  /* 0x0000484201007387 */ /* 0x0001e20000100a00 */
[----:B------:R-:W-:-:S03]  /*4c10*/  UIADD3 UR13, UPT, UPT, UR13, UR9, URZ ;  /* 0x000000090d0d7290 */ /* 0x000fc6000fffe0ff */
[----:B--2---:R2:W-:Y:S01]  /*4c20*/  STS.U8 [R65+UR6+0x8000], R0 ;  /* 0x0080000041007988 */ /* 0x0045e20008000006 */
[----:B------:R-:W-:-:S03]  /*4c30*/  ULEA UR5, UR5, UR13, 0x2 ;  /* 0x0000000d05057291 */ /* 0x000fc6000f8e10ff */
[----:B------:R-:W-:Y:S01]  /*4c40*/  STS.U8 [R65+UR6+0x8400], R17 ;  /* 0x0084001141007988 */ /* 0x000fe20008000006 */
[C---:B0-----:R-:W-:Y:S02]  /*4c50*/  LOP3.LUT R66, R65.reuse, 0x10, RZ, 0x3c, !PT ;  /* 0x0000001041427812 */ /* 0x041fe400078e3cff */
[----:B--2---:R-:W-:Y:S01]  /*4c60*/  LOP3.LUT R0, R65, 0x20, RZ, 0x3c, !PT ;  /* 0x0000002041007812 */ /* 0x004fe200078e3cff */
[----:B------:R-:W-:Y:S04]  /*4c70*/  STS.U8 [R65+UR6+0xa400], R18 ;  /* 0x00a4001241007988 */ /* 0x000fe80008000006 */
[----:B------:R-:W-:Y:S04]  /*4c80*/  STS.U8 [R65+UR6+0x8800], R33 ;  /* 0x0088002141007988 */ /* 0x000fe80008000006 */
[----:B------:R-:W-:Y:S04]  /*4c90*/  STS.U8 [R65+UR6+0xa800], R34 ;  /* 0x00a8002241007988 */ /* 0x000fe80008000006 */
[----:B------:R-:W-:Y:S04]  /*4ca0*/  STS.U8 [R65+UR6+0x8c00], R49 ;  /* 0x008c003141007988 */ /* 0x000fe80008000006 */
[----:B------:R-:W-:Y:S01]  /*4cb0*/  STS.U8 [R65+UR6+0xac00], R50 ;  /* 0x00ac003241007988 */ /* 0x000fe20008000006 */
[----:B------:R-:W-:-:S05]  /*4cc0*/  IMAD.U32 R67, RZ, RZ, UR6 ;  /* 0x00000006ff437e24 */ /* 0x000fca000f8e00ff */
[----:B------:R-:W-:Y:S01]  /*4cd0*/  STL [R1+0x260], R67 ;  /* 0x0002604301007387 */ /* 0x000fe20000100800 */
[----:B-1----:R-:W-:-:S04]  /*4ce0*/  @!UP0 UIADD3 UR14, UPT, UPT, -UR12, 0x100000, URZ ;  /* 0x001000000c0e8890 */ /* 0x002fc8000fffe1ff */
[----:B------:R-:W-:Y:S02]  /*4cf0*/  @!UP0 USHF.L.U32 UR15, UR14, 0xb, URZ ;  /* 0x0000000b0e0f8899 */ /* 0x000fe400080006ff */
[----:B------:R-:W-:Y:S01]  /*4d00*/  @!UP0 USHF.L.U32 UR14, UR14, 0x1, URZ ;  /* 0x000000010e0e8899 */ /* 0x000fe200080006ff */
[----:B------:R-:W-:Y:S01]  /*4d10*/  ISETP.EQ.U32.AND P4, PT, RZ, UR44, P3 ;  /* 0x0000002cff007c0c */ /* 0x000fe20009f82070 */
[----:B------:R-:W-:Y:S01]  /*4d20*/  VOTEU.ALL UP1, P2 ;  /* 0x0000000000ff7886 */ /* 0x000fe20001020000 */
[----:B------:R-:W-:Y:S01]  /*4d30*/  VIADD R138, R67, 0xc000 ;  /* 0x0000c000438a7836 */ /* 0x000fe20000000000 */
[----:B---3--:R0:W-:Y:S04]  /*4d40*/  STS.U8 [R65+UR6+0xa000], R2 ;  /* 0x00a0000241007988 */ /* 0x0081e80008000006 */
[----:B------:R-:W-:Y:S04]  /*4d50*/  STS.U8 [R66+UR6+0x8080], R4 ;  /* 0x0080800442007988 */ /* 0x000fe80008000006 */
[----:B------:R1:W-:Y:S01]  /*4d60*/  STS.U8 [R66+UR6+0xa080], R3 ;  /* 0x00a0800342007988 */ /* 0x0003e20008000006 */
[----:B0-----:R-:W-:-:S03]  /*4d70*/  LOP3.LUT R2, R65, 0x30, RZ, 0x3c, !PT ;  /* 0x0000003041027812 */ /* 0x001fc600078e3cff */
[----:B------:R-:W-:Y:S04]  /*4d80*/  STS.U8 [R66+UR6+0x8480], R19 ;  /* 0x0084801342007988 */ /* 0x000fe80008000006 */
[----:B------:R-:W-:Y:S01]  /*4d90*/  STS.U8 [R66+UR6+0xa480], R20 ;  /* 0x00a4801442007988 */ /* 0x000fe20008000006 */
[----:B-1----:R-:W-:-:S03]  /*4da0*/  LOP3.LUT R3, R65, 0x40, RZ, 0x3c, !PT ;  /* 0x0000004041037812 */ /* 0x002fc600078e3cff */
        /* <DEDUP_REMOVED lines=12> */
[----:B------:R-:W-:Y:S01]  /*4e70*/  STS.U8 [R2+UR6+0x8180], R7 ;  /* 0x0081800702007988 */ /* 0x000fe20008000006 */
[----:B0-----:R-:W-:-:S03]  /*4e80*/  LOP3.LUT R0, R65, 0x50, RZ, 0x3c, !PT ;  /* 0x0000005041007812 */ /* 0x001fc600078e3cff */
[----:B----4-:R-:W-:Y:S04]  /*4e90*/  STS.U8 [R2+UR6+0xa180], R8 ;  /* 0x00a1800802007988 */ /* 0x010fe80008000006 */
        /* <DEDUP_REMOVED lines=21> */
[----:B------:R0:W-:Y:S02]  /*4ff0*/  STS.U8 [R0+UR6+0xae80], R60 ;  /* 0x00ae803c00007988 */ /* 0x0001e40008000006 */
[----:B0-----:R-:W-:-:S05]  /*5000*/  IMAD.U32 R0, RZ, RZ, UR5 ;  /* 0x00000005ff007e24 */ /* 0x001fca000f8e00ff */
[----:B------:R0:W-:Y:S01]  /*5010*/  STL [R1+0x25c], R0 ;  /* 0x00025c0001007387 */ /* 0x0001e20000100800 */
[C---:B------:R-:W-:Y:S02]  /*5020*/  LOP3.LUT R2, R65.reuse, 0x60, RZ, 0x3c, !PT ;  /* 0x0000006041027812 */ /* 0x040fe400078e3cff */
[----:B------:R-:W-:-:S03]  /*5030*/  LOP3.LUT R65, R65, 0x70, RZ, 0x3c, !PT ;  /* 0x0000007041417812 */ /* 0x000fc600078e3cff */
[----:B------:R0:W-:Y:S04]  /*5040*/  STS.U8 [R2+UR6+0x8300], R13 ;  /* 0x0083000d02007988 */ /* 0x0001e80008000006 */
        /* <DEDUP_REMOVED lines=14> */
[----:B------:R0:W-:Y:S01]  /*5130*/  STS.U8 [R65+UR6+0xaf80], R64 ;  /* 0x00af804041007988 */ /* 0x0001e20008000006 */
[----:B------:R1:W-:Y:S06]  /*5140*/  MEMBAR.ALL.CTA ;  /* 0x0000000000007992 */ /* 0x0003ec0000008000 */
[----:B-1----:R-:W-:Y:S04]  /*5150*/  FENCE.VIEW.ASYNC.S ;  /* 0x00000000000073c6 */ /* 0x002fe80000000000 */
[----:B------:R-:W1:Y:S02]  /*5160*/  FENCE.VIEW.ASYNC.S ;  /* 0x00000000000073c6 */ /* 0x000e640000000000 */
[----:B-1----:R0:W1:Y:S02]  /*5170*/  @!UP1 SYNCS.EXCH.64 URZ, [UR6+0xc000], UR14 ;  /* 0x00c0000e06ff95b2 */ /* 0x0020640008000100 */
[----:B-1----:R-:W-:Y:S06]  /*5180*/  BAR.SYNC.DEFER_BLOCKING 0x0 ;  /* 0x0000000000007b1d */ /* 0x002fec0000010000 */
[----:B0-----:R-:W-:Y:S05]  /*5190*/  @!P4 BRA `(.L_x_6) ;  /* 0x00000004006cc947 */ /* 0x001fea0003800000 */
[----:B------:R-:W-:Y:S01]  /*51a0*/  USHF.R.U32.HI UR24, URZ, 0x4, UR6 ;  /* 0x00000004ff187899 */ /* 0x000fe20008011606 */
[----:B------:R-:W-:Y:S01]  /*51b0*/  IMAD.MOV.U32 R139, RZ, RZ, RZ ;  /* 0x000000ffff8b7224 */ /* 0x000fe200078e00ff */
[----:B------:R-:W-:Y:S02]  /*51c0*/  UIADD3 UR15, UPT, UPT, UR6, 0x8000, URZ ;  /* 0x00008000060f7890 */ /* 0x000fe4000fffe0ff */
[----:B------:R-:W-:Y:S02]  /*51d0*/  USGXT.U32 UR24, UR24, 0xe ;  /* 0x0000000e1818789a */ /* 0x000fe40008000000 */
[----:B------:R-:W-:Y:S02]  /*51e0*/  USHF.R.U32.HI UR15, URZ, 0x4, UR15 ;  /* 0x00000004ff0f7899 */ /* 0x000fe4000801160f */
[----:B------:R-:W-:Y:S02]  /*51f0*/  UIADD3 UR60, UP1, UPT, UR24, 0x80, URZ ;  /* 0x00000080183c7890 */ /* 0x000fe4000ff3e0ff */
[----:B------:R-:W-:Y:S01]  /*5200*/  USGXT.U32 UR30, UR15, 0xe ;  /* 0x0000000e0f1e789a */ /* 0x000fe20008000000 */
[----:B------:R-:W-:Y:S01]  /*5210*/  UMOV UR5, URZ ;  /* 0x000000ff00057c82 */ /* 0x000fe20008000000 */
[----:B------:R-:W-:Y:S01]  /*5220*/  UMOV UR14, URZ ;  /* 0x000000ff000e7c82 */ /* 0x000fe20008000000 */
[----:B------:R-:W-:-:S02]  /*5230*/  UIADD3.X UR61, UPT, UPT, UR5, -0x7fffbfe0, URZ, UP1, !UPT ;  /* 0x80004020053d7890 */ /* 0x000fc40008ffe4ff */
[----:B------:R-:W-:Y:S01]  /*5240*/  UIADD3 UR20, UP1, UPT, UR30, 0x2, URZ ;  /* 0x000000021e147890 */ /* 0x000fe2000ff3e0ff */
[----:B------:R-:W-:-:S03]  /*5250*/  ELECT P0, URZ, PT ;  /* 0x0000000000ff782f */ /* 0x000fc60003800000 */
[----:B------:R-:W-:Y:S02]  /*5260*/  UIADD3.X UR21, UPT, UPT, UR14, 0x40004040, URZ, UP1, !UPT ;  /* 0x400040400e157890 */ /* 0x000fe40008ffe4ff */
[----:B------:R-:W-:Y:S02]  /*5270*/  UIADD3.64 UR64, UPT, UPT, UR60, 0x80, URZ ;  /* 0x000000803c407897 */ /* 0x000fe4000fffe0ff */
[----:B------:R-:W-:Y:S02]  /*5280*/  UIADD3.64 UR66, UPT, UPT, UR20, 0x2, URZ ;  /* 0x0000000214427897 */ /* 0x000fe4000fffe0ff */
[----:B------:R-:W-:Y:S02]  /*5290*/  UIADD3.64 UR14, UPT, UPT, UR60, 0x100, URZ ;  /* 0x000001003c0e7897 */ /* 0x000fe4000fffe0ff */
[----:B------:R-:W-:Y:S01]  /*52a0*/  UIADD3.64 UR36, UPT, UPT, UR20, 0x4, URZ ;  /* 0x0000000414247897 */ /* 0x000fe2000fffe0ff */
[----:B------:R-:W-:Y:S01]  /*52b0*/  UMOV UR18, 0x0 ;  /* 0x0000000000127882 */ /* 0x000fe20000000000 */
[----:B------:R-:W-:Y:S01]  /*52c0*/  UMOV UR19, 0x4088010 ;  /* 0x0408801000137882 */ /* 0x000fe20000000000 */
[----:B------:R-:W-:Y:S01]  /*52d0*/  UMOV UR25, 0x80004020 ;  /* 0x8000402000197882 */ /* 0x000fe20000000000 */
[----:B------:R-:W-:Y:S01]  /*52e0*/  UMOV UR31, 0x40004040 ;  /* 0x40004040001f7882 */ /* 0x000fe20000000000 */
[----:B------:R-:W-:Y:S01]  /*52f0*/  UMOV UR76, 0x0 ;  /* 0x00000000004c7882 */ /* 0x000fe20000000000 */
[----:B------:R-:W-:Y:S01]  /*5300*/  UMOV UR77, 0x4088010 ;  /* 0x04088010004d7882 */ /* 0x000fe20000000000 */
[----:B------:R-:W-:Y:S01]  /*5310*/  UIADD3.64 UR58, UPT, UPT, UR60, 0x180, URZ ;  /* 0x000001803c3a7897 */ /* 0x000fe2000fffe0ff */
[----:B------:R-:W-:Y:S01]  /*5320*/  UTCQMMA gdesc[UR24], gdesc[UR30], tmem[UR9], tmem[UR18], idesc[UR19], !UPT ;  /* 0x00ff121e180075ea */ /* 0x000fe2000f800309 */
[----:B------:R-:W-:-:S02]  /*5330*/  UIADD3.64 UR68, UPT, UPT, UR20, 0xfe, URZ ;  /* 0x000000fe14447897 */ /* 0x000fc4000fffe0ff */
[----:B------:R-:W-:Y:S01]  /*5340*/  UTCQMMA gdesc[UR60], gdesc[UR20], tmem[UR9], tmem[UR76], idesc[UR77], UPT ;  /* 0x00ff4c143c0075ea */ /* 0x000fe2000b800309 */
[----:B------:R-:W-:Y:S01]  /*5350*/  UMOV UR62, 0x0 ;  /* 0x00000000003e7882 */ /* 0x000fe20000000000 */
[----:B------:R-:W-:Y:S01]  /*5360*/  UMOV UR63, 0x4088010 ;  /* 0x04088010003f7882 */ /* 0x000fe20000000000 */
[----:B------:R-:W-:Y:S01]  /*5370*/  UIADD3.64 UR42, UPT, UPT, UR60, 0x200, URZ ;  /* 0x000002003c2a7897 */ /* 0x000fe2000fffe0ff */
[----:B------:R-:W-:Y:S01]  /*5380*/  UTCQMMA gdesc[UR64], gdesc[UR66], tmem[UR9], tmem[UR62], idesc[UR63], UPT ;  /* 0x00ff3e42400075ea */ /* 0x000fe2000b800309 */
[----:B------:R-:W-:Y:S01]  /*5390*/  UIADD3.64 UR74, UPT, UPT, UR20, 0x100, URZ ;  /* 0x00000100144a7897 */ /* 0x000fe2000fffe0ff */
[----:B------:R-:W-:Y:S01]  /*53a0*/  @P0 MOV R0, R138 ;  /* 0x0000008a00000202 */ /* 0x000fe20000000f00 */
[----:B------:R-:W-:Y:S01]  /*53b0*/  UMOV UR12, 0x0 ;  /* 0x00000000000c7882 */ /* 0x000fe20000000000 */
[----:B------:R-:W-:Y:S01]  /*53c0*/  UMOV UR13, 0x4088010 ;  /* 0x04088010000d7882 */ /* 0x000fe20000000000 */
[----:B------:R-:W-:Y:S01]  /*53d0*/  UIADD3.64 UR26, UPT, UPT, UR60, 0x280, URZ ;  /* 0x000002803c1a7897 */ /* 0x000fe2000fffe0ff */
[----:B------:R0:W-:Y:S01]  /*53e0*/  UTCQMMA gdesc[UR14], gdesc[UR36], tmem[UR9], tmem[UR12], idesc[UR13], UPT ;  /* 0x00ff0c240e0075ea */ /* 0x0001e2000b800309 */
[----:B------:R-:W-:Y:S01]  /*53f0*/  UIADD3.64 UR70, UPT, UPT, UR20, 0x102, URZ ;  /* 0x0000010214467897 */ /* 0x000fe2000fffe0ff */
[----:B------:R-:W-:Y:S01]  /*5400*/  @P0 R2UR UR5, R0 ;  /* 0x00000000000502ca */ /* 0x000fe200000e0000 */
[----:B------:R-:W-:-:S02]  /*5410*/  UIADD3.64 UR56, UPT, UPT, UR60, 0x300, URZ ;  /* 0x000003003c387897 */ /* 0x000fc4000fffe0ff */
[----:B------:R-:W-:Y:S01]  /*5420*/  UIADD3.64 UR54, UPT, UPT, UR60, 0x380, URZ ;  /* 0x000003803c367897 */ /* 0x000fe2000fffe0ff */
[----:B------:R-:W-:Y:S01]  /*5430*/  UMOV UR50, 0x0 ;  /* 0x0000000000327882 */ /* 0x000fe20000000000 */
[----:B------:R-:W-:Y:S01]  /*5440*/  UMOV UR51, 0x4088010 ;  /* 0x0408801000337882 */ /* 0x000fe20000000000 */
[----:B------:R-:W-:Y:S01]  /*5450*/  UIADD3.64 UR48, UPT, UPT, UR60, 0x400, URZ ;  /* 0x000004003c307897 */ /* 0x000fe2000fffe0ff */
[----:B------:R-:W-:Y:S01]  /*5460*/  UTCQMMA gdesc[UR58], gdesc[UR68], tmem[UR9], tmem[UR50], idesc[UR51], UPT ;  /* 0x00ff32443a0075ea */ /* 0x000fe2000b800309 */
[----:B0-----:R-:W-:Y:S01]  /*5470*/  UIADD3.64 UR36, UPT, UPT, UR20, 0x104, URZ ;  /* 0x0000010414247897 */ /* 0x001fe2000fffe0ff */
[----:B------:R0:W-:Y:S01]  /*5480*/  UTCQMMA gdesc[UR42], gdesc[UR74], tmem[UR9], tmem[UR76], idesc[UR77], UPT ;  /* 0x00ff4c4a2a0075ea */ /* 0x0001e2000b800309 */
[----:B------:R-:W-:Y:S02]  /*5490*/  UIADD3.64 UR14, UPT, UPT, UR20, 0x1fe, URZ ;  /* 0x000001fe140e7897 */ /* 0x000fe4000fffe0ff */
[----:B------:R-:W-:Y:S02]  /*54a0*/  UIADD3.64 UR40, UPT, UPT, UR60, 0x480, URZ ;  /* 0x000004803c287897 */ /* 0x000fe4000fffe0ff */
[----:B------:R-:W-:-:S02]  /*54b0*/  UIADD3.64 UR34, UPT, UPT, UR60, 0x500, URZ ;  /* 0x000005003c227897 */ /* 0x000fc4000fffe0ff */
[----:B------:R-:W-:Y:S02]  /*54c0*/  UIADD3.64 UR30, UPT, UPT, UR60, 0x580, URZ ;  /* 0x000005803c1e7897 */ /* 0x000fe4000fffe0ff */
[----:B------:R-:W-:Y:S02]  /*54d0*/  UIADD3.64 UR24, UPT, UPT, UR60, 0x600, URZ ;  /* 0x000006003c187897 */ /* 0x000fe4000fffe0ff */
[----:B------:R-:W-:Y:S02]  /*54e0*/  UIADD3.64 UR18, UPT, UPT, UR60, 0x680, URZ ;  /* 0x000006803c127897 */ /* 0x000fe4000fffe0ff */
[----:B------:R-:W-:Y:S02]  /*54f0*/  UIADD3.64 UR72, UPT, UPT, UR60, 0x700, URZ ;  /* 0x000007003c487897 */ /* 0x000fe4000fffe0ff */
[----:B------:R-:W-:Y:S02]  /*5500*/  UIADD3.64 UR12, UPT, UPT, UR20, 0x200, URZ ;  /* 0x00000200140c7897 */ /* 0x000fe4000fffe0ff */
[----:B------:R-:W-:-:S02]  /*5510*/  UIADD3.64 UR60, UPT, UPT, UR20, 0x202, URZ ;  /* 0x00000202143c7897 */ /* 0x000fc4000fffe0ff */
[----:B------:R-:W-:Y:S02]  /*5520*/  UIADD3.64 UR62, UPT, UPT, UR20, 0x204, URZ ;  /* 0x00000204143e7897 */ /* 0x000fe4000fffe0ff */
[----:B------:R-:W-:Y:S02]  /*5530*/  UIADD3.64 UR64, UPT, UPT, UR20, 0x2fe, URZ ;  /* 0x000002fe14407897 */ /* 0x000fe4000fffe0ff */
[----:B0-----:R-:W-:Y:S01]  /*5540*/  UIADD3.64 UR76, UPT, UPT, UR20, 0x300, URZ ;  /* 0x00000300144c7897 */ /* 0x001fe2000fffe0ff */
[----:B------:R-:W-:Y:S01]  /*5550*/  UMOV UR58, 0x0 ;  /* 0x00000000003a7882 */ /* 0x000fe20000000000 */
[----:B------:R-:W-:Y:S01]  /*5560*/  UMOV UR59, 0x4088010 ;  /* 0x04088010003b7882 */ /* 0x000fe20000000000 */
[----:B------:R-:W-:Y:S01]  /*5570*/  UIADD3.64 UR66, UPT, UPT, UR20, 0x302, URZ ;  /* 0x0000030214427897 */ /* 0x000fe2000fffe0ff */
[----:B------:R0:W-:Y:S01]  /*5580*/  UTCQMMA gdesc[UR26], gdesc[UR70], tmem[UR9], tmem[UR58], idesc[UR59], UPT ;  /* 0x00ff3a461a0075ea */ /* 0x0001e2000b800309 */
[----:B------:R-:W-:Y:S01]  /*5590*/  UMOV UR68, 0x0 ;  /* 0x0000000000447882 */ /* 0x000fe20000000000 */
[----:B------:R-:W-:Y:S01]  /*55a0*/  UMOV UR69, 0x4088010 ;  /* 0x0408801000457882 */ /* 0x000fe20000000000 */
[----:B------:R-:W-:Y:S01]  /*55b0*/  UIADD3.64 UR20, UPT, UPT, UR20, 0x304, URZ ;  /* 0x0000030414147897 */ /* 0x000fe2000fffe0ff */
[----:B------:R0:W-:Y:S01]  /*55c0*/  UTCQMMA gdesc[UR56], gdesc[UR36], tmem[UR9], tmem[UR68], idesc[UR69], UPT ;  /* 0x00ff4424380075ea */ /* 0x0001e2000b800309 */
[----:B------:R-:W-:Y:S01]  /*55d0*/  UMOV UR52, 0x0 ;  /* 0x0000000000347882 */ /* 0x000fe20000000000 */
[----:B------:R-:W-:Y:S01]  /*55e0*/  UMOV UR53, 0x4088010 ;  /* 0x0408801000357882 */ /* 0x000fe20000000000 */
[----:B------:R-:W-:Y:S01]  /*55f0*/  UMOV UR46, 0x0 ;  /* 0x00000000002e7882 */ /* 0x000fe20000000000 */
[----:B------:R-:W-:Y:S01]  /*5600*/  UMOV UR47, 0x4088010 ;  /* 0x04088010002f7882 */ /* 0x000fe20000000000 */
[----:B------:R0:W-:Y:S01]  /*5610*/  UTCQMMA gdesc[UR54], gdesc[UR14], tmem[UR9], tmem[UR50], idesc[UR51], UPT ;  /* 0x00ff320e360075ea */ /* 0x0001e2000b800309 */
        /* <DEDUP_REMOVED lines=15> */
[----:B------:R0:W-:Y:S01]  /*5710*/  UTCQMMA gdesc[UR18], gdesc[UR66], tmem[UR9], tmem[UR22], idesc[UR23], UPT ;  /* 0x00ff1642120075ea */ /* 0x0001e2000b800309 */
[----:B------:R0:W-:Y:S01]  /*5720*/  UTCQMMA gdesc[UR72], gdesc[UR20], tmem[UR9], tmem[UR16], idesc[UR17], UPT ;  /* 0x00ff1014480075ea */ /* 0x0001e2000b800309 */
[----:B------:R0:W-:Y:S01]  /*5730*/  UTCBAR [UR5], URZ ;  /* 0x000000ff050073e9 */ /* 0x0001e200080000ff */
[----:B------:R-:W-:Y:S01]  /*5740*/  NOP ;  /* 0x0000000000007918 */ /* 0x000fe20000000000 */
.L_x_6:
[----:B------:R-:W-:Y:S05]  /*5750*/  @!P3 BRA `(.L_x_7) ;  /* 0x000000000008b947 */ /* 0x000fea0003800000 */
[----:B------:R-:W1:Y:S02]  /*5760*/  SYNCS.PHASECHK.TRANS64.TRYWAIT P0, [UR6+0xc000], RZ ;  /* 0x00c000ffff0075a7 */ /* 0x000e640008001106 */
[----:B-1----:R-:W-:Y:S05]  /*5770*/  @!P0 BRA `(.L_x_8) ;  /* 0x000000d800b48947 */ /* 0x002fea0003800000 */
.L_x_7:
[----:B------:R-:W2:Y:S01]  /*5780*/  LDL R0, [R1+0x25c] ;  /* 0x00025c0001007983 */ /* 0x000ea20000100800 */
[----:B0-----:R-:W0:Y:S01]  /*5790*/  LDCU UR24, c[0x0][0x3a8] ;  /* 0x00007500ff1877ac */ /* 0x001e220008000800 */
[----:B------:R-:W1:Y:S08]  /*57a0*/  S2UR UR13, SR_CTAID.Y ;  /* 0x00000000000d79c3 */ /* 0x000e700000002600 */
[----:B------:R-:W-:Y:S01]  /*57b0*/  BAR.SYNC.DEFER_BLOCKING 0x0 ;  /* 0x0000000000007b1d */ /* 0x000fe20000010000 */
[----:B------:R-:W-:-:S02]  /*57c0*/  UIADD3 UR21, UPT, UPT, UR44, 0x138, URZ ;  /* 0x000001382c157890 */ /* 0x000fc4000fffe0ff */
[----:B------:R-:W-:Y:S02]  /*57d0*/  UIADD3 UR23, UPT, UPT, UR44, 0x178, URZ ;  /* 0x000001782c177890 */ /* 0x000fe4000fffe0ff */
[----:B------:R-:W-:-:S03]  /*57e0*/  UIADD3 UR14, UPT, UPT, UR44, 0x58, URZ ;  /* 0x000000582c0e7890 */ /* 0x000fc6000fffe0ff */
[----:B------:R-:W3:Y:S01]  /*57f0*/  LDC.64 R142, c[0x0][0x390] ;  /* 0x0000e400ff8e7b82 */ /* 0x000ee20000000a00 */
[----:B------:R-:W1:Y:S01]  /*5800*/  LDCU UR12, c[0x0][0x3d0] ;  /* 0x00007a00ff0c77ac */ /* 0x000e620008000800 */
[----:B------:R-:W4:Y:S01]  /*5810*/  S2R R80, SR_TID.X ;  /* 0x0000000000507919 */ /* 0x000f220000002100 */
[----:B------:R-:W5:Y:S05]  /*5820*/  LDCU UR20, c[0x0][0x3d8] ;  /* 0x00007b00ff1477ac */ /* 0x000f6a0008000800 */
[----:B------:R-:W0:Y:S01]  /*5830*/  LDC R22, c[0x0][0x3d8] ;  /* 0x0000f600ff167b82 */ /* 0x000e220000000800 */
[----:B------:R-:W-:Y:S02]  /*5840*/  UIADD3 UR15, UPT, UPT, UR44, 0x78, URZ ;  /* 0x000000782c0f7890 */ /* 0x000fe4000fffe0ff */
[----:B------:R-:W-:-:S02]  /*5850*/  UIADD3 UR16, UPT, UPT, UR44, 0x98, URZ ;  /* 0x000000982c107890 */ /* 0x000fc4000fffe0ff */
[----:B------:R-:W-:Y:S02]  /*5860*/  UIADD3 UR17, UPT, UPT, UR44, 0xb8, URZ ;  /* 0x000000b82c117890 */ /* 0x000fe4000fffe0ff */
[----:B------:R-:W-:Y:S01]  /*5870*/  UIADD3 UR18, UPT, UPT, UR44, 0xd8, URZ ;  /* 0x000000d82c127890 */ /* 0x000fe2000fffe0ff */
[----:B------:R-:W0:Y:S01]  /*5880*/  LDC R30, c[0x0][0x3d8] ;  /* 0x0000f600ff1e7b82 */ /* 0x000e220000000800 */
[----:B------:R-:W-:Y:S02]  /*5890*/  UIADD3 UR19, UPT, UPT, UR44, 0xf8, URZ ;  /* 0x000000f82c137890 */ /* 0x000fe4000fffe0ff */
[----:B-1----:R-:W-:Y:S02]  /*58a0*/  UIMAD UR12, UR13, UR12, URZ ;  /* 0x0000000c0d0c72a4 */ /* 0x002fe4000f8e02ff */
[----:B------:R-:W-:Y:S02]  /*58b0*/  UIADD3 UR22, UPT, UPT, UR44, 0x158, URZ ;  /* 0x000001582c167890 */ /* 0x000fe4000fffe0ff */
[----:B------:R-:W-:Y:S01]  /*58c0*/  USHF.R.S32.HI UR13, URZ, 0x1f, UR12 ;  /* 0x0000001fff0d7899 */ /* 0x000fe2000801140c */
[----:B------:R-:W1:Y:S08]  /*58d0*/  LDC R60, c[0x0][0x3d8] ;  /* 0x0000f600ff3c7b82 */ /* 0x000e700000000800 */
[----:B------:R-:W0:Y:S01]  /*58e0*/  LDC R62, c[0x0][0x3d8] ;  /* 0x0000f600ff3e7b82 */ /* 0x000e220000000800 */
[----:B----4-:R-:W-:-:S02]  /*58f0*/  LOP3.LUT R67, R80, 0x60, RZ, 0xc0, !PT ;  /* 0x0000006050437812 */ /* 0x010fc400078ec0ff */
[----:B------:R-:W-:-:S05]  /*5900*/  LOP3.LUT R18, R80, 0xff, RZ, 0xc0, !PT ;  /* 0x000000ff50127812 */ /* 0x000fca00078ec0ff */
[----:B------:R-:W4:Y:S08]  /*5910*/  LDC R75, c[0x0][0x3d8] ;  /* 0x0000f600ff4b7b82 */ /* 0x000f300000000800 */
[----:B------:R-:W0:Y:S08]  /*5920*/  LDC R64, c[0x0][0x3d8] ;  /* 0x0000f600ff407b82 */ /* 0x000e300000000800 */
        /* <DEDUP_REMOVED lines=10> */
[----:B------:R-:W1:Y:S08]  /*59d0*/  LDC R56, c[0x0][0x3d8] ;  /* 0x0000f600ff387b82 */ /* 0x000e700000000800 */
[----:B------:R-:W1:Y:S08]  /*59e0*/  LDC R55, c[0x0][0x3d8] ;  /* 0x0000f600ff377b82 */ /* 0x000e700000000800 */
[----:B------:R-:W1:Y:S01]  /*59f0*/  LDC R53, c[0x0][0x3d8] ;  /* 0x0000f600ff357b82 */ /* 0x000e620000000800 */
[----:B0-----:R-:W-:-:S07]  /*5a00*/  IMAD R57, R57, UR14, RZ ;  /* 0x0000000e39397c24 */ /* 0x001fce000f8e02ff */
[----:B------:R-:W0:Y:S08]  /*5a10*/  LDC R54, c[0x0][0x3d8] ;  /* 0x0000f600ff367b82 */ /* 0x000e300000000800 */
[----:B------:R-:W0:Y:S08]  /*5a20*/  LDC R52, c[0x0][0x3d8] ;  /* 0x0000f600ff347b82 */ /* 0x000e300000000800 */
[----:B------:R-:W0:Y:S01]  /*5a30*/  LDC R50, c[0x0][0x3d8] ;  /* 0x0000f600ff327b82 */ /* 0x000e220000000800 */
[----:B-1----:R-:W-:-:S07]  /*5a40*/  IMAD R53, R53, UR15, RZ ;  /* 0x0000000f35357c24 */ /* 0x002fce000f8e02ff */
[----:B------:R-:W1:Y:S08]  /*5a50*/  LDC R51, c[0x0][0x3d8] ;  /* 0x0000f600ff337b82 */ /* 0x000e700000000800 */
        /* <DEDUP_REMOVED lines=15> */
[----:B------:R-:W0:Y:S01]  /*5b50*/  LDC R45, c[0x0][0x3d8] ;  /* 0x0000f600ff2d7b82 */ /* 0x000e220000000800 */
[----:B--2---:R-:W-:-:S07]  /*5b60*/  R2UR UR5, R0 ;  /* 0x00000000000572ca */ /* 0x004fce00000e0000 */
[----:B------:R-:W2:Y:S06]  /*5b70*/  LDC R28, c[0x0][0x3d8] ;  /* 0x0000f600ff1c7b82 */ /* 0x000eac0000000800 */
[----:B------:R-:W-:Y:S01]  /*5b80*/  LDTM.16dp32bit_t0_t15.x8 R4, tmem[UR5] ;  /* 0x00000005000479ee */ /* 0x000fe20008980000 */
[----:B------:R-:W0:Y:S01]  /*5b90*/  LDTM.16dp32bit_t16_t31.x8 R4, tmem[UR5+0x8] ;  /* 0x00000805000479ee */ /* 0x000e2200089a0000 */
[----:B------:R-:W0:Y:S01]  /*5ba0*/  LDCU UR5, c[0x0][0x3d4] ;  /* 0x00007a80ff0577ac */ /* 0x000e220008000800 */
[----:B------:R-:W2:Y:S01]  /*5bb0*/  LDC R43, c[0x0][0x3d8] ;  /* 0x0000f600ff2b7b82 */ /* 0x000ea20000000800 */
[----:B-1----:R-:W-:-:S07]  /*5bc0*/  IMAD R37, R37, UR19, RZ ;  /* 0x0000001325257c24 */ /* 0x002fce000f8e02ff */
[----:B------:R-:W1:Y:S08]  /*5bd0*/  LDC R26, c[0x0][0x3d8] ;  /* 0x0000f600ff1a7b82 */ /* 0x000e700000000800 */
[----:B------:R-:W1:Y:S01]  /*5be0*/  LDC R32, c[0x0][0x3d8] ;  /* 0x0000f600ff207b82 */ /* 0x000e620000000800 */
[----:B0-----:R-:W-:Y:S01]  /*5bf0*/  FMUL R0, R4, UR24 ;  /* 0x0000001804007c20 */ /* 0x001fe20008400000 */
[----:B------:R-:W-:Y:S01]  /*5c00*/  FMUL R3, R5, UR24 ;  /* 0x0000001805037c20 */ /* 0x000fe20008400000 */
[----:B------:R-:W-:Y:S01]  /*5c10*/  FMUL R2, R6, UR24 ;  /* 0x0000001806027c20 */ /* 0x000fe20008400000 */
[----:B------:R-:W-:Y:S01]  /*5c20*/  FMUL R12, R7, UR24 ;  /* 0x00000018070c7c20 */ /* 0x000fe20008400000 */
[----:B------:R-:W-:-:S03]  /*5c30*/  FMUL R15, R8, UR24 ;  /* 0x00000018080f7c20 */ /* 0x000fc60008400000 */
[----:B------:R-:W0:Y:S01]  /*5c40*/  LDC R41, c[0x0][0x3d8] ;  /* 0x0000f600ff297b82 */ /* 0x000e220000000800 */
[----:B------:R-:W-:Y:S01]  /*5c50*/  FMNMX3 R2, R0, R3, R2, !PT ;  /* 0x0000000300027276 */ /* 0x000fe20007800002 */
[----:B------:R-:W-:Y:S01]  /*5c60*/  FMUL R0, R9, UR24 ;  /* 0x0000001809007c20 */ /* 0x000fe20008400000 */
[----:B------:R-:W-:Y:S02]  /*5c70*/  FMUL R3, R10, UR24 ;  /* 0x000000180a037c20 */ /* 0x000fe40008400000 */
[----:B------:R-:W-:Y:S01]  /*5c80*/  FMNMX3 R12, R2, R12, R15, !PT ;  /* 0x0000000c020c7276 */ /* 0x000fe2000780000f */
[----:B------:R-:W-:Y:S02]  /*5c90*/  FMUL R2, R11, UR24 ;  /* 0x000000180b027c20 */ /* 0x000fe40008400000 */
[----:B------:R-:W0:Y:S01]  /*5ca0*/  LDC R35, c[0x0][0x3d8] ;  /* 0x0000f600ff237b82 */ /* 0x000e220000000800 */
[----:B------:R-:W-:Y:S02]  /*5cb0*/  FMNMX3 R3, R12, R0, R3, !PT ;  /* 0x000000000c037276 */ /* 0x000fe40007800003 */
[----:B------:R-:W-:-:S02]  /*5cc0*/  LOP3.LUT R12, R80, 0x1f, RZ, 0xc0, !PT ;  /* 0x0000001f500c7812 */ /* 0x000fc400078ec0ff */
[----:B------:R-:W-:Y:S02]  /*5cd0*/  FMNMX R2, R2, R3, !PT ;  /* 0x0000000302027209 */ /* 0x000fe40007800000 */
[----:B------:R-:W-:Y:S01]  /*5ce0*/  LOP3.LUT R3, R80, 0x1f, RZ, 0xc0, !PT ;  /* 0x0000001f50037812 */ /* 0x000fe200078ec0ff */
[----:B------:R-:W0:Y:S01]  /*5cf0*/  LDC R24, c[0x0][0x3d8] ;  /* 0x0000f600ff187b82 */ /* 0x000e220000000800 */
[----:B------:R-:W-:Y:S01]  /*5d00*/  ISETP.GE.U32.AND P5, PT, R12, 0x10, PT ;  /* 0x000000100c00780c */ /* 0x000fe20003fa6070 */
[----:B------:R-:W1:Y:S01]  /*5d10*/  SHFL.BFLY PT, R15, R2, 0x10, 0x1f ;  /* 0x0e001f00020f7f89 */ /* 0x000e6200000e0000 */
[----:B------:R-:W-:Y:S01]  /*5d20*/  LOP3.LUT R0, R80, 0xf, RZ, 0xc0, !PT ;  /* 0x0000000f50007812 */ /* 0x000fe200078ec0ff */
[----:B------:R-:W-:-:S04]  /*5d30*/  IMAD R3, R3, UR5, RZ ;  /* 0x0000000503037c24 */ /* 0x000fc8000f8e02ff */
[----:B------:R-:W-:Y:S01]  /*5d40*/  IMAD R65, R0, 0x2, R67 ;  /* 0x0000000200417824 */ /* 0x000fe200078e0243 */
[----:B---3--:R-:W-:Y:S01]  /*5d50*/  IADD3 R142, P0, P6, R3, UR12, R142 ;  /* 0x0000000c038e7c10 */ /* 0x008fe2000fe1e08e */
[----:B------:R-:W-:Y:S01]  /*5d60*/  UIADD3 UR12, UPT, UPT, UR44, 0x18, URZ ;  /* 0x000000182c0c7890 */ /* 0x000fe2000fffe0ff */
[----:B------:R-:W-:Y:S01]  /*5d70*/  SHF.R.S32.HI R12, RZ, 0x1f, R3 ;  /* 0x0000001fff0c7819 */ /* 0x000fe20000011403 */
[----:B------:R-:W3:Y:S01]  /*5d80*/  LDC R78, c[0x0][0x3d8] ;  /* 0x0000f600ff4e7b82 */ /* 0x000ee20000000800 */
[----:B------:R-:W-:Y:S02]  /*5d90*/  SHF.R.U32.HI R3, RZ, 0x5, R80 ;  /* 0x00000005ff037819 */ /* 0x000fe40000011650 */
[----:B------:R-:W-:Y:S01]  /*5da0*/  LEA.HI R0, R18, R65, RZ, 0x19 ;  /* 0x0000004112007211 */ /* 0x000fe200078fc8ff */
[----:B------:R-:W-:Y:S01]  /*5db0*/  IMAD R69, R69, UR12, RZ ;  /* 0x0000000c45457c24 */ /* 0x000fe2000f8e02ff */
[----:B------:R-:W-:Y:S01]  /*5dc0*/  SGXT.U32 R3, R3, 0x3 ;  /* 0x000000030303781a */ /* 0x000fe20000000000 */
[----:B------:R-:W-:Y:S01]  /*5dd0*/  UIADD3 UR12, UPT, UPT, UR44, 0x198, URZ ;  /* 0x000001982c0c7890 */ /* 0x000fe2000fffe0ff */
[----:B------:R-:W-:Y:S01]  /*5de0*/  LEA R65, R65, UR6, 0x2 ;  /* 0x0000000641417c11 */ /* 0x000fe2000f8e10ff */
[----:B------:R-:W0:Y:S02]  /*5df0*/  LDC R20, c[0x0][0x3d8] ;  /* 0x0000f600ff147b82 */ /* 0x000e240000000800 */
[----:B-----5:R-:W-:Y:S01]  /*5e00*/  IMAD R59, R3, UR20, RZ ;  /* 0x00000014033b7c24 */ /* 0x020fe2000f8e02ff */
[----:B------:R-:W-:Y:S01]  /*5e10*/  UIADD3 UR20, UPT, UPT, UR44, 0x118, URZ ;  /* 0x000001182c147890 */ /* 0x000fe2000fffe0ff */
[----:B------:R-:W-:-:S02]  /*5e20*/  IMAD R3, R79, UR23, RZ ;  /* 0x000000174f037c24 */ /* 0x000fc4000f8e02ff */
[----:B------:R-:W-:Y:S01]  /*5e30*/  IMAD R61, R22, 0x8, R59 ;  /* 0x00000008163d7824 */ /* 0x000fe200078e023b */
[----:B-1----:R-:W-:Y:S01]  /*5e40*/  FMNMX R2, R2, R15, !PT ;  /* 0x0000000f02027209 */ /* 0x002fe20007800000 */
[----:B------:R-:W1:Y:S01]  /*5e50*/  LDC R17, c[0x0][0x3d8] ;  /* 0x0000f600ff117b82 */ /* 0x000e620000000800 */
[----:B------:R-:W-:Y:S01]  /*5e60*/  LEA R15, R0, UR6, 0x2 ;  /* 0x00000006000f7c11 */ /* 0x000fe2000f8e10ff */
[----:B------:R-:W-:Y:S01]  /*5e70*/  IMAD R63, R30, 0x8, R61 ;  /* 0x000000081e3f7824 */ /* 0x000fe200078e023d */
[----:B------:R-:W-:Y:S01]  /*5e80*/  IADD3.X R0, PT, PT, R12, UR13, R143, P0, P6 ;  /* 0x0000000d0c007c10 */ /* 0x000fe200087ec48f */
[----:B----4-:R-:W-:Y:S01]  /*5e90*/  IMAD R30, R75, UR21, RZ ;  /* 0x000000154b1e7c24 */ /* 0x010fe2000f8e02ff */
[-C--:B------:R-:W-:Y:S01]  /*5ea0*/  IADD3 R98, P6, PT, R59, R142.reuse, RZ ;  /* 0x0000008e3b627210 */ /* 0x080fe20007fde0ff */
[----:B------:R-:W-:Y:S01]  /*5eb0*/  IMAD R71, R60, 0x10, R63 ;  /* 0x000000103c477824 */ /* 0x000fe200078e023f */
[----:B------:R-:W-:Y:S01]  /*5ec0*/  IADD3 R96, P0, PT, R61, R142, RZ ;  /* 0x0000008e3d607210 */ /* 0x000fe20007f1e0ff */
[----:B------:R-:W-:Y:S01]  /*5ed0*/  UIADD3 UR13, UPT, UPT, UR44, 0x38, URZ ;  /* 0x000000382c0d7890 */ /* 0x000fe2000fffe0ff */
[----:B------:R-:W-:Y:S01]  /*5ee0*/  LEA.HI.X.SX32 R99, R59, R0, 0x1, P6 ;  /* 0x000000003b637211 */ /* 0x000fe200030f0eff */
[----:B------:R-:W-:Y:S01]  /*5ef0*/  IMAD R73, R62, 0x8, R71 ;  /* 0x000000083e497824 */ /* 0x000fe200078e0247 */
[----:B------:R-:W-:Y:S01]  /*5f00*/  IADD3 R94, P6, PT, R63, R142, RZ ;  /* 0x0000008e3f5e7210 */ /* 0x000fe20007fde0ff */
[----:B--2---:R-:W-:Y:S01]  /*5f10*/  IMAD R43, R43, UR20, RZ ;  /* 0x000000142b2b7c24 */ /* 0x004fe2000f8e02ff */
[----:B------:R-:W-:Y:S01]  /*5f20*/  LEA.HI.X.SX32 R97, R61, R0, 0x1, P0 ;  /* 0x000000003d617211 */ /* 0x000fe200000f0eff */
[----:B------:R-:W-:Y:S01]  /*5f30*/  IMAD R75, R64, 0x8, R73 ;  /* 0x00000008404b7824 */ /* 0x000fe200078e0249 */
[----:B------:R-:W-:Y:S01]  /*5f40*/  IADD3 R92, P0, PT, R69, R142, RZ ;  /* 0x0000008e455c7210 */ /* 0x000fe20007f1e0ff */
[----:B------:R-:W-:Y:S01]  /*5f50*/  IMAD R77, R77, UR13, RZ ;  /* 0x0000000d4d4d7c24 */ /* 0x000fe2000f8e02ff */
[----:B------:R-:W-:Y:S01]  /*5f60*/  LEA.HI.X.SX32 R95, R63, R0, 0x1, P6 ;  /* 0x000000003f5f7211 */ /* 0x000fe200030f0eff */
[----:B------:R-:W-:Y:S01]  /*5f70*/  IMAD R79, R66, 0x10, R75 ;  /* 0x00000010424f7824 */ /* 0x000fe200078e024b */
[----:B------:R-:W-:Y:S01]  /*5f80*/  IADD3 R90, P6, PT, R71, R142, RZ ;  /* 0x0000008e475a7210 */ /* 0x000fe20007fde0ff */
[----:B------:R-:W2:Y:S01]  /*5f90*/  LDC R12, c[0x0][0x3d8] ;  /* 0x0000f600ff0c7b82 */ /* 0x000ea20000000800 */
[----:B------:R-:W-:Y:S01]  /*5fa0*/  LEA.HI.X.SX32 R93, R69, R0, 0x1, P0 ;  /* 0x00000000455d7211 */ /* 0x000fe200000f0eff */
[----:B------:R-:W-:Y:S01]  /*5fb0*/  IMAD R59, R68, 0x8, R79 ;  /* 0x00000008443b7824 */ /* 0x000fe200078e024f */
[----:B------:R-:W-:Y:S01]  /*5fc0*/  IADD3 R88, P0, PT, R73, R142, RZ ;  /* 0x0000008e49587210 */ /* 0x000fe20007f1e0ff */
[----:B---3--:R-:W-:Y:S01]  /*5fd0*/  IMAD R22, R78, UR22, RZ ;  /* 0x000000164e167c24 */ /* 0x008fe2000f8e02ff */
[----:B------:R-:W-:Y:S01]  /*5fe0*/  LEA.HI.X.SX32 R91, R71, R0, 0x1, P6 ;  /* 0x00000000475b7211 */ /* 0x000fe200030f0eff */
[----:B------:R-:W-:Y:S01]  /*5ff0*/  IMAD R61, R70, 0x8, R59 ;  /* 0x00000008463d7824 */ /* 0x000fe200078e023b */
[----:B------:R-:W-:Y:S01]  /*6000*/  IADD3 R86, P6, PT, R75, R142, RZ ;  /* 0x0000008e4b567210 */ /* 0x000fe20007fde0ff */
[----:B------:R-:W3:Y:S01]  /*6010*/  LDC R16, c[0x0][0x3d8] ;  /* 0x0000f600ff107b82 */ /* 0x000ee20000000800 */
[----:B------:R-:W-:Y:S01]  /*6020*/  LEA.HI.X.SX32 R89, R73, R0, 0x1, P0 ;  /* 0x0000000049597211 */ /* 0x000fe200000f0eff */
[----:B------:R-:W-:Y:S01]  /*6030*/  IMAD R63, R72, 0x10, R61 ;  /* 0x00000010483f7824 */ /* 0x000fe200078e023d */
[----:B------:R-:W-:Y:S01]  /*6040*/  IADD3 R84, P0, PT, R77, R142, RZ ;  /* 0x0000008e4d547210 */ /* 0x000fe20007f1e0ff */
[----:B------:R-:W-:Y:S01]  /*6050*/  STL.64 [R1+0x40], R98 ;  /* 0x0000406201007387 */ /* 0x000fe20000100a00 */
[----:B------:R-:W-:Y:S01]  /*6060*/  LEA.HI.X.SX32 R87, R75, R0, 0x1, P6 ;  /* 0x000000004b577211 */ /* 0x000fe200030f0eff */
[----:B------:R-:W-:Y:S01]  /*6070*/  IMAD R69, R74, 0x8, R63 ;  /* 0x000000084a457824 */ /* 0x000fe200078e023f */
[----:B------:R-:W-:Y:S01]  /*6080*/  IADD3 R82, P6, PT, R79, R142, RZ ;  /* 0x0000008e4f527210 */ /* 0x000fe20007fde0ff */
[----:B------:R-:W4:Y:S01]  /*6090*/  @!P2 SYNCS.CCTL.IV [UR6+0xc000] ;  /* 0x00c00000ff00a9b1 */ /* 0x000f220008000006 */
[----:B------:R-:W-:Y:S01]  /*60a0*/  LEA.HI.X.SX32 R85, R77, R0, 0x1, P0 ;  /* 0x000000004d557211 */ /* 0x000fe200000f0eff */
[----:B------:R-:W-:Y:S01]  /*60b0*/  IMAD R71, R58, 0x8, R69 ;  /* 0x000000083a477824 */ /* 0x000fe200078e0245 */
[----:B------:R-:W-:Y:S01]  /*60c0*/  IADD3 R250, P0, PT, R59, R142, RZ ;  /* 0x0000008e3bfa7210 */ /* 0x000fe20007f1e0ff */
[----:B------:R-:W-:Y:S01]  /*60d0*/  NOP ;  /* 0x0000000000007918 */ /* 0x000fe20000000000 */
[----:B------:R-:W-:Y:S01]  /*60e0*/  LEA.HI.X.SX32 R83, R79, R0, 0x1, P6 ;  /* 0x000000004f537211 */ /* 0x000fe200030f0eff */
[----:B------:R-:W-:Y:S01]  /*60f0*/  IMAD R73, R56, 0x10, R71 ;  /* 0x0000001038497824 */ /* 0x000fe200078e0247 */
[----:B------:R-:W-:Y:S01]  /*6100*/  IADD3 R248, P6, PT, R61, R142, RZ ;  /* 0x0000008e3df87210 */ /* 0x000fe20007fde0ff */
[----:B----4-:R4:W-:Y:S01]  /*6110*/  @!P5 STS [R15+0x8000], R2 ;  /* 0x008000020f00d388 */ /* 0x0109e20000000800 */
[----:B------:R-:W-:Y:S01]  /*6120*/  LEA.HI.X.SX32 R251, R59, R0, 0x1, P0 ;  /* 0x000000003bfb7211 */ /* 0x000fe200000f0eff */
[----:B------:R-:W-:Y:S01]  /*6130*/  IMAD R55, R55, 0x8, R73 ;  /* 0x0000000837377824 */ /* 0x000fe200078e0249 */
[----:B------:R-:W-:Y:S01]  /*6140*/  IADD3 R246, P0, PT, R57, R142, RZ ;  /* 0x0000008e39f67210 */ /* 0x000fe20007f1e0ff */
[----:B------:R-:W5:Y:S01]  /*6150*/  LDC R19, c[0x0][0x3d8] ;  /* 0x0000f600ff137b82 */ /* 0x000f620000000800 */
[----:B------:R-:W-:Y:S01]  /*6160*/  LEA.HI.X.SX32 R249, R61, R0, 0x1, P6 ;  /* 0x000000003df97211 */ /* 0x000fe200030f0eff */
[----:B------:R-:W-:Y:S01]  /*6170*/  STL.64 [R1+0x38], R96 ;  /* 0x0000386001007387 */ /* 0x000fe20000100a00 */
[----:B------:R-:W-:-:S02]  /*6180*/  IADD3 R244, P6, PT, R63, R142, RZ ;  /* 0x0000008e3ff47210 */ /* 0x000fc40007fde0ff */
[----:B------:R-:W-:Y:S01]  /*6190*/  LEA.HI.X.SX32 R247, R57, R0, 0x1, P0 ;  /* 0x0000000039f77211 */ /* 0x000fe200000f0eff */
[----:B------:R-:W-:Y:S01]  /*61a0*/  IMAD R57, R54, 0x8, R55 ;  /* 0x0000000836397824 */ /* 0x000fe200078e0237 */
[----:B------:R-:W-:Y:S01]  /*61b0*/  IADD3 R242, P0, PT, R69, R142, RZ ;  /* 0x0000008e45f27210 */ /* 0x000fe20007f1e0ff */
[----:B----4-:R-:W4:Y:S01]  /*61c0*/  LDC R2, c[0x0][0x3d8] ;  /* 0x0000f600ff027b82 */ /* 0x010f220000000800 */
[----:B------:R-:W-:Y:S01]  /*61d0*/  LEA.HI.X.SX32 R245, R63, R0, 0x1, P6 ;  /* 0x000000003ff57211 */ /* 0x000fe200030f0eff */
[----:B------:R-:W-:Y:S01]  /*61e0*/  IMAD R59, R52, 0x10, R57 ;  /* 0x00000010343b7824 */ /* 0x000fe200078e0239 */
[----:B------:R-:W-:-:S05]  /*61f0*/  IADD3 R240, P6, PT, R71, R142, RZ ;  /* 0x0000008e47f07210 */ /* 0x000fca0007fde0ff */
[----:B------:R-:W0:Y:S01]  /*6200*/  LDC R21, c[0x0][0x3d8] ;  /* 0x0000f600ff157b82 */ /* 0x000e220000000800 */
[----:B------:R-:W-:Y:S01]  /*6210*/  LEA.HI.X.SX32 R243, R69, R0, 0x1, P0 ;  /* 0x0000000045f37211 */ /* 0x000fe200000f0eff */
[----:B------:R-:W-:Y:S01]  /*6220*/  IMAD R61, R50, 0x8, R59 ;  /* 0x00000008323d7824 */ /* 0x000fe200078e023b */
[----:B------:R-:W-:-:S05]  /*6230*/  IADD3 R238, P0, PT, R53, R142, RZ ;  /* 0x0000008e35ee7210 */ /* 0x000fca0007f1e0ff */
[----:B------:R-:W0:Y:S01]  /*6240*/  LDC R23, c[0x0][0x3d8] ;  /* 0x0000f600ff177b82 */ /* 0x000e220000000800 */
[----:B------:R-:W-:-:S07]  /*6250*/  LEA.HI.X.SX32 R241, R71, R0, 0x1, P6 ;  /* 0x0000000047f17211 */ /* 0x000fce00030f0eff */
[----:B------:R-:W0:Y:S01]  /*6260*/  LDC R25, c[0x0][0x3d8] ;  /* 0x0000f600ff197b82 */ /* 0x000e220000000800 */
[----:B------:R-:W-:-:S07]  /*6270*/  IADD3 R236, P6, PT, R73, R142, RZ ;  /* 0x0000008e49ec7210 */ /* 0x000fce0007fde0ff */
        /* <DEDUP_REMOVED lines=11> */
[----:B------:R-:W-:Y:S02]  /*6330*/  IADD3 R230, P0, PT, R51, R142, RZ ;  /* 0x0000008e33e67210 */ /* 0x000fe40007f1e0ff */
[----:B------:R-:W-:Y:S02]  /*6340*/  PRMT R60, RZ, 0x7610, R60 ;  /* 0x00007610ff3c7816 */ /* 0x000fe4000000003c */
[----:B------:R-:W-:Y:S02]  /*6350*/  PRMT R64, RZ, 0x7610, R64 ;  /* 0x00007610ff407816 */ /* 0x000fe40000000040 */
[----:B------:R-:W-:Y:S02]  /*6360*/  PRMT R62, RZ, 0x7610, R62 ;  /* 0x00007610ff3e7816 */ /* 0x000fe4000000003e */
[----:B------:R-:W-:Y:S01]  /*6370*/  SHF.R.S32.HI R66, RZ, 0x2, R80 ;  /* 0x00000002ff427819 */ /* 0x000fe20000011450 */
[----:B------:R-:W-:Y:S01]  /*6380*/  IMAD.SHL.U32 R77, R80, 0x20, RZ ;  /* 0x00000020504d7824 */ /* 0x000fe200078e00ff */
[----:B------:R-:W-:Y:S01]  /*6390*/  LEA.HI.X.SX32 R233, R57, R0, 0x1, P6 ;  /* 0x0000000039e97211 */ /* 0x000fe200030f0eff */
[----:B------:R-:W-:Y:S01]  /*63a0*/  STL.64 [R1+0x30], R94 ;  /* 0x0000305e01007387 */ /* 0x000fe20000100a00 */
[----:B------:R-:W-:-:S02]  /*63b0*/  IADD3 R228, P6, PT, R59, R142, RZ ;  /* 0x0000008e3be47210 */ /* 0x000fc40007fde0ff */
[----:B------:R-:W-:Y:S01]  /*63c0*/  LEA.HI.X.SX32 R231, R51, R0, 0x1, P0 ;  /* 0x0000000033e77211 */ /* 0x000fe200000f0eff */
[----:B------:R-:W-:Y:S01]  /*63d0*/  IMAD R51, R44, 0x8, R55 ;  /* 0x000000082c337824 */ /* 0x000fe200078e0237 */
[----:B------:R-:W-:Y:S01]  /*63e0*/  IADD3 R226, P0, PT, R61, R142, RZ ;  /* 0x0000008e3de27210 */ /* 0x000fe20007f1e0ff */
[----:B------:R-:W-:Y:S01]  /*63f0*/  STL.64 [R1+0x28], R92 ;  /* 0x0000285c01007387 */ /* 0x000fe20000100a00 */
[----:B------:R-:W-:Y:S01]  /*6400*/  LEA.HI.X.SX32 R229, R59, R0, 0x1, P6 ;  /* 0x000000003be57211 */ /* 0x000fe200030f0eff */
[----:B------:R-:W-:Y:S01]  /*6410*/  IMAD R57, R42, 0x8, R51 ;  /* 0x000000082a397824 */ /* 0x000fe200078e0233 */
[----:B------:R-:W-:Y:S01]  /*6420*/  IADD3 R224, P6, PT, R53, R142, RZ ;  /* 0x0000008e35e07210 */ /* 0x000fe20007fde0ff */
[----:B------:R-:W-:Y:S01]  /*6430*/  STL.64 [R1+0x20], R90 ;  /* 0x0000205a01007387 */ /* 0x000fe20000100a00 */
[----:B------:R-:W-:Y:S02]  /*6440*/  LEA.HI.X.SX32 R227, R61, R0, 0x1, P0 ;  /* 0x000000003de37211 */ /* 0x000fe400000f0eff */
[----:B------:R-:W-:Y:S01]  /*6450*/  IADD3 R222, P0, PT, R49, R142, RZ ;  /* 0x0000008e31de7210 */ /* 0x000fe20007f1e0ff */
[----:B------:R-:W-:Y:S01]  /*6460*/  STL.64 [R1+0x18], R88 ;  /* 0x0000185801007387 */ /* 0x000fe20000100a00 */
[-C--:B------:R-:W-:Y:S01]  /*6470*/  LEA.HI.X.SX32 R225, R53, R0.reuse, 0x1, P6 ;  /* 0x0000000035e17211 */ /* 0x080fe200030f0eff */
[----:B------:R-:W-:Y:S01]  /*6480*/  IMAD R53, R40, 0x10, R57 ;  /* 0x0000001028357824 */ /* 0x000fe200078e0239 */
[----:B------:R-:W-:Y:S01]  /*6490*/  LEA.HI.X.SX32 R223, R49, R0, 0x1, P0 ;  /* 0x0000000031df7211 */ /* 0x000fe200000f0eff */
[----:B------:R-:W-:Y:S01]  /*64a0*/  STL.64 [R1+0x10], R86 ;  /* 0x0000105601007387 */ /* 0x000fe20000100a00 */
[-C--:B------:R-:W-:Y:S01]  /*64b0*/  IADD3 R218, P0, PT, R51, R142.reuse, RZ ;  /* 0x0000008e33da7210 */ /* 0x080fe20007f1e0ff */
[----:B------:R-:W-:Y:S01]  /*64c0*/  IMAD R59, R38, 0x8, R53 ;  /* 0x00000008263b7824 */ /* 0x000fe200078e0235 */
[----:B------:R-:W-:Y:S01]  /*64d0*/  IADD3 R220, P6, PT, R55, R142, RZ ;  /* 0x0000008e37dc7210 */ /* 0x000fe20007fde0ff */
[----:B------:R-:W-:Y:S01]  /*64e0*/  STL.64 [R1+0x8], R84 ;  /* 0x0000085401007387 */ /* 0x000fe20000100a00 */
[----:B------:R-:W-:Y:S01]  /*64f0*/  LEA.HI.X.SX32 R219, R51, R0, 0x1, P0 ;  /* 0x0000000033db7211 */ /* 0x000fe200000f0eff */
[----:B------:R-:W-:Y:S01]  /*6500*/  IMAD R51, R36, 0x8, R59 ;  /* 0x0000000824337824 */ /* 0x000fe200078e023b */
[----:B------:R-:W-:Y:S01]  /*6510*/  IADD3 R214, P0, PT, R39, R142, RZ ;  /* 0x0000008e27d67210 */ /* 0x000fe20007f1e0ff */
[----:B------:R-:W-:Y:S01]  /*6520*/  STL.64 [R1], R82 ;  /* 0x0000005201007387 */ /* 0x000fe20000100a00 */
[-C--:B------:R-:W-:Y:S01]  /*6530*/  LEA.HI.X.SX32 R221, R55, R0.reuse, 0x1, P6 ;  /* 0x0000000037dd7211 */ /* 0x080fe200030f0eff */
[----:B------:R-:W-:Y:S01]  /*6540*/  IMAD R49, R34, 0x10, R51 ;  /* 0x0000001022317824 */ /* 0x000fe200078e0233 */
[----:B------:R-:W-:-:S02]  /*6550*/  LEA.HI.X.SX32 R215, R39, R0, 0x1, P0 ;  /* 0x0000000027d77211 */ /* 0x000fc400000f0eff */
[-C--:B------:R-:W-:Y:S01]  /*6560*/  IADD3 R216, P6, PT, R57, R142.reuse, RZ ;  /* 0x0000008e39d87210 */ /* 0x080fe20007fde0ff */
[----:B------:R-:W-:Y:S01]  /*6570*/  IMAD R47, R47, 0x8, R49 ;  /* 0x000000082f2f7824 */ /* 0x000fe200078e0231 */
[----:B------:R-:W-:Y:S02]  /*6580*/  IADD3 R210, P0, PT, R59, R142, RZ ;  /* 0x0000008e3bd27210 */ /* 0x000fe40007f1e0ff */
[-C--:B------:R-:W-:Y:S01]  /*6590*/  LEA.HI.X.SX32 R217, R57, R0.reuse, 0x1, P6 ;  /* 0x0000000039d97211 */ /* 0x080fe200030f0eff */
[----:B------:R-:W-:Y:S01]  /*65a0*/  IMAD R45, R45, 0x8, R47 ;  /* 0x000000082d2d7824 */ /* 0x000fe200078e022f */
[----:B------:R-:W-:Y:S02]  /*65b0*/  LEA.HI.X.SX32 R211, R59, R0, 0x1, P0 ;  /* 0x000000003bd37211 */ /* 0x000fe400000f0eff */
[-C--:B------:R-:W-:Y:S01]  /*65c0*/  IADD3 R212, P6, PT, R53, R142.reuse, RZ ;  /* 0x0000008e35d47210 */ /* 0x080fe20007fde0ff */
[----:B------:R-:W-:Y:S01]  /*65d0*/  IMAD R39, R28, 0x10, R45 ;  /* 0x000000101c277824 */ /* 0x000fe200078e022d */
[----:B------:R-:W-:-:S02]  /*65e0*/  IADD3 R206, P0, PT, R37, R142, RZ ;  /* 0x0000008e25ce7210 */ /* 0x000fc40007f1e0ff */
[-C--:B------:R-:W-:Y:S02]  /*65f0*/  LEA.HI.X.SX32 R213, R53, R0.reuse, 0x1, P6 ;  /* 0x0000000035d57211 */ /* 0x080fe400030f0eff */
[----:B------:R-:W-:Y:S01]  /*6600*/  LEA.HI.X.SX32 R207, R37, R0, 0x1, P0 ;  /* 0x0000000025cf7211 */ /* 0x000fe200000f0eff */
[----:B------:R-:W-:Y:S01]  /*6610*/  IMAD R37, R26, 0x8, R39 ;  /* 0x000000081a257824 */ /* 0x000fe200078e0227 */
[-C--:B------:R-:W-:Y:S02]  /*6620*/  IADD3 R208, P6, PT, R51, R142.reuse, RZ ;  /* 0x0000008e33d07210 */ /* 0x080fe40007fde0ff */
[----:B------:R-:W-:Y:S01]  /*6630*/  IADD3 R202, P0, PT, R47, R142, RZ ;  /* 0x0000008e2fca7210 */ /* 0x000fe20007f1e0ff */
[----:B------:R-:W-:Y:S01]  /*6640*/  IMAD R32, R32, 0x8, R37 ;  /* 0x0000000820207824 */ /* 0x000fe200078e0225 */
[-C--:B------:R-:W-:Y:S02]  /*6650*/  LEA.HI.X.SX32 R209, R51, R0.reuse, 0x1, P6 ;  /* 0x0000000033d17211 */ /* 0x080fe400030f0eff */
[----:B------:R-:W-:Y:S01]  /*6660*/  LEA.HI.X.SX32 R203, R47, R0, 0x1, P0 ;  /* 0x000000002fcb7211 */ /* 0x000fe200000f0eff */
[----:B0-----:R-:W-:Y:S01]  /*6670*/  IMAD R28, R41, 0x10, R32 ;  /* 0x00000010291c7824 */ /* 0x001fe200078e0220 */
[----:B------:R-:W-:-:S02]  /*6680*/  IADD3 R204, P6, PT, R49, R142, RZ ;  /* 0x0000008e31cc7210 */ /* 0x000fc40007fde0ff */
[----:B------:R-:W-:Y:S01]  /*6690*/  IADD3 R198, P0, PT, R43, R142, RZ ;  /* 0x0000008e2bc67210 */ /* 0x000fe20007f1e0ff */
[----:B------:R-:W-:Y:S01]  /*66a0*/  IMAD R26, R35, 0x8, R28 ;  /* 0x00000008231a7824 */ /* 0x000fe200078e021c */
[-C--:B------:R-:W-:Y:S02]  /*66b0*/  LEA.HI.X.SX32 R205, R49, R0.reuse, 0x1, P6 ;  /* 0x0000000031cd7211 */ /* 0x080fe400030f0eff */
[----:B------:R-:W-:Y:S01]  /*66c0*/  LEA.HI.X.SX32 R199, R43, R0, 0x1, P0 ;  /* 0x000000002bc77211 */ /* 0x000fe200000f0eff */
[----:B------:R-:W-:Y:S01]  /*66d0*/  IMAD R24, R24, 0x8, R26 ;  /* 0x0000000818187824 */ /* 0x000fe200078e021a */
[-C--:B------:R-:W-:Y:S02]  /*66e0*/  IADD3 R200, P6, PT, R45, R142.reuse, RZ ;  /* 0x0000008e2dc87210 */ /* 0x080fe40007fde0ff */
[----:B------:R-:W-:Y:S01]  /*66f0*/  IADD3 R194, P0, PT, R37, R142, RZ ;  /* 0x0000008e25c27210 */ /* 0x000fe20007f1e0ff */
[----:B------:R-:W-:Y:S01]  /*6700*/  IMAD R20, R20, 0x10, R24 ;  /* 0x0000001014147824 */ /* 0x000fe200078e0218 */
[----:B------:R-:W-:-:S02]  /*6710*/  LEA.HI.X.SX32 R201, R45, R0, 0x1, P6 ;  /* 0x000000002dc97211 */ /* 0x000fc400030f0eff */
[----:B------:R-:W-:Y:S01]  /*6720*/  LEA.HI.X.SX32 R195, R37, R0, 0x1, P0 ;  /* 0x0000000025c37211 */ /* 0x000fe200000f0eff */
[----:B-1----:R-:W-:Y:S01]  /*6730*/  IMAD R17, R17, 0x8, R20 ;  /* 0x0000000811117824 */ /* 0x002fe200078e0214 */
[CC--:B------:R-:W-:Y:S02]  /*6740*/  IADD3 R196, P6, PT, R39.reuse, R142.reuse, RZ ;  /* 0x0000008e27c47210 */ /* 0x0c0fe40007fde0ff */
[----:B------:R-:W-:Y:S01]  /*6750*/  IADD3 R190, P0, PT, R30, R142, RZ ;  /* 0x0000008e1ebe7210 */ /* 0x000fe20007f1e0ff */
[----:B--2---:R-:W-:Y:S01]  /*6760*/  IMAD R12, R12, 0x8, R17 ;  /* 0x000000080c0c7824 */ /* 0x004fe200078e0211 */
[-C--:B------:R-:W-:Y:S02]  /*6770*/  LEA.HI.X.SX32 R197, R39, R0.reuse, 0x1, P6 ;  /* 0x0000000027c57211 */ /* 0x080fe400030f0eff */
[----:B------:R-:W-:Y:S01]  /*6780*/  LEA.HI.X.SX32 R191, R30, R0, 0x1, P0 ;  /* 0x000000001ebf7211 */ /* 0x000fe200000f0eff */
[----:B---3--:R-:W-:Y:S01]  /*6790*/  IMAD R16, R16, 0x10, R12 ;  /* 0x0000001010107824 */ /* 0x008fe200078e020c */
[----:B------:R-:W-:-:S02]  /*67a0*/  IADD3 R192, P6, PT, R32, R142, RZ ;  /* 0x0000008e20c07210 */ /* 0x000fc40007fde0ff */
[----:B------:R-:W-:Y:S01]  /*67b0*/  IADD3 R186, P0, PT, R26, R142, RZ ;  /* 0x0000008e1aba7210 */ /* 0x000fe20007f1e0ff */
[----:B----4-:R-:W-:Y:S01]  /*67c0*/  IMAD R2, R2, 0x8, R16 ;  /* 0x0000000802027824 */ /* 0x010fe200078e0210 */
[-C--:B------:R-:W-:Y:S02]  /*67d0*/  LEA.HI.X.SX32 R193, R32, R0.reuse, 0x1, P6 ;  /* 0x0000000020c17211 */ /* 0x080fe400030f0eff */
[----:B------:R-:W-:Y:S02]  /*67e0*/  LEA.HI.X.SX32 R187, R26, R0, 0x1, P0 ;  /* 0x000000001abb7211 */ /* 0x000fe400000f0eff */
[-C--:B------:R-:W-:Y:S02]  /*67f0*/  IADD3 R188, P6, PT, R28, R142.reuse, RZ ;  /* 0x0000008e1cbc7210 */ /* 0x080fe40007fde0ff */
[----:B------:R-:W-:Y:S02]  /*6800*/  IADD3 R182, P0, PT, R22, R142, RZ ;  /* 0x0000008e16b67210 */ /* 0x000fe40007f1e0ff */
[----:B------:R-:W-:-:S02]  /*6810*/  LEA.HI.X.SX32 R189, R28, R0, 0x1, P6 ;  /* 0x000000001cbd7211 */ /* 0x000fc400030f0eff */
[----:B------:R-:W-:Y:S02]  /*6820*/  LEA.HI.X.SX32 R183, R22, R0, 0x1, P0 ;  /* 0x0000000016b77211 */ /* 0x000fe400000f0eff */
[CC--:B------:R-:W-:Y:S01]  /*6830*/  IADD3 R184, P6, PT, R24.reuse, R142.reuse, RZ ;  /* 0x0000008e18b87210 */ /* 0x0c0fe20007fde0ff */
[----:B------:R-:W0:Y:S01]  /*6840*/  LDC R22, c[0x0][0x3d8] ;  /* 0x0000f600ff167b82 */ /* 0x000e220000000800 */
[C---:B------:R-:W-:Y:S02]  /*6850*/  IADD3 R178, P0, PT, R17.reuse, R142, RZ ;  /* 0x0000008e11b27210 */ /* 0x040fe40007f1e0ff */
[-C--:B------:R-:W-:Y:S02]  /*6860*/  LEA.HI.X.SX32 R185, R24, R0.reuse, 0x1, P6 ;  /* 0x0000000018b97211 */ /* 0x080fe400030f0eff */
[----:B------:R-:W-:Y:S02]  /*6870*/  LEA.HI.X.SX32 R179, R17, R0, 0x1, P0 ;  /* 0x0000000011b37211 */ /* 0x000fe400000f0eff */
[----:B------:R-:W-:-:S02]  /*6880*/  IADD3 R180, P6, PT, R20, R142, RZ ;  /* 0x0000008e14b47210 */ /* 0x000fc40007fde0ff */
[----:B------:R-:W-:Y:S02]  /*6890*/  IADD3 R176, P0, PT, R12, R142, RZ ;  /* 0x0000008e0cb07210 */ /* 0x000fe40007f1e0ff */
[-C--:B------:R-:W-:Y:S02]  /*68a0*/  LEA.HI.X.SX32 R181, R20, R0.reuse, 0x1, P6 ;  /* 0x0000000014b57211 */ /* 0x080fe400030f0eff */
[----:B------:R-:W-:Y:S01]  /*68b0*/  LEA.HI.X.SX32 R177, R12, R0, 0x1, P0 ;  /* 0x000000000cb17211 */ /* 0x000fe200000f0eff */
[----:B-----5:R-:W-:Y:S01]  /*68c0*/  IMAD R12, R19, 0x8, R2 ;  /* 0x00000008130c7824 */ /* 0x020fe200078e0202 */
[CC--:B------:R-:W-:Y:S01]  /*68d0*/  IADD3 R174, P6, PT, R3.reuse, R142.reuse, RZ ;  /* 0x0000008e03ae7210 */ /* 0x0c0fe20007fde0ff */
[----:B------:R-:W1:Y:S01]  /*68e0*/  LDC R19, c[0x0][0x3d8] ;  /* 0x0000f600ff137b82 */ /* 0x000e620000000800 */
[C---:B------:R-:W-:Y:S02]  /*68f0*/  IADD3 R172, P0, PT, R16.reuse, R142, RZ ;  /* 0x0000008e10ac7210 */ /* 0x040fe40007f1e0ff */
[-C--:B------:R-:W-:Y:S01]  /*6900*/  LEA.HI.X.SX32 R175, R3, R0.reuse, 0x1, P6 ;  /* 0x0000000003af7211 */ /* 0x080fe200030f0eff */
[----:B------:R-:W-:Y:S01]  /*6910*/  IMAD R3, R21, UR12, RZ ;  /* 0x0000000c15037c24 */ /* 0x000fe2000f8e02ff */
[----:B------:R-:W-:Y:S01]  /*6920*/  LEA.HI.X.SX32 R173, R16, R0, 0x1, P0 ;  /* 0x0000000010ad7211 */ /* 0x000fe200000f0eff */
[----:B------:R-:W-:Y:S01]  /*6930*/  UIADD3 UR12, UPT, UPT, UR44, 0x1b8, URZ ;  /* 0x000001b82c0c7890 */ /* 0x000fe2000fffe0ff */
[-C--:B------:R-:W-:Y:S01]  /*6940*/  IADD3 R170, P6, PT, R2, R142.reuse, RZ ;  /* 0x0000008e02aa7210 */ /* 0x080fe20007fde0ff */
[----:B------:R-:W2:Y:S01]  /*6950*/  LDC R16, c[0x0][0x3d8] ;  /* 0x0000f600ff107b82 */ /* 0x000ea20000000800 */
[----:B------:R-:W-:-:S02]  /*6960*/  IADD3 R168, P0, PT, R12, R142, RZ ;  /* 0x0000008e0ca87210 */ /* 0x000fc40007f1e0ff */
[-C--:B------:R-:W-:Y:S01]  /*6970*/  LEA.HI.X.SX32 R171, R2, R0.reuse, 0x1, P6 ;  /* 0x0000000002ab7211 */ /* 0x080fe200030f0eff */
[----:B------:R-:W-:Y:S01]  /*6980*/  IMAD R2, R23, 0x10, R12 ;  /* 0x0000001017027824 */ /* 0x000fe200078e020c */
[----:B------:R-:W-:Y:S01]  /*6990*/  LEA.HI.X.SX32 R169, R12, R0, 0x1, P0 ;  /* 0x000000000ca97211 */ /* 0x000fe200000f0eff */
[----:B------:R-:W-:Y:S01]  /*69a0*/  IMAD R12, R27, UR12, RZ ;  /* 0x0000000c1b0c7c24 */ /* 0x000fe2000f8e02ff */
[C---:B------:R-:W-:Y:S01]  /*69b0*/  ISETP.GE.U32.AND P6, PT, R18.reuse, 0x80, PT ;  /* 0x000000801200780c */ /* 0x040fe20003fc6070 */
[----:B------:R-:W3:Y:S01]  /*69c0*/  LDC R20, c[0x0][0x3d8] ;  /* 0x0000f600ff147b82 */ /* 0x000ee20000000800 */
[----:B------:R-:W-:Y:S01]  /*69d0*/  IADD3 R166, P0, PT, R3, R142, RZ ;  /* 0x0000008e03a67210 */ /* 0x000fe20007f1e0ff */
[----:B------:R-:W-:Y:S01]  /*69e0*/  UIADD3 UR12, UPT, UPT, UR44, 0x1d8, URZ ;  /* 0x000001d82c0c7890 */ /* 0x000fe2000fffe0ff */
[----:B------:R-:W-:-:S05]  /*69f0*/  LEA R17, R18, UR6, 0x2 ;  /* 0x0000000612117c11 */ /* 0x000fca000f8e10ff */
[----:B------:R-:W-:Y:S01]  /*6a00*/  BAR.SYNC.DEFER_BLOCKING 0x0 ;  /* 0x0000000000007b1d */ /* 0x000fe20000010000 */
[----:B------:R-:W-:Y:S01]  /*6a10*/  LEA.HI.X.SX32 R167, R3, R0, 0x1, P0 ;  /* 0x0000000003a77211 */ /* 0x000fe200000f0eff */
[----:B------:R-:W-:Y:S01]  /*6a20*/  IMAD R3, R25, 0x8, R2 ;  /* 0x0000000819037824 */ /* 0x000fe200078e0202 */
[----:B------:R-:W-:Y:S02]  /*6a30*/  IADD3 R164, P0, PT, R2, R142, RZ ;  /* 0x0000008e02a47210 */ /* 0x000fe40007f1e0ff */
[----:B------:R-:W-:-:S03]  /*6a40*/  PRMT R50, RZ, 0x7610, R50 ;  /* 0x00007610ff327816 */ /* 0x000fc60000000032 */
[----:B------:R-:W4:Y:S01]  /*6a50*/  LDC R21, c[0x0][0x3d8] ;  /* 0x0000f600ff157b82 */ /* 0x000f220000000800 */
[----:B------:R-:W-:Y:S01]  /*6a60*/  LEA.HI.X.SX32 R165, R2, R0, 0x1, P0 ;  /* 0x0000000002a57211 */ /* 0x000fe200000f0eff */
[----:B------:R-:W-:Y:S01]  /*6a70*/  IMAD R2, R29, 0x8, R3 ;  /* 0x000000081d027824 */ /* 0x000fe200078e0203 */
[C---:B------:R-:W-:Y:S02]  /*6a80*/  IADD3 R162, P0, PT, R3.reuse, R142, RZ ;  /* 0x0000008e03a27210 */ /* 0x040fe40007f1e0ff */
[----:B------:R-:W-:Y:S02]  /*6a90*/  PRMT R49, RZ, 0x7610, R49 ;  /* 0x00007610ff317816 */ /* 0x000fe40000000031 */
[----:B------:R-:W-:Y:S02]  /*6aa0*/  LEA.HI.X.SX32 R163, R3, R0, 0x1, P0 ;  /* 0x0000000003a37211 */ /* 0x000fe400000f0eff */
[----:B------:R-:W-:-:S04]  /*6ab0*/  IADD3 R160, P0, PT, R2, R142, RZ ;  /* 0x0000008e02a07210 */ /* 0x000fc80007f1e0ff */
[----:B------:R-:W-:Y:S01]  /*6ac0*/  LEA.HI.X.SX32 R161, R2, R0, 0x1, P0 ;  /* 0x0000000002a17211 */ /* 0x000fe200000f0eff */
[----:B------:R-:W-:Y:S01]  /*6ad0*/  IMAD R2, R31, 0x10, R2 ;  /* 0x000000101f027824 */ /* 0x000fe200078e0202 */
[C---:B------:R-:W-:Y:S01]  /*6ae0*/  IADD3 R158, P0, PT, R12.reuse, R142, RZ ;  /* 0x0000008e0c9e7210 */ /* 0x040fe20007f1e0ff */
[----:B------:R-:W5:Y:S03]  /*6af0*/  @!P6 LDS R13, [R17+0x8000] ;  /* 0x00800000110de984 */ /* 0x000f660000000800 */
[----:B------:R-:W-:Y:S01]  /*6b00*/  LEA.HI.X.SX32 R159, R12, R0, 0x1, P0 ;  /* 0x000000000c9f7211 */ /* 0x000fe200000f0eff */
[----:B--2---:R-:W-:Y:S01]  /*6b10*/  IMAD R3, R16, 0x8, R2 ;  /* 0x0000000810037824 */ /* 0x004fe200078e0202 */
[C---:B------:R-:W-:Y:S01]  /*6b20*/  IADD3 R156, P0, PT, R2.reuse, R142, RZ ;  /* 0x0000008e029c7210 */ /* 0x040fe20007f1e0ff */
[----:B------:R-:W2:Y:S01]  /*6b30*/  LDC R16, c[0x0][0x3d8] ;  /* 0x0000f600ff107b82 */ /* 0x000ea20000000800 */
[----:B------:R-:W-:Y:S01]  /*6b40*/  IMAD R12, R33, UR12, RZ ;  /* 0x0000000c210c7c24 */ /* 0x000fe2000f8e02ff */
[----:B------:R-:W-:Y:S01]  /*6b50*/  UIADD3 UR12, UPT, UPT, UR44, 0x1f8, URZ ;  /* 0x000001f82c0c7890 */ /* 0x000fe2000fffe0ff */
[----:B------:R-:W-:Y:S01]  /*6b60*/  LEA.HI.X.SX32 R157, R2, R0, 0x1, P0 ;  /* 0x00000000029d7211 */ /* 0x000fe200000f0eff */
[----:B-1----:R-:W-:Y:S01]  /*6b70*/  IMAD R2, R19, 0x8, R3 ;  /* 0x0000000813027824 */ /* 0x002fe200078e0203 */
[----:B------:R-:W-:-:S04]  /*6b80*/  IADD3 R154, P0, PT, R3, R142, RZ ;  /* 0x0000008e039a7210 */ /* 0x000fc80007f1e0ff */
[----:B------:R-:W-:Y:S02]  /*6b90*/  LEA.HI.X.SX32 R155, R3, R0, 0x1, P0 ;  /* 0x00000000039b7211 */ /* 0x000fe400000f0eff */
[----:B------:R-:W-:-:S04]  /*6ba0*/  IADD3 R152, P0, PT, R2, R142, RZ ;  /* 0x0000008e02987210 */ /* 0x000fc80007f1e0ff */
[----:B------:R-:W-:Y:S01]  /*6bb0*/  LEA.HI.X.SX32 R153, R2, R0, 0x1, P0 ;  /* 0x0000000002997211 */ /* 0x000fe200000f0eff */
[----:B---3--:R-:W-:Y:S01]  /*6bc0*/  IMAD R2, R20, 0x10, R2 ;  /* 0x0000001014027824 */ /* 0x008fe200078e0202 */
[----:B------:R-:W-:-:S03]  /*6bd0*/  IADD3 R150, P0, PT, R12, R142, RZ ;  /* 0x0000008e0c967210 */ /* 0x000fc60007f1e0ff */
[----:B----4-:R-:W-:Y:S01]  /*6be0*/  IMAD R3, R21, 0x8, R2 ;  /* 0x0000000815037824 */ /* 0x010fe200078e0202 */
[----:B------:R-:W-:Y:S02]  /*6bf0*/  LEA.HI.X.SX32 R151, R12, R0, 0x1, P0 ;  /* 0x000000000c977211 */ /* 0x000fe400000f0eff */
[----:B------:R-:W-:Y:S01]  /*6c00*/  IADD3 R148, P0, PT, R2, R142, RZ ;  /* 0x0000008e02947210 */ /* 0x000fe20007f1e0ff */
[----:B--2---:R-:W-:-:S03]  /*6c10*/  IMAD R12, R16, UR12, RZ ;  /* 0x0000000c100c7c24 */ /* 0x004fc6000f8e02ff */
[----:B------:R-:W-:Y:S01]  /*6c20*/  LEA.HI.X.SX32 R149, R2, R0, 0x1, P0 ;  /* 0x0000000002957211 */ /* 0x000fe200000f0eff */
[----:B0-----:R-:W-:Y:S01]  /*6c30*/  IMAD R2, R22, 0x8, R3 ;  /* 0x0000000816027824 */ /* 0x001fe200078e0203 */
[----:B------:R-:W-:-:S04]  /*6c40*/  IADD3 R146, P0, PT, R3, R142, RZ ;  /* 0x0000008e03927210 */ /* 0x000fc80007f1e0ff */
[----:B------:R-:W-:Y:S02]  /*6c50*/  LEA.HI.X.SX32 R147, R3, R0, 0x1, P0 ;  /* 0x0000000003937211 */ /* 0x000fe400000f0eff */
[C---:B------:R-:W-:Y:S01]  /*6c60*/  IADD3 R144, P0, PT, R2.reuse, R142, RZ ;  /* 0x0000008e02907210 */ /* 0x040fe20007f1e0ff */
[----:B-----5:R-:W0:Y:S03]  /*6c70*/  SHFL.BFLY PT, R16, R13, 0x1, 0x1f ;  /* 0x0c201f000d107f89 */ /* 0x020e2600000e0000 */
[----:B------:R-:W-:Y:S02]  /*6c80*/  LEA.HI.X.SX32 R145, R2, R0, 0x1, P0 ;  /* 0x0000000002917211 */ /* 0x000fe400000f0eff */
[----:B------:R-:W-:-:S04]  /*6c90*/  IADD3 R142, P0, PT, R12, R142, RZ ;  /* 0x0000008e0c8e7210 */ /* 0x000fc80007f1e0ff */
[----:B------:R-:W-:Y:S02]  /*6ca0*/  LEA.HI.X.SX32 R143, R12, R0, 0x1, P0 ;  /* 0x000000000c8f7211 */ /* 0x000fe400000f0eff */
[----:B------:R-:W-:-:S04]  /*6cb0*/  LOP3.LUT P0, RZ, R80, 0x1, RZ, 0xc0, !PT ;  /* 0x0000000150ff7812 */ /* 0x000fc8000780c0ff */
[----:B------:R-:W-:Y:S02]  /*6cc0*/  ISETP.LT.U32.AND P0, PT, R18, 0x80, !P0 ;  /* 0x000000801200780c */ /* 0x000fe40004701070 */
[----:B0-----:R-:W-:-:S11]  /*6cd0*/  FMNMX R13, R13, R16, !PT ;  /* 0x000000100d0d7209 */ /* 0x001fd60007800000 */
[----:B------:R-:W-:Y:S01]  /*6ce0*/  @P0 STS [R17+0x8000], R13 ;  /* 0x0080000d11000388 */ /* 0x000fe20000000800 */
[----:B------:R-:W-:Y:S06]  /*6cf0*/  BAR.SYNC.DEFER_BLOCKING 0x0 ;  /* 0x0000000000007b1d */ /* 0x000fec0000010000 */
[----:B------:R-:W0:Y:S02]  /*6d00*/  LDS R133, [R65+0x8000] ;  /* 0x0080000041857984 */ /* 0x000e240000000800 */
[----:B------:R-:W-:Y:S01]  /*6d10*/  BAR.SYNC.DEFER_BLOCKING 0x0 ;  /* 0x0000000000007b1d */ /* 0x000fe20000010000 */
[----:B0-----:R-:W-:-:S05]  /*6d20*/  FMNMX R133, R133, -INF , !PT ;  /* 0xff80000085857809 */ /* 0x001fca0007800000 */
[--C-:B------:R-:W-:Y:S01]  /*6d30*/  FFMA R4, R4, UR24, -R133.reuse ;  /* 0x0000001804047c23 */ /* 0x100fe20008000885 */
[--C-:B------:R-:W-:Y:S01]  /*6d40*/  FFMA R5, R5, UR24, -R133.reuse ;  /* 0x0000001805057c23 */ /* 0x100fe20008000885 */
[--C-:B------:R-:W-:Y:S01]  /*6d50*/  FFMA R6, R6, UR24, -R133.reuse ;  /* 0x0000001806067c23 */ /* 0x100fe20008000885 */
[--C-:B------:R-:W-:Y:S01]  /*6d60*/  FFMA R7, R7, UR24, -R133.reuse ;  /* 0x0000001807077c23 */ /* 0x100fe20008000885 */
[----:B------:R-:W-:Y:S01]  /*6d70*/  FMUL R4, R4, 1.4426950216293334961 ;  /* 0x3fb8aa3b04047820 */ /* 0x000fe20000400000 */
[----:B------:R-:W-:Y:S01]  /*6d80*/  FMUL R5, R5, 1.4426950216293334961 ;  /* 0x3fb8aa3b05057820 */ /* 0x000fe20000400000 */
[----:B------:R-:W-:Y:S01]  /*6d90*/  FMUL R6, R6, 1.4426950216293334961 ;  /* 0x3fb8aa3b06067820 */ /* 0x000fe20000400000 */
[----:B------:R-:W-:Y:S01]  /*6da0*/  FMUL R7, R7, 1.4426950216293334961 ;  /* 0x3fb8aa3b07077820 */ /* 0x000fe20000400000 */
[----:B------:R-:W-:Y:S01]  /*6db0*/  MUFU.EX2 R75, R4 ;  /* 0x00000004004b7308 */ /* 0x000fe20000000800 */
[--C-:B------:R-:W-:Y:S01]  /*6dc0*/  FFMA R8, R8, UR24, -R133.reuse ;  /* 0x0000001808087c23 */ /* 0x100fe20008000885 */
[--C-:B------:R-:W-:Y:S01]  /*6dd0*/  FFMA R9, R9, UR24, -R133.reuse ;  /* 0x0000001809097c23 */ /* 0x100fe20008000885 */
[--C-:B------:R-:W-:Y:S01]  /*6de0*/  FFMA R10, R10, UR24, -R133.reuse ;  /* 0x000000180a0a7c23 */ /* 0x100fe20008000885 */
[----:B------:R-:W-:Y:S01]  /*6df0*/  FFMA R11, R11, UR24, -R133 ;  /* 0x000000180b0b7c23 */ /* 0x000fe20008000885 */
[----:B------:R-:W-:Y:S01]  /*6e00*/  FMUL R8, R8, 1.4426950216293334961 ;  /* 0x3fb8aa3b08087820 */ /* 0x000fe20000400000 */
[----:B------:R-:W-:Y:S01]  /*6e10*/  FMUL R9, R9, 1.4426950216293334961 ;  /* 0x3fb8aa3b09097820 */ /* 0x000fe20000400000 */
[----:B------:R-:W-:Y:S01]  /*6e20*/  FMUL R10, R10, 1.4426950216293334961 ;  /* 0x3fb8aa3b0a0a7820 */ /* 0x000fe20000400000 */
[----:B------:R-:W0:Y:S01]  /*6e30*/  MUFU.EX2 R74, R5 ;  /* 0x00000005004a7308 */ /* 0x000e220000000800 */
[----:B------:R-:W-:-:S07]  /*6e40*/  FMUL R11, R11, 1.4426950216293334961 ;  /* 0x3fb8aa3b0b0b7820 */ /* 0x000fce0000400000 */
[----:B------:R-:W1:Y:S08]  /*6e50*/  MUFU.EX2 R72, R6 ;  /* 0x0000000600487308 */ /* 0x000e700000000800 */
[----:B------:R-:W2:Y:S01]  /*6e60*/  MUFU.EX2 R70, R7 ;  /* 0x0000000700467308 */ /* 0x000ea20000000800 */
[----:B0-----:R-:W-:-:S07]  /*6e70*/  FADD R0, R75, R74 ;  /* 0x0000004a4b007221 */ /* 0x001fce0000000000 */
[----:B------:R-:W0:Y:S01]  /*6e80*/  MUFU.EX2 R73, R8 ;  /* 0x0000000800497308 */ /* 0x000e220000000800 */
[----:B-1----:R-:W-:-:S07]  /*6e90*/  FADD R0, R72, R0 ;  /* 0x0000000048007221 */ /* 0x002fce0000000000 */
[----:B------:R-:W1:Y:S01]  /*6ea0*/  MUFU.EX2 R71, R9 ;  /* 0x0000000900477308 */ /* 0x000e620000000800 */
[----:B--2---:R-:W-:-:S07]  /*6eb0*/  FADD R0, R70, R0 ;  /* 0x0000000046007221 */ /* 0x004fce0000000000 */
[----:B------:R-:W2:Y:S01]  /*6ec0*/  MUFU.EX2 R69, R10 ;  /* 0x0000000a00457308 */ /* 0x000ea20000000800 */
[----:B0-----:R-:W-:-:S07]  /*6ed0*/  FADD R0, R73, R0 ;  /* 0x0000000049007221 */ /* 0x001fce0000000000 */
[----:B------:R-:W0:Y:S01]  /*6ee0*/  MUFU.EX2 R68, R11 ;  /* 0x0000000b00447308 */ /* 0x000e220000000800 */
[----:B-1----:R-:W-:-:S04]  /*6ef0*/  FADD R0, R71, R0 ;  /* 0x0000000047007221 */ /* 0x002fc80000000000 */
[----:B--2---:R-:W-:-:S04]  /*6f00*/  FADD R0, R69, R0 ;  /* 0x0000000045007221 */ /* 0x004fc80000000000 */
[----:B0-----:R-:W-:-:S05]  /*6f10*/  FADD R0, R68, R0 ;  /* 0x0000000044007221 */ /* 0x001fca0000000000 */
[----:B------:R-:W0:Y:S02]  /*6f20*/  SHFL.BFLY PT, R2, R0, 0x10, 0x1f ;  /* 0x0e001f0000027f89 */ /* 0x000e2400000e0000 */
[----:B0-----:R-:W-:-:S05]  /*6f30*/  FADD R0, R0, R2 ;  /* 0x0000000200007221 */ /* 0x001fca0000000000 */
[----:B------:R-:W-:Y:S01]  /*6f40*/  @!P5 STS [R15+0x8000], R0 ;  /* 0x008000000f00d388 */ /* 0x000fe20000000800 */
[----:B------:R-:W-:Y:S06]  /*6f50*/  BAR.SYNC.DEFER_BLOCKING 0x0 ;  /* 0x0000000000007b1d */ /* 0x000fec0000010000 */
[----:B------:R-:W0:Y:S04]  /*6f60*/  @!P6 LDS R14, [R17+0x8000] ;  /* 0x00800000110ee984 */ /* 0x000e280000000800 */
[----:B0-----:R-:W0:Y:S02]  /*6f70*/  SHFL.BFLY PT, R0, R14, 0x1, 0x1f ;  /* 0x0c201f000e007f89 */ /* 0x001e2400000e0000 */
[----:B0-----:R-:W-:-:S05]  /*6f80*/  FADD R14, R14, R0 ;  /* 0x000000000e0e7221 */ /* 0x001fca0000000000 */
[----:B------:R0:W-:Y:S01]  /*6f90*/  @P0 STS [R17+0x8000], R14 ;  /* 0x0080000e11000388 */ /* 0x0001e20000000800 */
[----:B------:R-:W-:Y:S01]  /*6fa0*/  BAR.SYNC.DEFER_BLOCKING 0x0 ;  /* 0x0000000000007b1d */ /* 0x000fe20000010000 */
[----:B------:R-:W-:Y:S02]  /*6fb0*/  PRMT R7, RZ, 0x7610, R7 ;  /* 0x00007610ff077816 */ /* 0x000fe40000000007 */
[----:B------:R-:W-:Y:S02]  /*6fc0*/  PRMT R4, RZ, 0x7610, R4 ;  /* 0x00007610ff047816 */ /* 0x000fe40000000004 */
[----:B------:R-:W-:Y:S02]  /*6fd0*/  PRMT R0, RZ, 0x7610, R0 ;  /* 0x00007610ff007816 */ /* 0x000fe40000000000 */
[----:B------:R-:W-:Y:S02]  /*6fe0*/  PRMT R3, RZ, 0x7610, R3 ;  /* 0x00007610ff037816 */ /* 0x000fe40000000003 */
[----:B------:R-:W-:Y:S01]  /*6ff0*/  PRMT R2, RZ, 0x7610, R2 ;  /* 0x00007610ff027816 */ /* 0x000fe20000000002 */
[----:B------:R-:W2:Y:S04]  /*7000*/  @P3 LDG.E.U8 R7, desc[UR10][R182.64] ;  /* 0x0000000ab6073981 */ /* 0x000ea8000c1e1100 */
[----:B------:R-:W3:Y:S04]  /*7010*/  @P3 LDG.E.U8 R4, desc[UR10][R176.64] ;  /* 0x0000000ab0043981 */ /* 0x000ee8000c1e1100 */
[----:B------:R-:W4:Y:S01]  /*7020*/  @P3 LDG.E.U8 R0, desc[UR10][R170.64] ;  /* 0x0000000aaa003981 */ /* 0x000f22000c1e1100 */
[----:B------:R-:W-:-:S02]  /*7030*/  PRMT R48, RZ, 0x7610, R48 ;  /* 0x00007610ff307816 */ /* 0x000fc40000000030 */
[----:B------:R-:W-:Y:S01]  /*7040*/  PRMT R47, RZ, 0x7610, R47 ;  /* 0x00007610ff2f7816 */ /* 0x000fe2000000002f */
[----:B------:R-:W5:Y:S01]  /*7050*/  @P3 LDG.E.U8 R3, desc[UR10][R174.64] ;  /* 0x0000000aae033981 */ /* 0x000f62000c1e1100 */
[----:B------:R-:W-:Y:S02]  /*7060*/  PRMT R46, RZ, 0x7610, R46 ;  /* 0x00007610ff2e7816 */ /* 0x000fe4000000002e */
[----:B------:R-:W-:Y:S01]  /*7070*/  PRMT R45, RZ, 0x7610, R45 ;  /* 0x00007610ff2d7816 */ /* 0x000fe2000000002d */
[----:B------:R-:W5:Y:S01]  /*7080*/  @P3 LDG.E.U8 R2, desc[UR10][R172.64] ;  /* 0x0000000aac023981 */ /* 0x000f62000c1e1100 */
[----:B------:R-:W-:Y:S02]  /*7090*/  PRMT R44, RZ, 0x7610, R44 ;  /* 0x00007610ff2c7816 */ /* 0x000fe4000000002c */
[----:B------:R-:W-:Y:S01]  /*70a0*/  PRMT R43, RZ, 0x7610, R43 ;  /* 0x00007610ff2b7816 */ /* 0x000fe2000000002b */
[----:B------:R-:W5:Y:S01]  /*70b0*/  @P3 LDG.E.U8 R50, desc[UR10][R98.64] ;  /* 0x0000000a62323981 */ /* 0x000f62000c1e1100 */
        /* <DEDUP_REMOVED lines=37> */
[----:B0-----:R-:W-:Y:S01]  /*7310*/  PRMT R17, RZ, 0x7610, R17 ;  /* 0x00007610ff117816 */ /* 0x001fe20000000011 */
        /* <DEDUP_REMOVED lines=33> */
[----:B------:R-:W5:Y:S04]  /*7530*/  @P3 LDG.E.U8 R26, desc[UR10][R220.64] ;  /* 0x0000000adc1a3981 */ /* 0x000f68000c1e1100 */
        /* <DEDUP_REMOVED lines=34> */
[----:B------:R-:W0:Y:S01]  /*7760*/  LDS R65, [R65+0x8000] ;  /* 0x0080000041417984 */ /* 0x000e220000000800 */
[----:B------:R-:W-:Y:S01]  /*7770*/  BAR.SYNC.DEFER_BLOCKING 0x0 ;  /* 0x0000000000007b1d */ /* 0x000fe20000010000 */
[----:B------:R-:W-:-:S02]  /*7780*/  SGXT R66, R66, 0x1 ;  /* 0x000000014242781a */ /* 0x000fc40000000200 */
[----:B------:R-:W-:Y:S02]  /*7790*/  LOP3.LUT R77, R77, 0x160, RZ, 0xc0, !PT ;  /* 0x000001604d4d7812 */ /* 0x000fe400078ec0ff */
[----:B------:R-:W-:Y:S02]  /*77a0*/  LOP3.LUT R66, R66, 0x90, RZ, 0xc0, !PT ;  /* 0x0000009042427812 */ /* 0x000fe400078ec0ff */
[----:B------:R-:W-:-:S03]  /*77b0*/  LOP3.LUT R78, R80, 0x10, RZ, 0xc0, !PT ;  /* 0x00000010504e7812 */ /* 0x000fc600078ec0ff */
[----:B------:R-:W-:Y:S01]  /*77c0*/  IMAD R67, R67, 0x10, R66 ;  /* 0x0000001043437824 */ /* 0x000fe200078e0242 */
[----:B------:R-:W-:Y:S01]  /*77d0*/  SHF.R.U32.HI R76, RZ, 0x3, R76 ;  /* 0x00000003ff4c7819 */ /* 0x000fe2000001164c */
[----:B------:R-:W-:-:S03]  /*77e0*/  VIADD R66, R77, UR6 ;  /* 0x000000064d427c36 */ /* 0x000fc60008000000 */
[----:B------:R-:W-:Y:S02]  /*77f0*/  LOP3.LUT R67, R67, R76, RZ, 0x3c, !PT ;  /* 0x0000004c43437212 */ /* 0x000fe400078e3cff */
[----:B------:R-:W-:Y:S02]  /*7800*/  LEA.HI R66, R78, R66, RZ, 0x1f ;  /* 0x000000424e427211 */ /* 0x000fe400078ff8ff */
[----:B------:R-:W-:-:S03]  /*7810*/  F2FP.SATFINITE.E4M3.F32.PACK_AB_MERGE_C R68, R68, R69, RZ ;  /* 0x000000454444723e */ /* 0x000fc600048070ff */
[----:B------:R-:W-:Y:S01]  /*7820*/  IMAD.IADD R66, R67, 0x1, R66 ;  /* 0x0000000143427824 */ /* 0x000fe200078e0242 */
[----:B------:R-:W-:Y:S01]  /*7830*/  F2FP.SATFINITE.E4M3.F32.PACK_AB_MERGE_C R67, R70, R72, RZ ;  /* 0x000000484643723e */ /* 0x000fe200048070ff */
[----:B--2---:R1:W-:Y:S04]  /*7840*/  STS.U8 [R132+UR6+0xab00], R7 ;  /* 0x00ab000784007988 */ /* 0x0043e80008000006 */
[----:B---3--:R2:W-:Y:S01]  /*7850*/  STS.U8 [R132+UR6+0xae00], R4 ;  /* 0x00ae000484007988 */ /* 0x0085e20008000006 */
[----:B-1----:R-:W-:-:S03]  /*7860*/  FADD R7, -R133, -INF ;  /* 0xff80000085077421 */ /* 0x002fc60000000100 */
[----:B----4-:R1:W-:Y:S01]  /*7870*/  STS.U8 [R132+UR6+0xb100], R0 ;  /* 0x00b1000084007988 */ /* 0x0103e20008000006 */
[----:B--2---:R-:W-:-:S04]  /*7880*/  FMUL R4, R7, 1.4426950216293334961 ;  /* 0x3fb8aa3b07047820 */ /* 0x004fc80000400000 */
[----:B-1----:R-:W0:Y:S01]  /*7890*/  MUFU.EX2 R0, R4 ;  /* 0x0000000400007308 */ /* 0x002e220000000800 */
[----:B-----5:R1:W-:Y:S04]  /*78a0*/  STS.U8 [R132+UR6+0xaf00], R3 ;  /* 0x00af000384007988 */ /* 0x0203e80008000006 */
[----:B------:R2:W-:Y:S01]  /*78b0*/  STS.U8 [R132+UR6+0xb000], R2 ;  /* 0x00b0000284007988 */ /* 0x0005e20008000006 */
[----:B-1----:R-:W-:Y:S02]  /*78c0*/  F2FP.SATFINITE.E4M3.F32.PACK_AB_MERGE_C R3, R71, R73, R68 ;  /* 0x000000494703723e */ /* 0x002fe40004807044 */
[----:B--2---:R-:W-:Y:S01]  /*78d0*/  F2FP.SATFINITE.E4M3.F32.PACK_AB_MERGE_C R2, R74, R75, R67 ;  /* 0x0000004b4a02723e */ /* 0x004fe20004807043 */
[----:B------:R-:W-:Y:S01]  /*78e0*/  STS.U8 [R132+UR6+0x8000], R50 ;  /* 0x0080003284007988 */ /* 0x000fe20008000006 */
[----:B0-----:R-:W-:-:S03]  /*78f0*/  FADD R140, R0, R65 ;  /* 0x00000041008c7221 */ /* 0x001fc60000000000 */
        /* <DEDUP_REMOVED lines=58> */
[----:B------:R0:W-:Y:S02]  /*7ca0*/  STS.64 [R66+0x14000], R2 ;  /* 0x0140000242007388 */ /* 0x0001e40000000a00 */
[----:B0-----:R-:W0:Y:S01]  /*7cb0*/  LDTM.x128 R4, tmem[UR8] ;  /* 0x00000008000479ee */ /* 0x001e2200083c0000 */
[----:B------:R-:W-:Y:S01]  /*7cc0*/  NOP ;  /* 0x0000000000007918 */ /* 0x000fe20000000000 */
[----:B------:R-:W-:Y:S05]  /*7cd0*/  @!P3 BRA `(.L_x_9) ;  /* 0x000000080004b947 */ /* 0x000fea0003800000 */
[C---:B0-----:R-:W-:Y:S01]  /*7ce0*/  FMUL R4, R0.reuse, R4 ;  /* 0x0000000400047220 */ /* 0x041fe20000400000 */
[C---:B------:R-:W-:Y:S01]  /*7cf0*/  FMUL R5, R0.reuse, R5 ;  /* 0x0000000500057220 */ /* 0x040fe20000400000 */
        /* <DEDUP_REMOVED lines=125> */
[----:B------:R-:W-:-:S04]  /*84d0*/  FMUL R131, R0, R131 ;  /* 0x0000008300837220 */ /* 0x000fc80000400000 */
[----:B------:R1:W-:Y:S03]  /*84e0*/  STTM.x128 tmem[UR8], R4 ;  /* 0x00000004000079ed */ /* 0x0003e600083c0008 */
.L_x_9:
[----:B0-----:R-:W0:Y:S02]  /*84f0*/  FENCE.VIEW.ASYNC.T ;  /* 0x00000000000073c6 */ /* 0x001e240000000200 */
[----:B0-----:R-:W-:Y:S01]  /*8500*/  BAR.SYNC.DEFER_BLOCKING 0x0 ;  /* 0x0000000000007b1d */ /* 0x001fe20000010000 */
[----:B------:R-:W-:-:S05]  /*8510*/  IMAD.MOV.U32 R252, RZ, RZ, RZ ;  /* 0x000000fffffc7224 */ /* 0x000fca00078e00ff */
[----:B------:R-:W0:Y:S01]  /*8520*/  LDCU UR12, c[0x0][0x3f0] ;  /* 0x00007e00ff0c77ac */ /* 0x000e220008000800 */
[----:B------:R2:W-:Y:S06]  /*8530*/  MEMBAR.ALL.CTA ;  /* 0x0000000000007992 */ /* 0x0005ec0000008000 */
[----:B--2---:R-:W2:Y:S01]  /*8540*/  FENCE.VIEW.ASYNC.S ;  /* 0x00000000000073c6 */ /* 0x004ea20000000000 */
[----:B0-----:R-:W-:-:S04]  /*8550*/  UIADD3 UR12, UPT, UPT, UR12, -0x20, URZ ;  /* 0xffffffe00c0c7890 */ /* 0x001fc8000fffe0ff */
[----:B------:R-:W-:Y:S01]  /*8560*/  UISETP.GE.AND UP1, UPT, UR12, 0x1, UPT ;  /* 0x000000010c00788c */ /* 0x000fe2000bf26270 */
[----:B--2---:R-:W-:Y:S06]  /*8570*/  BAR.SYNC.DEFER_BLOCKING 0x0 ;  /* 0x0000000000007b1d */ /* 0x004fec0000010000 */
[----:B------:R-:W-:Y:S05]  /*8580*/  @!P4 BRA `(.L_x_10) ;  /* 0x000000000060c947 */ /* 0x000fea0003800000 */
[----:B------:R-:W-:Y:S01]  /*8590*/  UIADD3 UR12, UPT, UPT, UR6, 0x8000, URZ ;  /* 0x00008000060c7890 */ /* 0x000fe2000fffe0ff */
[----:B------:R-:W-:Y:S01]  /*85a0*/  UMOV UR18, 0xfffffe00 ;  /* 0xfffffe0000127882 */ /* 0x000fe20000000000 */
[----:B------:R-:W-:Y:S02]  /*85b0*/  UMOV UR19, 0x3fffbfef ;  /* 0x3fffbfef00137882 */ /* 0x000fe40000000000 */
[----:B------:R-:W-:Y:S02]  /*85c0*/  USHF.R.U32.HI UR14, URZ, 0x4, UR12 ;  /* 0x00000004ff0e7899 */ /* 0x000fe4000801160c */
[----:B------:R-:W-:Y:S02]  /*85d0*/  UIADD3 UR12, UPT, UPT, UR6, 0x14000, URZ ;  /* 0x00014000060c7890 */ /* 0x000fe4000fffe0ff */
[----:B------:R-:W-:Y:S02]  /*85e0*/  USGXT.U32 UR14, UR14, 0xe ;  /* 0x0000000e0e0e789a */ /* 0x000fe40008000000 */
[----:B------:R-:W-:Y:S01]  /*85f0*/  USHF.R.U32.HI UR12, URZ, 0x4, UR12 ;  /* 0x00000004ff0c7899 */ /* 0x000fe2000801160c */
[----:B------:R-:W-:Y:S01]  /*8600*/  UMOV UR15, URZ ;  /* 0x000000ff000f7c82 */ /* 0x000fe20008000000 */
[----:B------:R-:W-:-:S02]  /*8610*/  UIADD3 UR20, UPT, UPT, UR7, 0x100000, URZ ;  /* 0x0010000007147890 */ /* 0x000fc4000fffe0ff */
[----:B------:R-:W-:Y:S02]  /*8620*/  USGXT.U32 UR16, UR12, 0xe ;  /* 0x0000000e0c10789a */ /* 0x000fe40008000000 */
[----:B------:R-:W-:Y:S01]  /*8630*/  UIADD3.64 UR18, UPT, UPT, UR14, -UR18, URZ ;  /* 0x800000120e127297 */ /* 0x000fe2000fffe0ff */
[----:B------:R-:W-:Y:S01]  /*8640*/  UMOV UR22, 0x0 ;  /* 0x0000000000167882 */ /* 0x000fe20000000000 */
[----:B------:R-:W-:Y:S01]  /*8650*/  UMOV UR23, 0x4400010 ;  /* 0x0440001000177882 */ /* 0x000fe20000000000 */
[----:B------:R-:W-:Y:S01]  /*8660*/  UMOV UR12, UR4 ;  /* 0x00000004000c7c82 */ /* 0x000fe20008000000 */
[----:B------:R-:W-:Y:S01]  /*8670*/  UMOV UR13, URZ ;  /* 0x000000ff000d7c82 */ /* 0x000fe20008000000 */
[----:B------:R-:W-:Y:S01]  /*8680*/  UMOV UR17, 0xc0004010 ;  /* 0xc000401000117882 */ /* 0x000fe20000000000 */
[----:B------:R-:W-:Y:S01]  /*8690*/  UMOV UR15, 0xc0004010 ;  /* 0xc0004010000f7882 */ /* 0x000fe20000000000 */
[----:B------:R-:W-:Y:S01]  /*86a0*/  UMOV UR24, 0x0 ;  /* 0x0000000000187882 */ /* 0x000fe20000000000 */
[----:B------:R-:W-:Y:S01]  /*86b0*/  UMOV UR25, 0x4400010 ;  /* 0x0440001000197882 */ /* 0x000fe20000000000 */
[----:B------:R-:W-:Y:S01]  /*86c0*/  UMOV UR12, UR12 ;  /* 0x0000000c000c7c82 */ /* 0x000fe20008000000 */
[----:B------:R0:W-:Y:S01]  /*86d0*/  UTCQMMA gdesc[UR16], gdesc[UR14], tmem[UR7], tmem[UR22], idesc[UR23], UPT ;  /* 0x00ff160e100075ea */ /* 0x0001e2000b800307 */
[----:B------:R0:W-:Y:S01]  /*86e0*/  UTCQMMA gdesc[UR16], gdesc[UR18], tmem[UR20], tmem[UR24], idesc[UR25], UPT ;  /* 0x00ff1812100075ea */ /* 0x0001e2000b800314 */
[----:B------:R0:W-:Y:S01]  /*86f0*/  UTCBAR [UR12], URZ ;  /* 0x000000ff0c0073e9 */ /* 0x0001e200080000ff */
[----:B------:R-:W-:Y:S01]  /*8700*/  NOP ;  /* 0x0000000000007918 */ /* 0x000fe20000000000 */
.L_x_10:
[----:B------:R-:W-:Y:S02]  /*8710*/  FSEL R0, R140, 1, P3 ;  /* 0x3f8000008c007808 */ /* 0x000fe40001800000 */
[----:B------:R-:W-:-:S03]  /*8720*/  FSEL R133, R133, -INF , P3 ;  /* 0xff80000085857808 */ /* 0x000fc60001800000 */
[----:B------:R2:W-:Y:S01]  /*8730*/  STL [R1+0x22c], R0 ;  /* 0x00022c0001007387 */ /* 0x0005e20000100800 */
[----:B------:R-:W-:Y:S05]  /*8740*/  BRA.U !UP1, `(.L_x_11) ;  /* 0x0000004109bc7547 */ /* 0x000fea000b800000 */
[----:B------:R-:W-:Y:S01]  /*8750*/  SHF.R.U32.HI R138, RZ, 0x4, R138 ;  /* 0x00000004ff8a7819 */ /* 0x000fe2000001168a */
[----:B------:R-:W-:-:S03]  /*8760*/  IMAD.MOV.U32 R2, RZ, RZ, RZ ;  /* 0x000000ffff027224 */ /* 0x000fc600078e00ff */
[----:B--2---:R-:W-:-:S05]  /*8770*/  SGXT.U32 R0, R138, 0xe ;  /* 0x0000000e8a00781a */ /* 0x004fca0000000000 */
[----:B------:R2:W-:Y:S02]  /*8780*/  STL [R1+0x258], R0 ;  /* 0x0002580001007387 */ /* 0x0005e40000100800 */
[----:B--2---:R-:W-:-:S04]  /*8790*/  IADD3 R0, P3, PT, R0, 0x2, RZ ;  /* 0x0000000200007810 */ /* 0x004fc80007f7e0ff */
[----:B0-----:R-:W-:Y:S01]  /*87a0*/  R2UR UR12, R0 ;  /* 0x00000000000c72ca */ /* 0x001fe200000e0000 */
[----:B------:R-:W-:Y:S01]  /*87b0*/  IMAD.U32 R0, RZ, RZ, UR6 ;  /* 0x00000006ff007e24 */ /* 0x000fe2000f8e00ff */
[----:B------:R-:W-:-:S04]  /*87c0*/  IADD3.X R2, PT, PT, R2, 0x40004040, RZ, P3, !PT ;  /* 0x4000404002027810 */ /* 0x000fc80001ffe4ff */
[----:B------:R-:W-:Y:S02]  /*87d0*/  SHF.R.U32.HI R0, RZ, 0x4, R0 ;  /* 0x00000004ff007819 */ /* 0x000fe40000011600 */
[----:B------:R-:W-:Y:S02]  /*87e0*/  R2UR UR13, R2 ;  /* 0x00000000020d72ca */ /* 0x000fe400000e0000 */
[----:B------:R-:W-:-:S04]  /*87f0*/  SGXT.U32 R3, R0, 0xe ;  /* 0x0000000e0003781a */ /* 0x000fc80000000000 */
[----:B------:R-:W-:Y:S01]  /*8800*/  IADD3 R0, P4, PT, R3, 0x80, RZ ;  /* 0x0000008003007810 */ /* 0x000fe20007f9e0ff */
[----:B------:R0:W-:Y:S04]  /*8810*/  STL [R1+0x23c], R3 ;  /* 0x00023c0301007387 */ /* 0x0001e80000100800 */
[----:B-1----:R-:W2:Y:S01]  /*8820*/  LDL R5, [R1+0x260] ;  /* 0x0002600001057983 */ /* 0x002ea20000100800 */
[C---:B------:R-:W-:Y:S01]  /*8830*/  IADD3 R2, P3, PT, R0.reuse, 0x80, RZ ;  /* 0x0000008000027810 */ /* 0x040fe20007f7e0ff */
[----:B------:R-:W-:Y:S01]  /*8840*/  UIADD3.64 UR50, UPT, UPT, UR12, 0x2, URZ ;  /* 0x000000020c327897 */ /* 0x000fe2000fffe0ff */
[----:B------:R-:W-:Y:S01]  /*8850*/  R2UR UR40, R0 ;  /* 0x00000000002872ca */ /* 0x000fe200000e0000 */
[----:B------:R-:W-:Y:S01]  /*8860*/  IMAD.MOV.U32 R7, RZ, RZ, RZ ;  /* 0x000000ffff077224 */ /* 0x000fe200078e00ff */
[----:B------:R-:W-:Y:S01]  /*8870*/  R2UR UR14, R2 ;  /* 0x00000000020e72ca */ /* 0x000fe200000e0000 */
[----:B------:R-:W-:Y:S01]  /*8880*/  IMAD.MOV.U32 R2, RZ, RZ, RZ ;  /* 0x000000ffff027224 */ /* 0x000fe200078e00ff */
[----:B------:R-:W-:Y:S01]  /*8890*/  UIADD3 UR45, UPT, UPT, UR6, 0x14000, URZ ;  /* 0x00014000062d7890 */ /* 0x000fe2000fffe0ff */
[----:B------:R-:W-:Y:S01]  /*88a0*/  IMAD.MOV.U32 R138, RZ, RZ, 0x1 ;  /* 0x00000001ff8a7424 */ /* 0x000fe200078e00ff */
[----:B------:R-:W-:Y:S01]  /*88b0*/  R2UR UR47, R7 ;  /* 0x00000000072f72ca */ /* 0x000fe200000e0000 */
[----:B------:R-:W-:Y:S01]  /*88c0*/  USHF.L.U32 UR5, UR5, 0x5, URZ ;  /* 0x0000000505057899 */ /* 0x000fe200080006ff */
[----:B------:R-:W-:Y:S01]  /*88d0*/  IADD3.X R2, PT, PT, R2, -0x7fffbfe0, RZ, P4, !PT ;  /* 0x8000402002027810 */ /* 0x000fe200027fe4ff */
[----:B------:R-:W-:Y:S01]  /*88e0*/  USHF.R.U32.HI UR45, URZ, 0x4, UR45 ;  /* 0x00000004ff2d7899 */ /* 0x000fe2000801162d */
[----:B0-----:R-:W-:Y:S01]  /*88f0*/  IADD3 R3, P4, PT, R0, 0x100, RZ ;  /* 0x0000010000037810 */ /* 0x001fe20007f9e0ff */
[----:B------:R-:W-:Y:S01]  /*8900*/  UMOV UR48, 0xfffffe00 ;  /* 0xfffffe0000307882 */ /* 0x000fe20000000000 */
[----:B------:R-:W-:Y:S01]  /*8910*/  R2UR UR41, R2 ;  /* 0x00000000022972ca */ /* 0x000fe200000e0000 */
[--C-:B------:R-:W-:Y:S01]  /*8920*/  IMAD.X R4, RZ, RZ, R2.reuse, P3 ;  /* 0x000000ffff047224 */ /* 0x100fe200018e0602 */
[----:B------:R-:W-:Y:S01]  /*8930*/  R2UR UR16, R3 ;  /* 0x00000000031072ca */ /* 0x000fe200000e0000 */
[----:B------:R-:W-:Y:S01]  /*8940*/  UMOV UR49, 0x3fffbfef ;  /* 0x3fffbfef00317882 */ /* 0x000fe20000000000 */
[----:B------:R-:W-:Y:S01]  /*8950*/  IADD3 R3, P3, PT, R0, 0x180, RZ ;  /* 0x0000018000037810 */ /* 0x000fe20007f7e0ff */
[----:B------:R-:W-:Y:S01]  /*8960*/  IMAD.MOV.U32 R14, RZ, RZ, RZ ;  /* 0x000000ffff0e7224 */ /* 0x000fe200078e00ff */
[----:B------:R-:W-:Y:S01]  /*8970*/  R2UR UR15, R4 ;  /* 0x00000000040f72ca */ /* 0x000fe200000e0000 */
[--C-:B------:R-:W-:Y:S01]  /*8980*/  IMAD.X R4, RZ, RZ, R2.reuse, P4 ;  /* 0x000000ffff047224 */ /* 0x100fe200020e0602 */
[----:B------:R-:W-:Y:S01]  /*8990*/  R2UR UR18, R3 ;  /* 0x00000000031272ca */ /* 0x000fe200000e0000 */
[----:B------:R-:W-:Y:S01]  /*89a0*/  IMAD.MOV.U32 R139, RZ, RZ, RZ ;  /* 0x000000ffff8b7224 */ /* 0x000fe200078e00ff */
[----:B------:R-:W-:Y:S01]  /*89b0*/  IADD3 R3, P4, PT, R0, 0x200, RZ ;  /* 0x0000020000037810 */ /* 0x000fe20007f9e0ff */
[----:B------:R-:W-:Y:S01]  /*89c0*/  UISETP.NE.U32.AND UP1, UPT, UR44, URZ, UPT ;  /* 0x000000ff2c00728c */ /* 0x000fe2000bf25070 */
[----:B------:R-:W-:Y:S01]  /*89d0*/  R2UR UR17, R4 ;  /* 0x00000000041172ca */ /* 0x000fe200000e0000 */
[--C-:B------:R-:W-:Y:S01]  /*89e0*/  IMAD.X R4, RZ, RZ, R2.reuse, P3 ;  /* 0x000000ffff047224 */ /* 0x100fe200018e0602 */
[----:B------:R-:W-:Y:S01]  /*89f0*/  R2UR UR20, R3 ;  /* 0x00000000031472ca */ /* 0x000fe200000e0000 */
[----:B------:R-:W-:Y:S01]  /*8a00*/  USGXT.U32 UR44, UR45, 0xe ;  /* 0x0000000e2d2c789a */ /* 0x000fe20008000000 */
[----:B------:R-:W-:Y:S01]  /*8a10*/  IADD3 R3, P3, PT, R0, 0x280, RZ ;  /* 0x0000028000037810 */ /* 0x000fe20007f7e0ff */
[----:B------:R-:W-:Y:S01]  /*8a20*/  UIADD3.64 UR76, UPT, UPT, UR12, 0x4, URZ ;  /* 0x000000040c4c7897 */ /* 0x000fe2000fffe0ff */
[----:B------:R-:W-:Y:S01]  /*8a30*/  R2UR UR19, R4 ;  /* 0x00000000041372ca */ /* 0x000fe200000e0000 */
[--C-:B------:R-:W-:Y:S01]  /*8a40*/  IMAD.X R4, RZ, RZ, R2.reuse, P4 ;  /* 0x000000ffff047224 */ /* 0x100fe200020e0602 */
[----:B------:R-:W-:Y:S01]  /*8a50*/  R2UR UR22, R3 ;  /* 0x00000000031672ca */ /* 0x000fe200000e0000 */
[----:B------:R-:W-:Y:S01]  /*8a60*/  UIADD3.64 UR52, UPT, UPT, UR12, 0x102, URZ ;  /* 0x000001020c347897 */ /* 0x000fe2000fffe0ff */
        /* <DEDUP_REMOVED lines=25> */
[----:B------:R-:W-:Y:S01]  /*8c00*/  UMOV UR45, 0xc0004010 ;  /* 0xc0004010002d7882 */ /* 0x000fe20000000000 */
[----:B------:R-:W-:Y:S01]  /*8c10*/  R2UR UR29, R4 ;  /* 0x00000000041d72ca */ /* 0x000fe200000e0000 */
[----:B------:R-:W-:Y:S01]  /*8c20*/  IMAD.X R4, RZ, RZ, R2, P3 ;  /* 0x000000ffff047224 */ /* 0x000fe200018e0602 */
[----:B------:R-:W-:Y:S01]  /*8c30*/  R2UR UR32, R3 ;  /* 0x00000000032072ca */ /* 0x000fe200000e0000 */
[----:B------:R-:W-:Y:S01]  /*8c40*/  UIADD3.64 UR70, UPT, UPT, UR12, 0x304, URZ ;  /* 0x000003040c467897 */ /* 0x000fe2000fffe0ff */
[----:B------:R-:W-:-:S02]  /*8c50*/  IADD3 R3, P3, PT, R0, 0x580, RZ ;  /* 0x0000058000037810 */ /* 0x000fc40007f7e0ff */
[----:B------:R-:W-:Y:S01]  /*8c60*/  R2UR UR31, R4 ;  /* 0x00000000041f72ca */ /* 0x000fe200000e0000 */
[--C-:B------:R-:W-:Y:S01]  /*8c70*/  IMAD.X R4, RZ, RZ, R2.reuse, P4 ;  /* 0x000000ffff047224 */ /* 0x100fe200020e0602 */
[----:B------:R-:W-:Y:S02]  /*8c80*/  R2UR UR34, R3 ;  /* 0x00000000032272ca */ /* 0x000fe400000e0000 */
[----:B------:R-:W-:Y:S02]  /*8c90*/  IADD3 R3, P4, PT, R0, 0x600, RZ ;  /* 0x0000060000037810 */ /* 0x000fe40007f9e0ff */
[----:B------:R-:W-:Y:S01]  /*8ca0*/  R2UR UR33, R4 ;  /* 0x00000000042172ca */ /* 0x000fe200000e0000 */
[----:B------:R-:W-:Y:S01]  /*8cb0*/  IMAD.X R4, RZ, RZ, R2, P3 ;  /* 0x000000ffff047224 */ /* 0x000fe200018e0602 */
[----:B------:R-:W-:Y:S02]  /*8cc0*/  R2UR UR36, R3 ;  /* 0x00000000032472ca */ /* 0x000fe400000e0000 */
[----:B------:R-:W-:-:S02]  /*8cd0*/  IADD3 R3, P3, PT, R0, 0x680, RZ ;  /* 0x0000068000037810 */ /* 0x000fc40007f7e0ff */
[----:B------:R-:W-:Y:S01]  /*8ce0*/  R2UR UR35, R4 ;  /* 0x00000000042372ca */ /* 0x000fe200000e0000 */
[----:B------:R-:W-:Y:S01]  /*8cf0*/  IMAD.X R4, RZ, RZ, R2, P4 ;  /* 0x000000ffff047224 */ /* 0x000fe200020e0602 */
[----:B------:R-:W-:Y:S02]  /*8d00*/  R2UR UR38, R3 ;  /* 0x00000000032672ca */ /* 0x000fe400000e0000 */
[----:B------:R-:W-:Y:S02]  /*8d10*/  IADD3 R3, P4, PT, R0, 0x700, RZ ;  /* 0x0000070000037810 */ /* 0x000fe40007f9e0ff */
[----:B------:R-:W-:Y:S02]  /*8d20*/  R2UR UR37, R4 ;  /* 0x00000000042572ca */ /* 0x000fe400000e0000 */
[----:B------:R-:W-:Y:S01]  /*8d30*/  R2UR UR42, R3 ;  /* 0x00000000032a72ca */ /* 0x000fe200000e0000 */
[----:B------:R-:W-:Y:S02]  /*8d40*/  IMAD.U32 R3, RZ, RZ, UR51 ;  /* 0x00000033ff037e24 */ /* 0x000fe4000f8e00ff */
[----:B--2---:R-:W-:-:S05]  /*8d50*/  VIADD R0, R5, 0x10000 ;  /* 0x0001000005007836 */ /* 0x004fca0000000000 */
[----:B------:R-:W-:-:S04]  /*8d60*/  SHF.R.U32.HI R0, RZ, 0x4, R0 ;  /* 0x00000004ff007819 */ /* 0x000fc80000011600 */
[----:B------:R-:W-:Y:S01]  /*8d70*/  SGXT.U32 R6, R0, 0xe ;  /* 0x0000000e0006781a */ /* 0x000fe20000000000 */
[--C-:B------:R-:W-:Y:S02]  /*8d80*/  IMAD.X R0, RZ, RZ, R2.reuse, P3 ;  /* 0x000000ffff007224 */ /* 0x100fe400018e0602 */
[----:B------:R-:W-:Y:S01]  /*8d90*/  IMAD.X R2, RZ, RZ, R2, P4 ;  /* 0x000000ffff027224 */ /* 0x000fe200020e0602 */
[----:B------:R-:W-:Y:S01]  /*8da0*/  R2UR UR46, R6 ;  /* 0x00000000062e72ca */ /* 0x000fe200000e0000 */
[----:B------:R-:W-:Y:S01]  /*8db0*/  STL.64 [R1+0x230], R6 ;  /* 0x0002300601007387 */ /* 0x000fe20000100a00 */
[----:B------:R-:W-:Y:S01]  /*8dc0*/  R2UR UR39, R0 ;  /* 0x00000000002772ca */ /* 0x000fe200000e0000 */
[----:B------:R-:W-:Y:S01]  /*8dd0*/  IMAD.MOV.U32 R0, RZ, RZ, R133 ;  /* 0x000000ffff007224 */ /* 0x000fe200078e0085 */
[----:B------:R-:W-:Y:S01]  /*8de0*/  R2UR UR43, R2 ;  /* 0x00000000022b72ca */ /* 0x000fe200000e0000 */
[----:B------:R-:W-:Y:S01]  /*8df0*/  IMAD.U32 R2, RZ, RZ, UR50 ;  /* 0x00000032ff027e24 */ /* 0x000fe2000f8e00ff */
[----:B------:R-:W-:-:S04]  /*8e00*/  UIADD3.64 UR50, UPT, UPT, UR12, 0x100, URZ ;  /* 0x000001000c327897 */ /* 0x000fc8000fffe0ff */
[----:B------:R0:W-:Y:S03]  /*8e10*/  STL.64 [R1+0x240], R2 ;  /* 0x0002400201007387 */ /* 0x0001e60000100a00 */
[----:B------:R-:W-:Y:S01]  /*8e20*/  UIADD3.64 UR46, UPT, UPT, UR46, -UR48, URZ ;  /* 0x800000302e2e7297 */ /* 0x000fe2000fffe0ff */
[----:B------:R1:W-:Y:S01]  /*8e30*/  STL [R1+0x238], RZ ;  /* 0x000238ff01007387 */ /* 0x0003e20000100800 */
[----:B------:R-:W-:Y:S01]  /*8e40*/  UIADD3.64 UR48, UPT, UPT, UR12, 0xfe, URZ ;  /* 0x000000fe0c307897 */ /* 0x000fe2000fffe0ff */
[----:B0-----:R-:W0:Y:S02]  /*8e50*/  LDC R3, c[0x0][0x3c4] ;  /* 0x0000f100ff037b82 */ /* 0x001e240000000800 */
[----:B0-----:R-:W-:Y:S02]  /*8e60*/  IMAD.SHL.U32 R2, R3, 0x20, RZ ;  /* 0x0000002003027824 */ /* 0x001fe400078e00ff */
[----:B-1----:R-:W-:-:S07]  /*8e70*/  IMAD.U32 R3, RZ, RZ, UR5 ;  /* 0x00000005ff037e24 */ /* 0x002fce000f8e00ff */
.L_x_16:
[----:B------:R-:W2:Y:S04]  /*8e80*/  LDL.64 R12, [R1+0x1c0] ;  /* 0x0001c000010c7983 */ /* 0x000ea80000100a00 */
[----:B---3--:R-:W3:Y:S04]  /*8e90*/  LDL.64 R24, [R1+0x1b8] ;  /* 0x0001b80001187983 */ /* 0x008ee80000100a00 */
[----:B------:R-:W4:Y:S04]  /*8ea0*/  LDL.64 R16, [R1+0x140] ;  /* 0x0001400001107983 */ /* 0x000f280000100a00 */
[----:B------:R-:W5:Y:S04]  /*8eb0*/  LDL.64 R26, [R1+0x138] ;  /* 0x00013800011a7983 */ /* 0x000f680000100a00 */
[----:B------:R-:W5:Y:S04]  /*8ec0*/  LDL.64 R18, [R1+0xb8] ;  /* 0x0000b80001127983 */ /* 0x000f680000100a00 */
[----:B------:R-:W5:Y:S04]  /*8ed0*/  LDL.64 R38, [R1+0x1a8] ;  /* 0x0001a80001267983 */ /* 0x000f680000100a00 */
[----:B------:R-:W5:Y:S04]  /*8ee0*/  LDL.64 R20, [R1+0xc0] ;  /* 0x0000c00001147983 */ /* 0x000f680000100a00 */
[----:B------:R-:W5:Y:S04]  /*8ef0*/  LDL.64 R28, [R1+0x1b0] ;  /* 0x0001b000011c7983 */ /* 0x000f680000100a00 */
[----:B------:R-:W5:Y:S01]  /*8f00*/  LDL.64 R30, [R1+0x130] ;  /* 0x00013000011e7983 */ /* 0x000f620000100a00 */
[----:B------:R-:W-:Y:S01]  /*8f10*/  SHF.R.S32.HI R4, RZ, 0x1f, R2 ;  /* 0x0000001fff047819 */ /* 0x000fe20000011402 */
[----:B------:R-:W0:Y:S01]  /*8f20*/  LDCU UR5, c[0x0][0x3c4] ;  /* 0x00007880ff0577ac */ /* 0x000e220008000800 */
[C---:B------:R-:W-:Y:S01]  /*8f30*/  IADD3 R8, P4, PT, R2.reuse, R136, RZ ;  /* 0x0000008802087210 */ /* 0x040fe20007f9e0ff */
[----:B------:R-:W5:Y:S01]  /*8f40*/  LDL.64 R22, [R1+0x128] ;  /* 0x0001280001167983 */ /* 0x000f620000100a00 */
[----:B------:R-:W-:-:S03]  /*8f50*/  IADD3 R6, P3, PT, R2, R134, RZ ;  /* 0x0000008602067210 */ /* 0x000fc60007f7e0ff */
[C---:B------:R-:W-:Y:S01]  /*8f60*/  IMAD.X R9, R4.reuse, 0x1, R137, P4 ;  /* 0x0000000104097824 */ /* 0x040fe200020e0689 */
[----:B------:R-:W5:Y:S01]  /*8f70*/  LDL.64 R32, [R1+0xb0] ;  /* 0x0000b00001207983 */ /* 0x000f620000100a00 */
[----:B------:R-:W-:-:S03]  /*8f80*/  IMAD.X R7, R4, 0x1, R135, P3 ;  /* 0x0000000104077824 */ /* 0x000fc600018e0687 */
[----:B------:R3:W5:Y:S04]  /*8f90*/  LDG.E.U8 R5, desc[UR10][R8.64] ;  /* 0x0000000a08057981 */ /* 0x000768000c1e1100 */
[----:B------:R-:W5:Y:S04]  /*8fa0*/  LDG.E.U8 R6, desc[UR10][R6.64] ;  /* 0x0000000a06067981 */ /* 0x000f68000c1e1100 */
[----:B------:R-:W5:Y:S04]  /*8fb0*/  LDL.64 R34, [R1+0x220] ;  /* 0x0002200001227983 */ /* 0x000f680000100a00 */
        /* <DEDUP_REMOVED lines=24> */
[----:B------:R-:W5:Y:S01]  /*9140*/  LDL.64 R76, [R1+0x50] ;  /* 0x00005000014c7983 */ /* 0x000f620000100a00 */
[----:B--2---:R-:W-:-:S02]  /*9150*/  IADD3 R10, P4, PT, R2, R12, RZ ;  /* 0x0000000c020a7210 */ /* 0x004fc40007f9e0ff */
[----:B---3--:R-:W-:-:S03]  /*9160*/  IADD3 R8, P3, PT, R2, R24, RZ ;  /* 0x0000001802087210 */ /* 0x008fc60007f7e0ff */
[----:B------:R-:W-:Y:S01]  /*9170*/  IMAD.X R11, R4, 0x1, R13, P4 ;  /* 0x00000001040b7824 */ /* 0x000fe200020e060d */
[----:B----4-:R-:W-:Y:S01]  /*9180*/  IADD3 R12, P4, PT, R2, R16, RZ ;  /* 0x00000010020c7210 */ /* 0x010fe20007f9e0ff */
[----:B------:R-:W-:-:S03]  /*9190*/  IMAD.X R9, R4, 0x1, R25, P3 ;  /* 0x0000000104097824 */ /* 0x000fc600018e0619 */
[----:B------:R5:W2:Y:S01]  /*91a0*/  LDG.E.U8 R7, desc[UR10][R10.64] ;  /* 0x0000000a0a077981 */ /* 0x000aa2000c1e1100 */
[----:B------:R-:W-:-:S03]  /*91b0*/  IMAD.X R13, R4, 0x1, R17, P4 ;  /* 0x00000001040d7824 */ /* 0x000fc600020e0611 */
[----:B------:R-:W3:Y:S04]  /*91c0*/  LDL.64 R24, [R1+0xa8] ;  /* 0x0000a80001187983 */ /* 0x000ee80000100a00 */
[----:B------:R-:W4:Y:S01]  /*91d0*/  LDG.E.U8 R8, desc[UR10][R8.64] ;  /* 0x0000000a08087981 */ /* 0x000f22000c1e1100 */
[----:B-----5:R-:W-:-:S05]  /*91e0*/  IADD3 R10, P3, PT, R2, R26, RZ ;  /* 0x0000001a020a7210 */ /* 0x020fca0007f7e0ff */
[----:B------:R-:W-:Y:S02]  /*91f0*/  IMAD.X R11, R4, 0x1, R27, P3 ;  /* 0x00000001040b7824 */ /* 0x000fe400018e061b */
[----:B------:R-:W5:Y:S04]  /*9200*/  LDL.64 R26, [R1+0x218] ;  /* 0x00021800011a7983 */ /* 0x000f680000100a00 */
[----:B------:R1:W2:Y:S01]  /*9210*/  LDG.E.U8 R9, desc[UR10][R12.64] ;  /* 0x0000000a0c097981 */ /* 0x0002a2000c1e1100 */
[----:B------:R-:W-:-:S03]  /*9220*/  IADD3 R16, P4, PT, R2, R20, RZ ;  /* 0x0000001402107210 */ /* 0x000fc60007f9e0ff */
[----:B------:R-:W2:Y:S01]  /*9230*/  LDG.E.U8 R10, desc[UR10][R10.64] ;  /* 0x0000000a0a0a7981 */ /* 0x000ea2000c1e1100 */
[----:B-1----:R-:W-:-:S05]  /*9240*/  IADD3 R12, P3, PT, R2, R18, RZ ;  /* 0x00000012020c7210 */ /* 0x002fca0007f7e0ff */
[----:B------:R-:W-:Y:S01]  /*9250*/  IMAD.X R13, R4, 0x1, R19, P3 ;  /* 0x00000001040d7824 */ /* 0x000fe200018e0613 */
[----:B------:R-:W-:Y:S01]  /*9260*/  IADD3 R18, P3, PT, R2, R38, RZ ;  /* 0x0000002602127210 */ /* 0x000fe20007f7e0ff */
[----:B------:R-:W-:-:S03]  /*9270*/  IMAD.X R17, R4, 0x1, R21, P4 ;  /* 0x0000000104117824 */ /* 0x000fc600020e0615 */
[----:B------:R-:W2:Y:S01]  /*9280*/  LDG.E.U8 R12, desc[UR10][R12.64] ;  /* 0x0000000a0c0c7981 */ /* 0x000ea2000c1e1100 */
[----:B------:R-:W-:-:S03]  /*9290*/  IMAD.X R19, R4, 0x1, R39, P3 ;  /* 0x0000000104137824 */ /* 0x000fc600018e0627 */
[----:B------:R-:W2:Y:S01]  /*92a0*/  LDL.64 R38, [R1+0x120] ;  /* 0x0001200001267983 */ /* 0x000ea20000100a00 */
[----:B------:R-:W-:-:S03]  /*92b0*/  IADD3 R20, P4, PT, R2, R28, RZ ;  /* 0x0000001c02147210 */ /* 0x000fc60007f9e0ff */
[----:B------:R1:W4:Y:S02]  /*92c0*/  LDG.E.U8 R11, desc[UR10][R16.64] ;  /* 0x0000000a100b7981 */ /* 0x000324000c1e1100 */
[----:B------:R-:W-:Y:S02]  /*92d0*/  IMAD.X R21, R4, 0x1, R29, P4 ;  /* 0x0000000104157824 */ /* 0x000fe400020e061d */
[----:B------:R-:W4:Y:S04]  /*92e0*/  LDL.64 R28, [R1+0x198] ;  /* 0x00019800011c7983 */ /* 0x000f280000100a00 */
[----:B------:R0:W4:Y:S01]  /*92f0*/  LDG.E.U8 R13, desc[UR10][R20.64] ;  /* 0x0000000a140d7981 */ /* 0x000122000c1e1100 */
[----:B-1----:R-:W-:-:S03]  /*9300*/  IADD3 R16, P4, PT, R2, R30, RZ ;  /* 0x0000001e02107210 */ /* 0x002fc60007f9e0ff */
[----:B------:R1:W4:Y:S02]  /*9310*/  LDG.E.U8 R15, desc[UR10][R18.64] ;  /* 0x0000000a120f7981 */ /* 0x000324000c1e1100 */
[----:B------:R-:W-:Y:S02]  /*9320*/  IMAD.X R17, R4, 0x1, R31, P4 ;  /* 0x0000000104117824 */ /* 0x000fe400020e061f */
[----:B------:R-:W4:Y:S01]  /*9330*/  LDL.64 R30, [R1+0x118] ;  /* 0x00011800011e7983 */ /* 0x000f220000100a00 */
[----:B0-----:R-:W-:-:S03]  /*9340*/  IADD3 R20, P3, PT, R2, R22, RZ ;  /* 0x0000001602147210 */ /* 0x001fc60007f7e0ff */
[----:B------:R-:W4:Y:S01]  /*9350*/  LDG.E.U8 R16, desc[UR10][R16.64] ;  /* 0x0000000a10107981 */ /* 0x000f22000c1e1100 */
[----:B-1----:R-:W-:Y:S01]  /*9360*/  IADD3 R18, P4, PT, R2, R32, RZ ;  /* 0x0000002002127210 */ /* 0x002fe20007f9e0ff */
[----:B------:R-:W-:-:S04]  /*9370*/  IMAD.X R21, R4, 0x1, R23, P3 ;  /* 0x0000000104157824 */ /* 0x000fc800018e0617 */
[----:B------:R-:W-:Y:S02]  /*9380*/  IMAD.X R19, R4, 0x1, R33, P4 ;  /* 0x0000000104137824 */ /* 0x000fe400020e0621 */
[----:B------:R-:W4:Y:S04]  /*9390*/  LDL.64 R32, [R1+0x98] ;  /* 0x0000980001207983 */ /* 0x000f280000100a00 */
[----:B------:R0:W4:Y:S04]  /*93a0*/  LDG.E.U8 R17, desc[UR10][R20.64] ;  /* 0x0000000a14117981 */ /* 0x000128000c1e1100 */
[----:B------:R-:W4:Y:S01]  /*93b0*/  LDG.E.U8 R18, desc[UR10][R18.64] ;  /* 0x0000000a12127981 */ /* 0x000f22000c1e1100 */
[----:B0-----:R-:W-:-:S05]  /*93c0*/  IADD3 R20, P4, PT, R2, R34, RZ ;  /* 0x0000002202147210 */ /* 0x001fca0007f9e0ff */
[----:B------:R-:W-:Y:S02]  /*93d0*/  IMAD.X R21, R4, 0x1, R35, P4 ;  /* 0x0000000104157824 */ /* 0x000fe400020e0623 */
[----:B------:R-:W4:Y:S04]  /*93e0*/  LDL.64 R34, [R1+0x208] ;  /* 0x0002080001227983 */ /* 0x000f280000100a00 */
[----:B------:R-:W4:Y:S01]  /*93f0*/  LDG.E.U8 R20, desc[UR10][R20.64] ;  /* 0x0000000a14147981 */ /* 0x000f22000c1e1100 */
[----:B---3--:R-:W-:-:S05]  /*9400*/  IADD3 R22, P3, PT, R2, R24, RZ ;  /* 0x0000001802167210 */ /* 0x008fca0007f7e0ff */
[----:B------:R-:W-:-:S05]  /*9410*/  IMAD.X R23, R4, 0x1, R25, P3 ;  /* 0x0000000104177824 */ /* 0x000fca00018e0619 */
[----:B------:R0:W3:Y:S01]  /*9420*/  LDG.E.U8 R19, desc[UR10][R22.64] ;  /* 0x0000000a16137981 */ /* 0x0000e2000c1e1100 */
[----:B-----5:R-:W-:-:S05]  /*9430*/  IADD3 R24, P3, PT, R2, R26, RZ ;  /* 0x0000001a02187210 */ /* 0x020fca0007f7e0ff */
[----:B------:R-:W-:Y:S01]  /*9440*/  IMAD.X R25, R4, 0x1, R27, P3 ;  /* 0x0000000104197824 */ /* 0x000fe200018e061b */
[----:B0-----:R-:W-:-:S04]  /*9450*/  IADD3 R22, P4, PT, R2, R36, RZ ;  /* 0x0000002402167210 */ /* 0x001fc80007f9e0ff */
[----:B------:R2:W5:Y:S01]  /*9460*/  LDG.E.U8 R21, desc[UR10][R24.64] ;  /* 0x0000000a18157981 */ /* 0x000562000c1e1100 */
[----:B------:R-:W-:-:S03]  /*9470*/  IMAD.X R23, R4, 0x1, R37, P4 ;  /* 0x0000000104177824 */ /* 0x000fc600020e0625 */
[----:B------:R-:W3:Y:S04]  /*9480*/  LDL.64 R36, [R1+0x188] ;  /* 0x0001880001247983 */ /* 0x000ee80000100a00 */
[----:B------:R-:W5:Y:S01]  /*9490*/  LDG.E.U8 R22, desc[UR10][R22.64] ;  /* 0x0000000a16167981 */ /* 0x000f62000c1e1100 */
[----:B--2---:R-:W-:-:S05]  /*94a0*/  IADD3 R24, P4, PT, R2, R38, RZ ;  /* 0x0000002602187210 */ /* 0x004fca0007f9e0ff */
[----:B------:R-:W-:Y:S02]  /*94b0*/  IMAD.X R25, R4, 0x1, R39, P4 ;  /* 0x0000000104197824 */ /* 0x000fe400020e0627 */
[----:B------:R-:W2:Y:S01]  /*94c0*/  LDL.64 R38, [R1+0x108] ;  /* 0x0001080001267983 */ /* 0x000ea20000100a00 */
[----:B----4-:R-:W-:-:S03]  /*94d0*/  IADD3 R26, P3, PT, R2, R28, RZ ;  /* 0x0000001c021a7210 */ /* 0x010fc60007f7e0ff */
[----:B------:R-:W4:Y:S02]  /*94e0*/  LDG.E.U8 R24, desc[UR10][R24.64] ;  /* 0x0000000a18187981 */ /* 0x000f24000c1e1100 */
[----:B------:R-:W-:-:S05]  /*94f0*/  IMAD.X R27, R4, 0x1, R29, P3 ;  /* 0x00000001041b7824 */ /* 0x000fca00018e061d */
[----:B------:R0:W4:Y:S01]  /*9500*/  LDG.E.U8 R23, desc[UR10][R26.64] ;  /* 0x0000000a1a177981 */ /* 0x000122000c1e1100 */
[----:B------:R-:W-:-:S05]  /*9510*/  IADD3 R28, P3, PT, R2, R30, RZ ;  /* 0x0000001e021c7210 */ /* 0x000fca0007f7e0ff */
[----:B------:R-:W-:Y:S01]  /*9520*/  IMAD.X R29, R4, 0x1, R31, P3 ;  /* 0x00000001041d7824 */ /* 0x000fe200018e061f */
[----:B0-----:R-:W-:-:S04]  /*9530*/  IADD3 R26, P4, PT, R2, R40, RZ ;  /* 0x00000028021a7210 */ /* 0x001fc80007f9e0ff */
[----:B------:R0:W4:Y:S01]  /*9540*/  LDG.E.U8 R25, desc[UR10][R28.64] ;  /* 0x0000000a1c197981 */ /* 0x000122000c1e1100 */
[----:B------:R-:W-:-:S03]  /*9550*/  IMAD.X R27, R4, 0x1, R41, P4 ;  /* 0x00000001041b7824 */ /* 0x000fc600020e0629 */
[----:B------:R-:W4:Y:S01]  /*9560*/  LDL.64 R40, [R1+0x88] ;  /* 0x0000880001287983 */ /* 0x000f220000100a00 */
[----:B------:R-:W-:-:S03]  /*9570*/  IADD3 R30, P3, PT, R2, R32, RZ ;  /* 0x00000020021e7210 */ /* 0x000fc60007f7e0ff */
[----:B------:R-:W5:Y:S01]  /*9580*/  LDG.E.U8 R26, desc[UR10][R26.64] ;  /* 0x0000000a1a1a7981 */ /* 0x000f62000c1e1100 */
[----:B0-----:R-:W-:-:S05]  /*9590*/  IADD3 R28, P4, PT, R2, R42, RZ ;  /* 0x0000002a021c7210 */ /* 0x001fca0007f9e0ff */
[C---:B------:R-:W-:Y:S02]  /*95a0*/  IMAD.X R29, R4.reuse, 0x1, R43, P4 ;  /* 0x00000001041d7824 */ /* 0x040fe400020e062b */
[----:B------:R-:W5:Y:S01]  /*95b0*/  LDL.64 R42, [R1+0x1f8] ;  /* 0x0001f800012a7983 */ /* 0x000f620000100a00 */
[----:B------:R-:W-:-:S03]  /*95c0*/  IMAD.X R31, R4, 0x1, R33, P3 ;  /* 0x00000001041f7824 */ /* 0x000fc600018e0621 */
[----:B------:R-:W5:Y:S01]  /*95d0*/  LDG.E.U8 R28, desc[UR10][R28.64] ;  /* 0x0000000a1c1c7981 */ /* 0x000f62000c1e1100 */
[----:B------:R-:W-:-:S03]  /*95e0*/  IADD3 R32, P3, PT, R2, R34, RZ ;  /* 0x0000002202207210 */ /* 0x000fc60007f7e0ff */
[----:B------:R0:W5:Y:S02]  /*95f0*/  LDG.E.U8 R27, desc[UR10][R30.64] ;  /* 0x0000000a1e1b7981 */ /* 0x000164000c1e1100 */
[----:B------:R-:W-:-:S05]  /*9600*/  IMAD.X R33, R4, 0x1, R35, P3 ;  /* 0x0000000104217824 */ /* 0x000fca00018e0623 */
[----:B------:R1:W5:Y:S01]  /*9610*/  LDG.E.U8 R29, desc[UR10][R32.64] ;  /* 0x0000000a201d7981 */ /* 0x000362000c1e1100 */
[----:B0-----:R-:W-:-:S05]  /*9620*/  IADD3 R30, P4, PT, R2, R44, RZ ;  /* 0x0000002c021e7210 */ /* 0x001fca0007f9e0ff */
[----:B------:R-:W-:Y:S02]  /*9630*/  IMAD.X R31, R4, 0x1, R45, P4 ;  /* 0x00000001041f7824 */ /* 0x000fe400020e062d */
[----:B------:R-:W5:Y:S01]  /*9640*/  LDL.64 R44, [R1+0x178] ;  /* 0x00017800012c7983 */ /* 0x000f620000100a00 */
[----:B-1----:R-:W-:-:S03]  /*9650*/  IADD3 R32, P4, PT, R2, R46, RZ ;  /* 0x0000002e02207210 */ /* 0x002fc60007f9e0ff */
[----:B------:R-:W5:Y:S02]  /*9660*/  LDG.E.U8 R30, desc[UR10][R30.64] ;  /* 0x0000000a1e1e7981 */ /* 0x000f64000c1e1100 */
[----:B------:R-:W-:Y:S02]  /*9670*/  IMAD.X R33, R4, 0x1, R47, P4 ;  /* 0x0000000104217824 */ /* 0x000fe400020e062f */
[----:B------:R-:W5:Y:S04]  /*9680*/  LDL.64 R46, [R1+0x80] ;  /* 0x00008000012e7983 */ /* 0x000f680000100a00 */
[----:B------:R-:W5:Y:S01]  /*9690*/  LDG.E.U8 R32, desc[UR10][R32.64] ;  /* 0x0000000a20207981 */ /* 0x000f62000c1e1100 */
[----:B---3--:R-:W-:-:S05]  /*96a0*/  IADD3 R34, P3, PT, R2, R36, RZ ;  /* 0x0000002402227210 */ /* 0x008fca0007f7e0ff */
[----:B------:R-:W-:-:S05]  /*96b0*/  IMAD.X R35, R4, 0x1, R37, P3 ;  /* 0x0000000104237824 */ /* 0x000fca00018e0625 */
[----:B------:R0:W3:Y:S01]  /*96c0*/  LDG.E.U8 R31, desc[UR10][R34.64] ;  /* 0x0000000a221f7981 */ /* 0x0000e2000c1e1100 */
[C---:B--2---:R-:W-:Y:S02]  /*96d0*/  IADD3 R36, P3, PT, R2.reuse, R38, RZ ;  /* 0x0000002602247210 */ /* 0x044fe40007f7e0ff */
[----:B0-----:R-:W-:-:S03]  /*96e0*/  IADD3 R34, P4, PT, R2, R54, RZ ;  /* 0x0000003602227210 */ /* 0x001fc60007f9e0ff */
[C---:B------:R-:W-:Y:S02]  /*96f0*/  IMAD.X R37, R4.reuse, 0x1, R39, P3 ;  /* 0x0000000104257824 */ /* 0x040fe400018e0627 */
[----:B------:R-:W-:Y:S02]  /*9700*/  IMAD.X R35, R4, 0x1, R55, P4 ;  /* 0x0000000104237824 */ /* 0x000fe400020e0637 */
[----:B------:R-:W2:Y:S04]  /*9710*/  LDL.64 R54, [R1+0x168] ;  /* 0x0001680001367983 */ /* 0x000ea80000100a00 */
[----:B------:R0:W2:Y:S04]  /*9720*/  LDG.E.U8 R33, desc[UR10][R36.64] ;  /* 0x0000000a24217981 */ /* 0x0000a8000c1e1100 */
[----:B------:R-:W2:Y:S01]  /*9730*/  LDG.E.U8 R34, desc[UR10][R34.64] ;  /* 0x0000000a22227981 */ /* 0x000ea2000c1e1100 */
[----:B0-----:R-:W-:-:S05]  /*9740*/  IADD3 R36, P4, PT, R2, R52, RZ ;  /* 0x0000003402247210 */ /* 0x001fca0007f9e0ff */
[----:B------:R-:W-:Y:S02]  /*9750*/  IMAD.X R37, R4, 0x1, R53, P4 ;  /* 0x0000000104257824 */ /* 0x000fe400020e0635 */
[----:B------:R-:W2:Y:S01]  /*9760*/  LDL.64 R52, [R1+0x1e8] ;  /* 0x0001e80001347983 */ /* 0x000ea20000100a00 */
[----:B----4-:R-:W-:-:S03]  /*9770*/  IADD3 R38, P3, PT, R2, R40, RZ ;  /* 0x0000002802267210 */ /* 0x010fc60007f7e0ff */
[----:B------:R-:W4:Y:S02]  /*9780*/  LDG.E.U8 R36, desc[UR10][R36.64] ;  /* 0x0000000a24247981 */ /* 0x000f24000c1e1100 */
[----:B------:R-:W-:Y:S01]  /*9790*/  IMAD.X R39, R4, 0x1, R41, P3 ;  /* 0x0000000104277824 */ /* 0x000fe200018e0629 */
[----:B-----5:R-:W-:-:S04]  /*97a0*/  IADD3 R40, P3, PT, R2, R42, RZ ;  /* 0x0000002a02287210 */ /* 0x020fc80007f7e0ff */
[----:B------:R0:W5:Y:S01]  /*97b0*/  LDG.E.U8 R35, desc[UR10][R38.64] ;  /* 0x0000000a26237981 */ /* 0x000162000c1e1100 */
[----:B------:R-:W-:-:S05]  /*97c0*/  IMAD.X R41, R4, 0x1, R43, P3 ;  /* 0x0000000104297824 */ /* 0x000fca00018e062b */
[----:B------:R1:W3:Y:S01]  /*97d0*/  LDG.E.U8 R37, desc[UR10][R40.64] ;  /* 0x0000000a28257981 */ /* 0x0002e2000c1e1100 */
[----:B0-----:R-:W-:-:S05]  /*97e0*/  IADD3 R38, P4, PT, R2, R50, RZ ;  /* 0x0000003202267210 */ /* 0x001fca0007f9e0ff */
[----:B------:R-:W-:Y:S01]  /*97f0*/  IMAD.X R39, R4, 0x1, R51, P4 ;  /* 0x0000000104277824 */ /* 0x000fe200020e0633 */
[----:B-1----:R-:W-:-:S04]  /*9800*/  IADD3 R40, P4, PT, R2, R48, RZ ;  /* 0x0000003002287210 */ /* 0x002fc80007f9e0ff */
[----:B------:R-:W3:Y:S01]  /*9810*/  LDG.E.U8 R38, desc[UR10][R38.64] ;  /* 0x0000000a26267981 */ /* 0x000ee2000c1e1100 */
[----:B------:R-:W-:-:S03]  /*9820*/  IMAD.X R41, R4, 0x1, R49, P4 ;  /* 0x0000000104297824 */ /* 0x000fc600020e0631 */
[----:B------:R-:W3:Y:S01]  /*9830*/  LDL.64 R48, [R1+0x70] ;  /* 0x0000700001307983 */ /* 0x000ee20000100a00 */
[----:B------:R-:W-:-:S03]  /*9840*/  IADD3 R42, P3, PT, R2, R44, RZ ;  /* 0x0000002c022a7210 */ /* 0x000fc60007f7e0ff */
[----:B------:R-:W3:Y:S02]  /*9850*/  LDG.E.U8 R40, desc[UR10][R40.64] ;  /* 0x0000000a28287981 */ /* 0x000ee4000c1e1100 */
[----:B------:R-:W-:Y:S01]  /*9860*/  IMAD.X R43, R4, 0x1, R45, P3 ;  /* 0x00000001042b7824 */ /* 0x000fe200018e062d */
[C---:B------:R-:W-:Y:S02]  /*9870*/  IADD3 R44, P3, PT, R2.reuse, R58, RZ ;  /* 0x0000003a022c7210 */ /* 0x040fe40007f7e0ff */
[----:B------:R-:W-:Y:S02]  /*9880*/  IADD3 R50, P4, PT, R2, R46, RZ ;  /* 0x0000002e02327210 */ /* 0x000fe40007f9e0ff */
[----:B------:R0:W4:Y:S01]  /*9890*/  LDG.E.U8 R39, desc[UR10][R42.64] ;  /* 0x0000000a2a277981 */ /* 0x000122000c1e1100 */
[----:B------:R-:W-:-:S03]  /*98a0*/  IMAD.X R45, R4, 0x1, R59, P3 ;  /* 0x00000001042d7824 */ /* 0x000fc600018e063b */
[----:B------:R-:W4:Y:S01]  /*98b0*/  LDL.64 R58, [R1+0x68] ;  /* 0x00006800013a7983 */ /* 0x000f220000100a00 */
[----:B------:R-:W-:Y:S01]  /*98c0*/  IMAD.X R51, R4, 0x1, R47, P4 ;  /* 0x0000000104337824 */ /* 0x000fe200020e062f */
[C---:B0-----:R-:W-:Y:S02]  /*98d0*/  IADD3 R42, P3, PT, R2.reuse, R66, RZ ;  /* 0x00000042022a7210 */ /* 0x041fe40007f7e0ff */
[----:B------:R-:W4:Y:S01]  /*98e0*/  LDG.E.U8 R41, desc[UR10][R44.64] ;  /* 0x0000000a2c297981 */ /* 0x000f22000c1e1100 */
[----:B------:R-:W-:Y:S02]  /*98f0*/  IADD3 R46, P4, PT, R2, R64, RZ ;  /* 0x00000040022e7210 */ /* 0x000fe40007f9e0ff */
[C---:B------:R-:W-:Y:S01]  /*9900*/  IMAD.X R43, R4.reuse, 0x1, R67, P3 ;  /* 0x00000001042b7824 */ /* 0x040fe200018e0643 */
[----:B------:R-:W5:Y:S02]  /*9910*/  LDG.E.U8 R50, desc[UR10][R50.64] ;  /* 0x0000000a32327981 */ /* 0x000f64000c1e1100 */
[----:B------:R-:W-:-:S02]  /*9920*/  IMAD.X R47, R4, 0x1, R65, P4 ;  /* 0x00000001042f7824 */ /* 0x000fc400020e0641 */
[----:B------:R-:W5:Y:S04]  /*9930*/  LDL.64 R64, [R1+0x158] ;  /* 0x0001580001407983 */ /* 0x000f680000100a00 */
[----:B------:R-:W5:Y:S04]  /*9940*/  LDL.64 R66, [R1+0xd8] ;  /* 0x0000d80001427983 */ /* 0x000f680000100a00 */
[----:B------:R0:W5:Y:S02]  /*9950*/  LDG.E.U8 R51, desc[UR10][R42.64] ;  /* 0x0000000a2a337981 */ /* 0x000164000c1e1100 */
[----:B0-----:R-:W-:-:S05]  /*9960*/  IADD3 R42, P4, PT, R2, R60, RZ ;  /* 0x0000003c022a7210 */ /* 0x001fca0007f9e0ff */
[----:B------:R-:W-:Y:S02]  /*9970*/  IMAD.X R43, R4, 0x1, R61, P4 ;  /* 0x00000001042b7824 */ /* 0x000fe400020e063d */
[----:B------:R-:W5:Y:S01]  /*9980*/  LDL.64 R60, [R1+0x250] ;  /* 0x00025000013c7983 */ /* 0x000f620000100a00 */
[----:B--2---:R-:W-:-:S03]  /*9990*/  IADD3 R44, P3, PT, R2, R52, RZ ;  /* 0x00000034022c7210 */ /* 0x004fc60007f7e0ff */
[----:B------:R-:W2:Y:S02]  /*99a0*/  LDG.E.U8 R52, desc[UR10][R46.64] ;  /* 0x0000000a2e347981 */ /* 0x000ea4000c1e1100 */
[----:B------:R-:W-:-:S05]  /*99b0*/  IMAD.X R45, R4, 0x1, R53, P3 ;  /* 0x00000001042d7824 */ /* 0x000fca00018e0635 */
[----:B------:R0:W2:Y:S02]  /*99c0*/  LDG.E.U8 R53, desc[UR10][R44.64] ;  /* 0x0000000a2c357981 */ /* 0x0000a4000c1e1100 */
[----:B0-----:R-:W-:-:S05]  /*99d0*/  IADD3 R44, P4, PT, R2, R62, RZ ;  /* 0x0000003e022c7210 */ /* 0x001fca0007f9e0ff */
[----:B------:R-:W-:Y:S02]  /*99e0*/  IMAD.X R45, R4, 0x1, R63, P4 ;  /* 0x00000001042d7824 */ /* 0x000fe400020e063f */
[----:B------:R-:W2:Y:S01]  /*99f0*/  LDL.64 R62, [R1+0x248] ;  /* 0x00024800013e7983 */ /* 0x000ea20000100a00 */
[----:B------:R-:W-:-:S03]  /*9a00*/  IADD3 R46, P3, PT, R2, R54, RZ ;  /* 0x00000036022e7210 */ /* 0x000fc60007f7e0ff */
[----:B------:R-:W2:Y:S02]  /*9a10*/  LDG.E.U8 R54, desc[UR10][R42.64] ;  /* 0x0000000a2a367981 */ /* 0x000ea4000c1e1100 */
[----:B------:R-:W-:-:S05]  /*9a20*/  IMAD.X R47, R4, 0x1, R55, P3 ;  /* 0x00000001042f7824 */ /* 0x000fca00018e0637 */
[----:B------:R3:W2:Y:S02]  /*9a30*/  LDG.E.U8 R55, desc[UR10][R46.64] ;  /* 0x0000000a2e377981 */ /* 0x0006a4000c1e1100 */
[C---:B---3--:R-:W-:Y:S02]  /*9a40*/  IADD3 R46, P4, PT, R2.reuse, R48, RZ ;  /* 0x00000030022e7210 */ /* 0x048fe40007f9e0ff */
[----:B------:R-:W-:Y:S02]  /*9a50*/  IADD3 R42, P3, PT, R2, R56, RZ ;  /* 0x00000038022a7210 */ /* 0x000fe40007f7e0ff */
[----:B------:R4:W3:Y:S01]  /*9a60*/  LDG.E.U8 R56, desc[UR10][R44.64] ;  /* 0x0000000a2c387981 */ /* 0x0008e2000c1e1100 */
[C---:B------:R-:W-:Y:S02]  /*9a70*/  IMAD.X R47, R4.reuse, 0x1, R49, P4 ;  /* 0x00000001042f7824 */ /* 0x040fe400020e0631 */
[----:B------:R-:W0:Y:S01]  /*9a80*/  LDC R49, c[0x0][0x3c4] ;  /* 0x0000f100ff317b82 */ /* 0x000e220000000800 */
[----:B------:R-:W-:-:S05]  /*9a90*/  IMAD.X R43, R4, 0x1, R57, P3 ;  /* 0x00000001042b7824 */ /* 0x000fca00018e0639 */
[----:B------:R1:W3:Y:S01]  /*9aa0*/  LDG.E.U8 R57, desc[UR10][R42.64] ;  /* 0x0000000a2a397981 */ /* 0x0002e2000c1e1100 */
[----:B----4-:R-:W-:Y:S01]  /*9ab0*/  IADD3 R44, P3, PT, R2, R58, RZ ;  /* 0x0000003a022c7210 */ /* 0x010fe20007f7e0ff */
[----:B------:R-:W-:Y:S02]  /*9ac0*/  VIADD R48, R136, UR5 ;  /* 0x0000000588307c36 */ /* 0x000fe40008000000 */
[----:B------:R4:W3:Y:S01]  /*9ad0*/  LDG.E.U8 R58, desc[UR10][R46.64] ;  /* 0x0000000a2e3a7981 */ /* 0x0008e2000c1e1100 */
[----:B-1----:R-:W-:Y:S01]  /*9ae0*/  IADD3 R42, P4, PT, R2, R68, RZ ;  /* 0x00000044022a7210 */ /* 0x002fe20007f9e0ff */
[----:B------:R-:W-:-:S04]  /*9af0*/  IMAD.X R45, R4, 0x1, R59, P3 ;  /* 0x00000001042d7824 */ /* 0x000fc800018e063b */
[----:B------:R-:W-:Y:S01]  /*9b00*/  IMAD.X R43, R4, 0x1, R69, P4 ;  /* 0x00000001042b7824 */ /* 0x000fe200020e0645 */
[----:B----4-:R-:W-:Y:S01]  /*9b10*/  IADD3 R46, P3, PT, R2, R48, RZ ;  /* 0x00000030022e7210 */ /* 0x010fe20007f7e0ff */
[----:B------:R-:W4:Y:S04]  /*9b20*/  LDL.64 R68, [R1+0x58] ;  /* 0x0000580001447983 */ /* 0x000f280000100a00 */
[----:B------:R0:W3:Y:S02]  /*9b30*/  LDG.E.U8 R59, desc[UR10][R44.64] ;  /* 0x0000000a2c3b7981 */ /* 0x0000e4000c1e1100 */
[----:B0-----:R-:W-:Y:S01]  /*9b40*/  IMAD.IADD R45, R134, 0x1, R49 ;  /* 0x00000001862d7824 */ /* 0x001fe200078e0231 */
[----:B------:R-:W-:Y:S01]  /*9b50*/  IADD3 R44, P4, PT, R2, R72, RZ ;  /* 0x00000048022c7210 */ /* 0x000fe20007f9e0ff */
[----:B------:R-:W3:Y:S01]  /*9b60*/  LDL.64 R48, [R1+0x1c8] ;  /* 0x0001c80001307983 */ /* 0x000ee20000100a00 */
[----:B-----5:R-:W-:-:S03]  /*9b70*/  IMAD.X R47, R4, 0x1, R61, P3 ;  /* 0x00000001042f7824 */ /* 0x020fc600018e063d */
[----:B------:R0:W5:Y:S04]  /*9b80*/  LDG.E.U8 R60, desc[UR10][R42.64] ;  /* 0x0000000a2a3c7981 */ /* 0x000168000c1e1100 */
[----:B------:R1:W5:Y:S01]  /*9b90*/  LDG.E.U8 R61, desc[UR10][R46.64] ;  /* 0x0000000a2e3d7981 */ /* 0x000362000c1e1100 */
[----:B0-----:R-:W-:Y:S01]  /*9ba0*/  IADD3 R42, P3, PT, R2, R45, RZ ;  /* 0x0000002d022a7210 */ /* 0x001fe20007f7e0ff */
[C---:B------:R-:W-:Y:S02]  /*9bb0*/  IMAD.X R45, R4.reuse, 0x1, R73, P4 ;  /* 0x00000001042d7824 */ /* 0x040fe400020e0649 */
[----:B------:R-:W5:Y:S02]  /*9bc0*/  LDL.64 R72, [R1+0x148] ;  /* 0x0001480001487983 */ /* 0x000f640000100a00 */
[----:B--2---:R-:W-:Y:S01]  /*9bd0*/  IMAD.X R43, R4, 0x1, R63, P3 ;  /* 0x00000001042b7824 */ /* 0x004fe200018e063f */
[----:B-1----:R-:W-:Y:S01]  /*9be0*/  IADD3 R46, P3, PT, R2, R74, RZ ;  /* 0x0000004a022e7210 */ /* 0x002fe20007f7e0ff */
[----:B------:R0:W2:Y:S04]  /*9bf0*/  LDG.E.U8 R62, desc[UR10][R44.64] ;  /* 0x0000000a2c3e7981 */ /* 0x0000a8000c1e1100 */
[----:B------:R-:W-:Y:S01]  /*9c00*/  IMAD.X R47, R4, 0x1, R75, P3 ;  /* 0x00000001042f7824 */ /* 0x000fe200018e064b */
[----:B------:R1:W2:Y:S04]  /*9c10*/  LDG.E.U8 R63, desc[UR10][R42.64] ;  /* 0x0000000a2a3f7981 */ /* 0x0002a8000c1e1100 */
[----:B------:R-:W2:Y:S01]  /*9c20*/  LDL.64 R74, [R1+0x48] ;  /* 0x00004800014a7983 */ /* 0x000ea20000100a00 */
[----:B0-----:R-:W-:-:S03]  /*9c30*/  IADD3 R44, P4, PT, R2, R64, RZ ;  /* 0x00000040022c7210 */ /* 0x001fc60007f9e0ff */
[----:B------:R0:W2:Y:S01]  /*9c40*/  LDG.E.U8 R64, desc[UR10][R46.64] ;  /* 0x0000000a2e407981 */ /* 0x0000a2000c1e1100 */
[----:B-1----:R-:W-:Y:S01]  /*9c50*/  IADD3 R42, P3, PT, R2, R86, RZ ;  /* 0x00000056022a7210 */ /* 0x002fe20007f7e0ff */
[----:B------:R-:W-:-:S04]  /*9c60*/  IMAD.X R45, R4, 0x1, R65, P4 ;  /* 0x00000001042d7824 */ /* 0x000fc800020e0641 */
[----:B------:R-:W-:Y:S01]  /*9c70*/  IMAD.X R43, R4, 0x1, R87, P3 ;  /* 0x00000001042b7824 */ /* 0x000fe200018e0657 */
[----:B------:R1:W2:Y:S01]  /*9c80*/  LDG.E.U8 R65, desc[UR10][R44.64] ;  /* 0x0000000a2c417981 */ /* 0x0002a2000c1e1100 */
[----:B0-----:R-:W-:-:S03]  /*9c90*/  IADD3 R46, P4, PT, R2, R66, RZ ;  /* 0x00000042022e7210 */ /* 0x001fc60007f9e0ff */
[----:B------:R4:W2:Y:S01]  /*9ca0*/  LDG.E.U8 R66, desc[UR10][R42.64] ;  /* 0x0000000a2a427981 */ /* 0x0008a2000c1e1100 */
[----:B-1----:R-:W-:Y:S01]  /*9cb0*/  IADD3 R44, P3, PT, R2, R84, RZ ;  /* 0x00000054022c7210 */ /* 0x002fe20007f7e0ff */
[----:B------:R-:W-:-:S04]  /*9cc0*/  IMAD.X R47, R4, 0x1, R67, P4 ;  /* 0x00000001042f7824 */ /* 0x000fc800020e0643 */
[----:B------:R-:W-:Y:S01]  /*9cd0*/  IMAD.X R45, R4, 0x1, R85, P3 ;  /* 0x00000001042d7824 */ /* 0x000fe200018e0655 */
[----:B------:R0:W2:Y:S01]  /*9ce0*/  LDG.E.U8 R67, desc[UR10][R46.64] ;  /* 0x0000000a2e437981 */ /* 0x0000a2000c1e1100 */
[----:B----4-:R-:W-:-:S03]  /*9cf0*/  IADD3 R42, P4, PT, R2, R68, RZ ;  /* 0x00000044022a7210 */ /* 0x010fc60007f9e0ff */
[----:B------:R3:W4:Y:S01]  /*9d00*/  LDG.E.U8 R68, desc[UR10][R44.64] ;  /* 0x0000000a2c447981 */ /* 0x000722000c1e1100 */
[----:B0-----:R-:W-:Y:S01]  /*9d10*/  IADD3 R46, P3, PT, R2, R70, RZ ;  /* 0x00000046022e7210 */ /* 0x001fe20007f7e0ff */
[----:B------:R-:W-:-:S04]  /*9d20*/  IMAD.X R43, R4, 0x1, R69, P4 ;  /* 0x00000001042b7824 */ /* 0x000fc800020e0645 */
[----:B------:R-:W-:Y:S01]  /*9d30*/  IMAD.X R47, R4, 0x1, R71, P3 ;  /* 0x00000001042f7824 */ /* 0x000fe200018e0647 */
[----:B------:R0:W4:Y:S04]  /*9d40*/  LDG.E.U8 R69, desc[UR10][R42.64] ;  /* 0x0000000a2a457981 */ /* 0x000128000c1e1100 */
[----:B------:R1:W4:Y:S01]  /*9d50*/  LDG.E.U8 R70, desc[UR10][R46.64] ;  /* 0x0000000a2e467981 */ /* 0x000322000c1e1100 */
[C---:B---3--:R-:W-:Y:S02]  /*9d60*/  IADD3 R44, P4, PT, R2.reuse, R48, RZ ;  /* 0x00000030022c7210 */ /* 0x048fe40007f9e0ff */
[----:B0-----:R-:W-:-:S03]  /*9d70*/  IADD3 R42, P3, PT, R2, R82, RZ ;  /* 0x00000052022a7210 */ /* 0x001fc60007f7e0ff */
[C---:B------:R-:W-:Y:S02]  /*9d80*/  IMAD.X R45, R4.reuse, 0x1, R49, P4 ;  /* 0x00000001042d7824 */ /* 0x040fe400020e0631 */
[----:B------:R-:W-:-:S03]  /*9d90*/  IMAD.X R43, R4, 0x1, R83, P3 ;  /* 0x00000001042b7824 */ /* 0x000fc600018e0653 */
[----:B------:R0:W3:Y:S01]  /*9da0*/  LDG.E.U8 R71, desc[UR10][R44.64] ;  /* 0x0000000a2c477981 */ /* 0x0000e2000c1e1100 */
[C---:B-1----:R-:W-:Y:S02]  /*9db0*/  IADD3 R46, P3, PT, R2.reuse, R80, RZ ;  /* 0x00000050022e7210 */ /* 0x042fe40007f7e0ff */
[----:B-----5:R-:W-:-:S03]  /*9dc0*/  IADD3 R48, P4, PT, R2, R72, RZ ;  /* 0x0000004802307210 */ /* 0x020fc60007f9e0ff */
[C---:B------:R-:W-:Y:S01]  /*9dd0*/  IMAD.X R47, R4.reuse, 0x1, R81, P3 ;  /* 0x00000001042f7824 */ /* 0x040fe200018e0651 */
[----:B------:R1:W5:Y:S01]  /*9de0*/  LDG.E.U8 R72, desc[UR10][R42.64] ;  /* 0x0000000a2a487981 */ /* 0x000362000c1e1100 */
[----:B------:R-:W-:Y:S01]  /*9df0*/  IMAD.X R49, R4, 0x1, R73, P4 ;  /* 0x0000000104317824 */ /* 0x000fe200020e0649 */
[----:B0-----:R-:W-:Y:S02]  /*9e00*/  IADD3 R44, P4, PT, R2, R78, RZ ;  /* 0x0000004e022c7210 */ /* 0x001fe40007f9e0ff */
[----:B------:R-:W3:Y:S04]  /*9e10*/  LDG.E.U8 R46, desc[UR10][R46.64] ;  /* 0x0000000a2e2e7981 */ /* 0x000ee8000c1e1100 */
[----:B------:R2:W3:Y:S01]  /*9e20*/  LDG.E.U8 R73, desc[UR10][R48.64] ;  /* 0x0000000a30497981 */ /* 0x0004e2000c1e1100 */
[----:B------:R-:W-:Y:S01]  /*9e30*/  IMAD.X R45, R4, 0x1, R79, P4 ;  /* 0x00000001042d7824 */ /* 0x000fe200020e064f */
[----:B-1----:R-:W-:-:S04]  /*9e40*/  IADD3 R42, P3, PT, R2, R76, RZ ;  /* 0x0000004c022a7210 */ /* 0x002fc80007f7e0ff */
[----:B------:R-:W3:Y:S01]  /*9e50*/  LDG.E.U8 R44, desc[UR10][R44.64] ;  /* 0x0000000a2c2c7981 */ /* 0x000ee2000c1e1100 */
[----:B------:R-:W-:-:S05]  /*9e60*/  IMAD.X R43, R4, 0x1, R77, P3 ;  /* 0x00000001042b7824 */ /* 0x000fca00018e064d */
[----:B------:R0:W3:Y:S01]  /*9e70*/  LDG.E.U8 R42, desc[UR10][R42.64] ;  /* 0x0000000a2a2a7981 */ /* 0x0000e2000c1e1100 */
[----:B--2---:R-:W-:-:S05]  /*9e80*/  IADD3 R48, P4, PT, R2, R74, RZ ;  /* 0x0000004a02307210 */ /* 0x004fca0007f9e0ff */
[----:B------:R-:W-:-:S05]  /*9e90*/  IMAD.X R49, R4, 0x1, R75, P4 ;  /* 0x0000000104317824 */ /* 0x000fca00020e064b */
[----:B------:R-:W2:Y:S01]  /*9ea0*/  LDG.E.U8 R48, desc[UR10][R48.64] ;  /* 0x0000000a30307981 */ /* 0x000ea2000c1e1100 */
[----:B------:R-:W1:Y:S01]  /*9eb0*/  S2R R74, SR_TID.X ;  /* 0x00000000004a7919 */ /* 0x000e620000002100 */
[----:B------:R-:W-:Y:S02]  /*9ec0*/  UMOV UR72, 0x1 ;  /* 0x0000000100487882 */ /* 0x000fe40000000000 */
[----:B------:R-:W-:-:S04]  /*9ed0*/  @!UP0 UIADD3 UR72, UPT, UPT, -UR72, 0x100000, URZ ;  /* 0x0010000048488890 */ /* 0x000fc8000fffe1ff */
[----:B------:R-:W-:Y:S02]  /*9ee0*/  @!UP0 USHF.L.U32 UR73, UR72, 0xb, URZ ;  /* 0x0000000b48498899 */ /* 0x000fe400080006ff */
[----:B------:R-:W-:Y:S01]  /*9ef0*/  @!UP0 USHF.L.U32 UR72, UR72, 0x1, URZ ;  /* 0x0000000148488899 */ /* 0x000fe200080006ff */
[C---:B-1----:R-:W-:Y:S02]  /*9f00*/  LOP3.LUT R4, R74.reuse, 0x80, RZ, 0xc0, !PT ;  /* 0x000000804a047812 */ /* 0x042fe400078ec0ff */
[----:B0-----:R-:W-:-:S03]  /*9f10*/  LOP3.LUT R43, R74, 0x80, RZ, 0xc0, !PT ;  /* 0x000000804a2b7812 */ /* 0x001fc600078ec0ff */
[----:B------:R-:W-:Y:S02]  /*9f20*/  IMAD.SHL.U32 R4, R4, 0x20, RZ ;  /* 0x0000002004047824 */ /* 0x000fe400078e00ff */
[----:B------:R-:W-:-:S03]  /*9f30*/  IMAD.SHL.U32 R43, R43, 0x20, RZ ;  /* 0x000000202b2b7824 */ /* 0x000fc600078e00ff */
[----:B------:R-:W-:-:S05]  /*9f40*/  LOP3.LUT R4, R4, 0x7f, R74, 0xf8, !PT ;  /* 0x0000007f04047812 */ /* 0x000fca00078ef84a */
[----:B------:R0:W-:Y:S04]  /*9f50*/  STS.U8 [R4+UR6+0xc000], R5 ;  /* 0x00c0000504007988 */ /* 0x0001e80008000006 */
[----:B------:R1:W-:Y:S01]  /*9f60*/  STS.U8 [R4+UR6+0xe000], R6 ;  /* 0x00e0000604007988 */ /* 0x0003e20008000006 */
[----:B0-----:R-:W-:-:S03]  /*9f70*/  LOP3.LUT R5, R43, 0x7f, R74, 0xf8, !PT ;  /* 0x0000007f2b057812 */ /* 0x001fc600078ef84a */
[----:B------:R-:W-:Y:S01]  /*9f80*/  STS.U8 [R4+UR6+0xc400], R7 ;  /* 0x00c4000704007988 */ /* 0x000fe20008000006 */
[----:B-1----:R-:W-:-:S03]  /*9f90*/  LOP3.LUT R6, R5, 0x10, RZ, 0x3c, !PT ;  /* 0x0000001005067812 */ /* 0x002fc600078e3cff */
[----:B------:R-:W-:Y:S04]  /*9fa0*/  STS.U8 [R4+UR6+0xe400], R8 ;  /* 0x00e4000804007988 */ /* 0x000fe80008000006 */
[----:B------:R-:W-:Y:S04]  /*9fb0*/  STS.U8 [R4+UR6+0xc800], R9 ;  /* 0x00c8000904007988 */ /* 0x000fe80008000006 */
[----:B------:R-:W-:Y:S04]  /*9fc0*/  STS.U8 [R4+UR6+0xe800], R10 ;  /* 0x00e8000a04007988 */ /* 0x000fe80008000006 */
[----:B------:R-:W-:Y:S04]  /*9fd0*/  STS.U8 [R4+UR6+0xcc00], R11 ;  /* 0x00cc000b04007988 */ /* 0x000fe80008000006 */
[----:B------:R0:W-:Y:S04]  /*9fe0*/  STS.U8 [R4+UR6+0xec00], R12 ;  /* 0x00ec000c04007988 */ /* 0x0001e80008000006 */
[----:B------:R-:W-:Y:S01]  /*9ff0*/  STS.U8 [R6+UR6+0xc080], R61 ;  /* 0x00c0803d06007988 */ /* 0x000fe20008000006 */
[----:B0-----:R-:W-:-:S03]  /*a000*/  LOP3.LUT R4, R5, 0x20, RZ, 0x3c, !PT ;  /* 0x0000002005047812 */ /* 0x001fc600078e3cff */
        /* <DEDUP_REMOVED lines=8> */
[----:B------:R-:W-:Y:S01]  /*a090*/  STS.U8 [R4+UR6+0xe100], R21 ;  /* 0x00e1001504007988 */ /* 0x000fe20008000006 */
[----:B0-----:R-:W-:-:S03]  /*a0a0*/  LOP3.LUT R6, R5, 0x30, RZ, 0x3c, !PT ;  /* 0x0000003005067812 */ /* 0x001fc600078e3cff */
        /* <DEDUP_REMOVED lines=23> */
[----:B------:R0:W-:Y:S01]  /*a220*/  STS.U8 [R4+UR6+0xee00], R51 ;  /* 0x00ee003304007988 */ /* 0x0001e20008000006 */
[----:B------:R-:W-:-:S03]  /*a230*/  VOTEU.ALL UP2, P2 ;  /* 0x0000000000ff7886 */ /* 0x000fc60001040000 */
[----:B------:R1:W-:Y:S01]  /*a240*/  STS.U8 [R6+UR6+0xc280], R52 ;  /* 0x00c2803406007988 */ /* 0x0003e20008000006 */
[C---:B0-----:R-:W-:Y:S02]  /*a250*/  LOP3.LUT R4, R5.reuse, 0x60, RZ, 0x3c, !PT ;  /* 0x0000006005047812 */ /* 0x041fe400078e3cff */
[----:B------:R-:W-:Y:S01]  /*a260*/  LOP3.LUT R5, R5, 0x70, RZ, 0x3c, !PT ;  /* 0x0000007005057812 */ /* 0x000fe200078e3cff */
        /* <DEDUP_REMOVED lines=13> */
[----:B----4-:R1:W-:Y:S04]  /*a340*/  STS.U8 [R4+UR6+0xcf00], R68 ;  /* 0x00cf004404007988 */ /* 0x0103e80008000006 */
[----:B------:R1:W-:Y:S04]  /*a350*/  STS.U8 [R4+UR6+0xef00], R69 ;  /* 0x00ef004504007988 */ /* 0x0003e80008000006 */
[----:B------:R1:W-:Y:S04]  /*a360*/  STS.U8 [R5+UR6+0xc380], R70 ;  /* 0x00c3804605007988 */ /* 0x0003e80008000006 */
[----:B---3--:R1:W-:Y:S04]  /*a370*/  STS.U8 [R5+UR6+0xe380], R71 ;  /* 0x00e3804705007988 */ /* 0x0083e80008000006 */
[----:B-----5:R1:W-:Y:S04]  /*a380*/  STS.U8 [R5+UR6+0xc780], R72 ;  /* 0x00c7804805007988 */ /* 0x0203e80008000006 */
[----:B------:R1:W-:Y:S04]  /*a390*/  STS.U8 [R5+UR6+0xe780], R73 ;  /* 0x00e7804905007988 */ /* 0x0003e80008000006 */
[----:B------:R1:W-:Y:S04]  /*a3a0*/  STS.U8 [R5+UR6+0xcb80], R46 ;  /* 0x00cb802e05007988 */ /* 0x0003e80008000006 */
[----:B------:R1:W-:Y:S04]  /*a3b0*/  STS.U8 [R5+UR6+0xeb80], R44 ;  /* 0x00eb802c05007988 */ /* 0x0003e80008000006 */
[----:B------:R1:W-:Y:S04]  /*a3c0*/  STS.U8 [R5+UR6+0xcf80], R42 ;  /* 0x00cf802a05007988 */ /* 0x0003e80008000006 */
[----:B--2---:R1:W-:Y:S01]  /*a3d0*/  STS.U8 [R5+UR6+0xef80], R48 ;  /* 0x00ef803005007988 */ /* 0x0043e20008000006 */
[----:B------:R0:W-:Y:S06]  /*a3e0*/  MEMBAR.ALL.CTA ;  /* 0x0000000000007992 */ /* 0x0001ec0000008000 */
[----:B0-----:R-:W-:Y:S04]  /*a3f0*/  FENCE.VIEW.ASYNC.S ;  /* 0x00000000000073c6 */ /* 0x001fe80000000000 */
[----:B------:R-:W0:Y:S02]  /*a400*/  FENCE.VIEW.ASYNC.S ;  /* 0x00000000000073c6 */ /* 0x000e240000000000 */
[----:B0-----:R1:W0:Y:S02]  /*a410*/  @!UP2 SYNCS.EXCH.64 URZ, [UR6+0x14810], UR72 ;  /* 0x0148104806ffa5b2 */ /* 0x0012240008000100 */
[----:B0-----:R-:W-:Y:S06]  /*a420*/  BAR.SYNC.DEFER_BLOCKING 0x0 ;  /* 0x0000000000007b1d */ /* 0x001fec0000010000 */
[----:B-1----:R-:W-:Y:S05]  /*a430*/  BRA.U UP1, `(.L_x_12) ;  /* 0x0000000101c87547 */ /* 0x002fea000b800000 */
[----:B------:R-:W2:Y:S04]  /*a440*/  LDL R47, [R1+0x23c] ;  /* 0x00023c00012f7983 */ /* 0x000ea80000100800 */
[----:B------:R-:W3:Y:S04]  /*a450*/  LDL R45, [R1+0x258] ;  /* 0x00025800012d7983 */ /* 0x000ee80000100800 */
[----:B------:R-:W4:Y:S01]  /*a460*/  LDL.64 R74, [R1+0x240] ;  /* 0x00024000014a7983 */ /* 0x000f220000100a00 */
[----:B------:R-:W-:Y:S02]  /*a470*/  ELECT P3, URZ, PT ;  /* 0x0000000000ff782f */ /* 0x000fe40003860000 */
[----:B------:R-:W-:Y:S01]  /*a480*/  MOV.SPILL R6, UR7 ;  /* 0x0000000700067c02 */ /* 0x000fe20009000f00 */
[----:B------:R-:W5:Y:S01]  /*a490*/  LDL R8, [R1+0x260] ;  /* 0x0002600001087983 */ /* 0x000f620000100800 */
[----:B------:R-:W-:-:S09]  /*a4a0*/  MOV.SPILL R7, UR6 ;  /* 0x0000000600077c02 */ /* 0x000fd20009000f00 */
[----:B------:R-:W-:-:S05]  /*a4b0*/  @P3 IMAD.MOV.U32 R5, RZ, RZ, -0x7fffbfe0 ;  /* 0x80004020ff053424 */ /* 0x000fca00078e00ff */
[----:B------:R-:W-:Y:S01]  /*a4c0*/  @P3 R2UR UR73, R5 ;  /* 0x00000000054932ca */ /* 0x000fe200000e0000 */
[----:B------:R-:W-:-:S05]  /*a4d0*/  @P3 IMAD.MOV.U32 R5, RZ, RZ, 0x40004040 ;  /* 0x40004040ff053424 */ /* 0x000fca00078e00ff */
[----:B------:R-:W-:Y:S01]  /*a4e0*/  @P3 R2UR UR75, R5 ;  /* 0x00000000054b32ca */ /* 0x000fe200000e0000 */
[----:B------:R-:W-:Y:S01]  /*a4f0*/  UMOV UR6, 0x0 ;  /* 0x0000000000067882 */ /* 0x000fe20000000000 */
[----:B------:R-:W-:Y:S01]  /*a500*/  UMOV UR7, 0x4088010 ;  /* 0x0408801000077882 */ /* 0x000fe20000000000 */
[----:B------:R-:W-:Y:S01]  /*a510*/  IMAD.MOV.U32 R5, RZ, RZ, RZ ;  /* 0x000000ffff057224 */ /* 0x000fe200078e00ff */
[----:B--2---:R-:W-:-:S13]  /*a520*/  R2UR UR5, R47 ;  /* 0x000000002f0572ca */ /* 0x004fda00000e0000 */
[----:B------:R-:W-:Y:S01]  /*a530*/  IMAD.U32 R4, RZ, RZ, UR5 ;  /* 0x00000005ff047e24 */ /* 0x000fe2000f8e00ff */
[----:B---3--:R-:W-:-:S04]  /*a540*/  R2UR UR5, R45 ;  /* 0x000000002d0572ca */ /* 0x008fc800000e0000 */
[----:B------:R-:W-:-:S09]  /*a550*/  @P3 R2UR UR72, R4 ;  /* 0x00000000044832ca */ /* 0x000fd200000e0000 */
[----:B------:R-:W-:-:S05]  /*a560*/  IMAD.U32 R4, RZ, RZ, UR5 ;  /* 0x00000005ff047e24 */ /* 0x000fca000f8e00ff */
[----:B------:R-:W-:Y:S01]  /*a570*/  @P3 R2UR UR74, R4 ;  /* 0x00000000044a32ca */ /* 0x000fe200000e0000 */
[----:B-----5:R-:W-:-:S12]  /*a580*/  VIADD R4, R8, 0x14810 ;  /* 0x0001481008047836 */ /* 0x020fd80000000000 */
[----:B------:R0:W-:Y:S02]  /*a590*/  UTCQMMA gdesc[UR72], gdesc[UR74], tmem[UR9], tmem[UR6], idesc[UR7], !UPT ;  /* 0x00ff064a480075ea */ /* 0x0001e4000f800309 */
[----:B0-----:R-:W-:Y:S01]  /*a5a0*/  UMOV UR72, 0x0 ;  /* 0x0000000000487882 */ /* 0x001fe20000000000 */
[----:B------:R-:W-:Y:S02]  /*a5b0*/  UMOV UR73, 0x4088010 ;  /* 0x0408801000497882 */ /* 0x000fe40000000000 */
[----:B------:R4:W-:Y:S02]  /*a5c0*/  UTCQMMA gdesc[UR40], gdesc[UR12], tmem[UR9], tmem[UR72], idesc[UR73], UPT ;  /* 0x00ff480c280075ea */ /* 0x0009e4000b800309 */
[----:B----4-:R-:W-:Y:S02]  /*a5d0*/  R2UR UR72, R74 ;  /* 0x000000004a4872ca */ /* 0x010fe400000e0000 */
[----:B------:R-:W-:Y:S01]  /*a5e0*/  R2UR UR73, R75 ;  /* 0x000000004b4972ca */ /* 0x000fe200000e0000 */
[----:B------:R-:W-:Y:S01]  /*a5f0*/  UMOV UR74, 0x0 ;  /* 0x00000000004a7882 */ /* 0x000fe20000000000 */
[----:B------:R-:W-:Y:S01]  /*a600*/  UMOV UR75, 0x4088010 ;  /* 0x04088010004b7882 */ /* 0x000fe20000000000 */
[----:B------:R-:W-:-:S04]  /*a610*/  @P3 MOV R4, R4 ;  /* 0x0000000400043202 */ /* 0x000fc80000000f00 */
[----:B------:R-:W-:-:S06]  /*a620*/  @P3 R2UR UR5, R4 ;  /* 0x00000000040532ca */ /* 0x000fcc00000e0000 */
[----:B------:R0:W-:Y:S02]  /*a630*/  UTCQMMA gdesc[UR14], gdesc[UR72], tmem[UR9], tmem[UR74], idesc[UR75], UPT ;  /* 0x00ff4a480e0075ea */ /* 0x0001e4000b800309 */
[----:B0-----:R-:W-:Y:S01]  /*a640*/  UMOV UR72, 0x0 ;  /* 0x0000000000487882 */ /* 0x001fe20000000000 */
[----:B------:R-:W-:Y:S02]  /*a650*/  UMOV UR73, 0x4088010 ;  /* 0x0408801000497882 */ /* 0x000fe40000000000 */
[----:B------:R0:W-:Y:S01]  /*a660*/  UTCQMMA gdesc[UR16], gdesc[UR76], tmem[UR9], tmem[UR72], idesc[UR73], UPT ;  /* 0x00ff484c100075ea */ /* 0x0001e2000b800309 */
        /* <DEDUP_REMOVED lines=12> */
[----:B------:R0:W-:Y:S01]  /*a730*/  UTCBAR [UR5], URZ ;  /* 0x000000ff050073e9 */ /* 0x0001e200080000ff */
[----:B------:R-:W-:-:S02]  /*a740*/  R2UR.FILL UR7, R6 ;  /* 0x00000000060772ca */ /* 0x000fc400004e0000 */
[----:B------:R-:W-:-:S15]  /*a750*/  R2UR.FILL UR6, R7 ;  /* 0x00000000070672ca */ /* 0x000fde00004e0000 */
.L_x_12:
[----:B------:R-:W1:Y:S02]  /*a760*/  SYNCS.PHASECHK.TRANS64.TRYWAIT P3, [UR6+0x14810], RZ ;  /* 0x014810ffff0075a7 */ /* 0x000e640008061106 */
[----:B-1----:R-:W-:Y:S05]  /*a770*/  @!P3 BRA `(.L_x_13) ;  /* 0x0000008800c0b947 */ /* 0x002fea0003800000 */
.L_x_22:
[----:B------:R-:W2:Y:S01]  /*a780*/  LDL R4, [R1+0x25c] ;  /* 0x00025c0001047983 */ /* 0x000ea20000100800 */
[----:B------:R-:W-:Y:S06]  /*a790*/  BAR.SYNC.DEFER_BLOCKING 0x0 ;  /* 0x0000000000007b1d */ /* 0x000fec0000010000 */
[----:B------:R-:W1:Y:S01]  /*a7a0*/  S2R R18, SR_TID.X ;  /* 0x0000000000127919 */ /* 0x000e620000002100 */
[----:B------:R-:W3:Y:S01]  /*a7b0*/  LDL.64 R20, [R1+0x40] ;  /* 0x0000400001147983 */ /* 0x000ee20000100a00 */
[----:B------:R-:W4:Y:S01]  /*a7c0*/  @!P2 SYNCS.CCTL.IV [UR6+0x14810] ;  /* 0x01481000ff00a9b1 */ /* 0x000f220008000006 */
[----:B0-2---:R-:W-:-:S13]  /*a7d0*/  R2UR UR5, R4 ;  /* 0x00000000040572ca */ /* 0x005fda00000e0000 */
[----:B------:R-:W-:Y:S01]  /*a7e0*/  LDTM.16dp32bit_t0_t15.x8 R4, tmem[UR5] ;  /* 0x00000005000479ee */ /* 0x000fe20008980000 */
[----:B------:R-:W0:Y:S01]  /*a7f0*/  LDTM.16dp32bit_t16_t31.x8 R4, tmem[UR5+0x8] ;  /* 0x00000805000479ee */ /* 0x000e2200089a0000 */
[----:B------:R-:W0:Y:S01]  /*a800*/  LDCU UR5, c[0x0][0x3a8] ;  /* 0x00007500ff0577ac */ /* 0x000e220008000800 */
[----:B------:R-:W-:Y:S01]  /*a810*/  NOP ;  /* 0x0000000000007918 */ /* 0x000fe20000000000 */
[----:B0-----:R-:W-:Y:S01]  /*a820*/  FMUL R15, R4, UR5 ;  /* 0x00000005040f7c20 */ /* 0x001fe20008400000 */
[----:B------:R-:W-:Y:S01]  /*a830*/  FMUL R16, R5, UR5 ;  /* 0x0000000505107c20 */ /* 0x000fe20008400000 */
[----:B------:R-:W-:Y:S01]  /*a840*/  FMUL R17, R6, UR5 ;  /* 0x0000000506117c20 */ /* 0x000fe20008400000 */
[----:B------:R-:W-:Y:S01]  /*a850*/  FMUL R12, R7, UR5 ;  /* 0x00000005070c7c20 */ /* 0x000fe20008400000 */
[----:B------:R-:W-:-:S03]  /*a860*/  FMUL R13, R8, UR5 ;  /* 0x00000005080d7c20 */ /* 0x000fc60008400000 */
[----:B------:R-:W-:Y:S01]  /*a870*/  FMNMX3 R17, R15, R16, R17, !PT ;  /* 0x000000100f117276 */ /* 0x000fe20007800011 */
[----:B------:R-:W-:Y:S01]  /*a880*/  FMUL R16, R9, UR5 ;  /* 0x0000000509107c20 */ /* 0x000fe20008400000 */
[----:B------:R-:W-:Y:S02]  /*a890*/  FMUL R15, R10, UR5 ;  /* 0x000000050a0f7c20 */ /* 0x000fe40008400000 */
[----:B------:R-:W-:Y:S01]  /*a8a0*/  FMNMX3 R12, R17, R12, R13, !PT ;  /* 0x0000000c110c7276 */ /* 0x000fe2000780000d */
[----:B------:R-:W-:Y:S01]  /*a8b0*/  FMUL R13, R11, UR5 ;  /* 0x000000050b0d7c20 */ /* 0x000fe20008400000 */
[----:B-1----:R-:W-:Y:S02]  /*a8c0*/  LOP3.LUT R17, R18, 0xf, RZ, 0xc0, !PT ;  /* 0x0000000f12117812 */ /* 0x002fe400078ec0ff */
[----:B------:R-:W-:Y:S02]  /*a8d0*/  FMNMX3 R12, R12, R16, R15, !PT ;  /* 0x000000100c0c7276 */ /* 0x000fe4000780000f */
[----:B------:R-:W-:-:S02]  /*a8e0*/  LOP3.LUT R15, R18, 0x60, RZ, 0xc0, !PT ;  /* 0x00000060120f7812 */ /* 0x000fc400078ec0ff */
[----:B------:R-:W-:Y:S02]  /*a8f0*/  FMNMX R13, R13, R12, !PT ;  /* 0x0000000c0d0d7209 */ /* 0x000fe40007800000 */
[----:B------:R-:W-:Y:S01]  /*a900*/  LOP3.LUT R16, R18, 0xff, RZ, 0xc0, !PT ;  /* 0x000000ff12107812 */ /* 0x000fe200078ec0ff */
[----:B------:R-:W-:Y:S01]  /*a910*/  IMAD R17, R17, 0x2, R15 ;  /* 0x0000000211117824 */ /* 0x000fe200078e020f */
[----:B------:R-:W2:Y:S04]  /*a920*/  LDL.64 R18, [R1+0x38] ;  /* 0x0000380001127983 */ /* 0x000ea80000100a00 */
[----:B------:R-:W0:Y:S01]  /*a930*/  SHFL.BFLY PT, R12, R13, 0x10, 0x1f ;  /* 0x0e001f000d0c7f89 */ /* 0x000e2200000e0000 */
[----:B------:R-:W-:-:S04]  /*a940*/  LEA.HI R15, R16, R17, RZ, 0x19 ;  /* 0x00000011100f7211 */ /* 0x000fc800078fc8ff */
[----:B------:R-:W-:Y:S02]  /*a950*/  LEA R15, R15, UR6, 0x2 ;  /* 0x000000060f0f7c11 */ /* 0x000fe4000f8e10ff */
[----:B0-----:R-:W-:-:S05]  /*a960*/  FMNMX R12, R13, R12, !PT ;  /* 0x0000000c0d0c7209 */ /* 0x001fca0007800000 */
[----:B----4-:R-:W-:Y:S01]  /*a970*/  @!P5 STS [R15+0xc000], R12 ;  /* 0x00c0000c0f00d388 */ /* 0x010fe20000000800 */
[----:B------:R-:W-:Y:S01]  /*a980*/  LEA R16, R16, UR6, 0x2 ;  /* 0x0000000610107c11 */ /* 0x000fe2000f8e10ff */
[----:B------:R-:W-:Y:S06]  /*a990*/  BAR.SYNC.DEFER_BLOCKING 0x0 ;  /* 0x0000000000007b1d */ /* 0x000fec0000010000 */
[----:B------:R-:W0:Y:S04]  /*a9a0*/  @!P6 LDS R141, [R16+0xc000] ;  /* 0x00c00000108de984 */ /* 0x000e280000000800 */
[----:B0-----:R-:W0:Y:S02]  /*a9b0*/  SHFL.BFLY PT, R12, R141, 0x1, 0x1f ;  /* 0x0c201f008d0c7f89 */ /* 0x001e2400000e0000 */
[----:B0-----:R-:W-:-:S05]  /*a9c0*/  FMNMX R12, R141, R12, !PT ;  /* 0x0000000c8d0c7209 */ /* 0x001fca0007800000 */
[----:B------:R-:W-:Y:S01]  /*a9d0*/  @P0 STS [R16+0xc000], R12 ;  /* 0x00c0000c10000388 */ /* 0x000fe20000000800 */
[----:B------:R-:W-:Y:S01]  /*a9e0*/  LEA R17, R17, UR6, 0x2 ;  /* 0x0000000611117c11 */ /* 0x000fe2000f8e10ff */
[----:B------:R-:W-:Y:S06]  /*a9f0*/  BAR.SYNC.DEFER_BLOCKING 0x0 ;  /* 0x0000000000007b1d */ /* 0x000fec0000010000 */
[----:B------:R-:W0:Y:S02]  /*aa00*/  LDS R133, [R17+0xc000] ;  /* 0x00c0000011857984 */ /* 0x000e240000000800 */
[----:B0-----:R-:W-:-:S05]  /*aa10*/  FMNMX R133, R133, R0, !PT ;  /* 0x0000000085857209 */ /* 0x001fca0007800000 */
[--C-:B------:R-:W-:Y:S01]  /*aa20*/  FFMA R4, R4, UR5, -R133.reuse ;  /* 0x0000000504047c23 */ /* 0x100fe20008000885 */
[--C-:B------:R-:W-:Y:S01]  /*aa30*/  FFMA R5, R5, UR5, -R133.reuse ;  /* 0x0000000505057c23 */ /* 0x100fe20008000885 */
[--C-:B------:R-:W-:Y:S02]  /*aa40*/  FFMA R6, R6, UR5, -R133.reuse ;  /* 0x0000000506067c23 */ /* 0x100fe40008000885 */
[----:B------:R-:W-:Y:S01]  /*aa50*/  FMUL R4, R4, 1.4426950216293334961 ;  /* 0x3fb8aa3b04047820 */ /* 0x000fe20000400000 */
[----:B------:R-:W-:Y:S01]  /*aa60*/  FMUL R5, R5, 1.4426950216293334961 ;  /* 0x3fb8aa3b05057820 */ /* 0x000fe20000400000 */
[----:B------:R-:W-:Y:S01]  /*aa70*/  FMUL R6, R6, 1.4426950216293334961 ;  /* 0x3fb8aa3b06067820 */ /* 0x000fe20000400000 */
[--C-:B------:R-:W-:Y:S01]  /*aa80*/  FFMA R7, R7, UR5, -R133.reuse ;  /* 0x0000000507077c23 */ /* 0x100fe20008000885 */
[----:B------:R-:W-:Y:S02]  /*aa90*/  FFMA R8, R8, UR5, -R133 ;  /* 0x0000000508087c23 */ /* 0x000fe40008000885 */
[----:B------:R-:W-:Y:S01]  /*aaa0*/  MUFU.EX2 R4, R4 ;  /* 0x0000000400047308 */ /* 0x000fe20000000800 */
[----:B------:R-:W-:Y:S01]  /*aab0*/  FMUL R7, R7, 1.4426950216293334961 ;  /* 0x3fb8aa3b07077820 */ /* 0x000fe20000400000 */
[----:B------:R-:W-:-:S06]  /*aac0*/  FMUL R8, R8, 1.4426950216293334961 ;  /* 0x3fb8aa3b08087820 */ /* 0x000fcc0000400000 */
[----:B------:R-:W0:Y:S01]  /*aad0*/  MUFU.EX2 R5, R5 ;  /* 0x0000000500057308 */ /* 0x000e220000000800 */
[--C-:B------:R-:W-:Y:S01]  /*aae0*/  FFMA R9, R9, UR5, -R133.reuse ;  /* 0x0000000509097c23 */ /* 0x100fe20008000885 */
[----:B------:R-:W-:-:S06]  /*aaf0*/  FFMA R10, R10, UR5, -R133 ;  /* 0x000000050a0a7c23 */ /* 0x000fcc0008000885 */
[----:B------:R-:W1:Y:S01]  /*ab00*/  MUFU.EX2 R6, R6 ;  /* 0x0000000600067308 */ /* 0x000e620000000800 */
[----:B------:R-:W-:Y:S01]  /*ab10*/  FMUL R9, R9, 1.4426950216293334961 ;  /* 0x3fb8aa3b09097820 */ /* 0x000fe20000400000 */
[----:B------:R-:W-:-:S06]  /*ab20*/  FMUL R10, R10, 1.4426950216293334961 ;  /* 0x3fb8aa3b0a0a7820 */ /* 0x000fcc0000400000 */
[----:B------:R-:W4:Y:S01]  /*ab30*/  MUFU.EX2 R7, R7 ;  /* 0x0000000700077308 */ /* 0x000f220000000800 */
[----:B------:R-:W-:-:S07]  /*ab40*/  FFMA R13, R11, UR5, -R133 ;  /* 0x000000050b0d7c23 */ /* 0x000fce0008000885 */
[----:B------:R-:W5:Y:S01]  /*ab50*/  MUFU.EX2 R8, R8 ;  /* 0x0000000800087308 */ /* 0x000f620000000800 */
[----:B------:R-:W-:-:S07]  /*ab60*/  FMUL R13, R13, 1.4426950216293334961 ;  /* 0x3fb8aa3b0d0d7820 */ /* 0x000fce0000400000 */
[----:B------:R-:W0:Y:S08]  /*ab70*/  MUFU.EX2 R9, R9 ;  /* 0x0000000900097308 */ /* 0x000e300000000800 */
[----:B------:R0:W3:Y:S02]  /*ab80*/  MUFU.EX2 R12, R10 ;  /* 0x0000000a000c7308 */ /* 0x0000e40000000800 */
[----:B0-----:R-:W-:-:S06]  /*ab90*/  FADD R10, R4, R5 ;  /* 0x00000005040a7221 */ /* 0x001fcc0000000000 */
[----:B------:R-:W0:Y:S01]  /*aba0*/  MUFU.EX2 R13, R13 ;  /* 0x0000000d000d7308 */ /* 0x000e220000000800 */
[----:B-1----:R-:W-:-:S04]  /*abb0*/  FADD R10, R6, R10 ;  /* 0x0000000a060a7221 */ /* 0x002fc80000000000 */
[----:B----4-:R-:W-:-:S04]  /*abc0*/  FADD R10, R7, R10 ;  /* 0x0000000a070a7221 */ /* 0x010fc80000000000 */
[----:B-----5:R-:W-:-:S04]  /*abd0*/  FADD R10, R8, R10 ;  /* 0x0000000a080a7221 */ /* 0x020fc80000000000 */
[----:B------:R-:W-:-:S04]  /*abe0*/  FADD R10, R9, R10 ;  /* 0x0000000a090a7221 */ /* 0x000fc80000000000 */
[----:B---3--:R-:W-:-:S04]  /*abf0*/  FADD R10, R12, R10 ;  /* 0x0000000a0c0a7221 */ /* 0x008fc80000000000 */
[----:B0-----:R-:W-:-:S05]  /*ac00*/  FADD R10, R13, R10 ;  /* 0x0000000a0d0a7221 */ /* 0x001fca0000000000 */
[----:B------:R-:W0:Y:S02]  /*ac10*/  SHFL.BFLY PT, R11, R10, 0x10, 0x1f ;  /* 0x0e001f000a0b7f89 */ /* 0x000e2400000e0000 */
[----:B0-----:R-:W-:Y:S01]  /*ac20*/  FADD R11, R10, R11 ;  /* 0x0000000b0a0b7221 */ /* 0x001fe20000000000 */
[----:B------:R-:W-:Y:S06]  /*ac30*/  BAR.SYNC.DEFER_BLOCKING 0x0 ;  /* 0x0000000000007b1d */ /* 0x000fec0000010000 */
[----:B------:R-:W-:Y:S02]  /*ac40*/  @!P5 STS [R15+0xc000], R11 ;  /* 0x00c0000b0f00d388 */ /* 0x000fe40000000800 */
[----:B------:R-:W-:Y:S06]  /*ac50*/  BAR.SYNC.DEFER_BLOCKING 0x0 ;  /* 0x0000000000007b1d */ /* 0x000fec0000010000 */
[----:B------:R-:W0:Y:S04]  /*ac60*/  @!P6 LDS R140, [R16+0xc000] ;  /* 0x00c00000108ce984 */ /* 0x000e280000000800 */
[----:B0-----:R-:W0:Y:S02]  /*ac70*/  SHFL.BFLY PT, R11, R140, 0x1, 0x1f ;  /* 0x0c201f008c0b7f89 */ /* 0x001e2400000e0000 */
[----:B0-----:R-:W-:-:S05]  /*ac80*/  FADD R11, R140, R11 ;  /* 0x0000000b8c0b7221 */ /* 0x001fca0000000000 */
[----:B------:R0:W-:Y:S01]  /*ac90*/  @P0 STS [R16+0xc000], R11 ;  /* 0x00c0000b10000388 */ /* 0x0001e20000000800 */
[----:B------:R-:W-:Y:S01]  /*aca0*/  IMAD.U32 R10, R14, -0x80000000, RZ ;  /* 0x800000000e0a7824 */ /* 0x000fe200078e00ff */
[----:B------:R-:W-:Y:S06]  /*acb0*/  BAR.SYNC.DEFER_BLOCKING 0x0 ;  /* 0x0000000000007b1d */ /* 0x000fec0000010000 */
[----:B------:R1:W3:Y:S01]  /*acc0*/  LDS R14, [R17+0xc000] ;  /* 0x00c00000110e7984 */ /* 0x0002e20000000800 */
[----:B------:R-:W4:Y:S01]  /*acd0*/  SYNCS.PHASECHK.TRANS64.TRYWAIT P4, [UR4], R10 ;  /* 0x0000000aff0075a7 */ /* 0x000f220008081104 */
[----:B0-----:R-:W-:-:S02]  /*ace0*/  SHF.R.S32.HI R11, RZ, 0x1f, R3 ;  /* 0x0000001fff0b7819 */ /* 0x001fc40000011403 */
[----:B------:R-:W-:-:S05]  /*acf0*/  IADD3 R16, P3, PT, R3, R20, RZ ;  /* 0x0000001403107210 */ /* 0x000fca0007f7e0ff */
[----:B-1----:R-:W-:Y:S01]  /*ad00*/  IMAD.X R17, R11, 0x1, R21, P3 ;  /* 0x000000010b117824 */ /* 0x002fe200018e0615 */
[----:B---3--:R2:W-:Y:S02]  /*ad10*/  STL [R1+0x228], R14 ;  /* 0x0002280e01007387 */ /* 0x0085e40000100800 */
[----:B--2---:R-:W-:Y:S01]  /*ad20*/  IADD3 R14, P3, PT, R3, R18, RZ ;  /* 0x00000012030e7210 */ /* 0x004fe20007f7e0ff */
[----:B----4-:R-:W-:-:S12]  /*ad30*/  @!P4 BRA `(.L_x_14) ;  /* 0x00000084005cc947 */ /* 0x010fd80003800000 */
.L_x_23:
[----:B------:R-:W2:Y:S04]  /*ad40*/  LDL.64 R20, [R1+0x30] ;  /* 0x0000300001147983 */ /* 0x000ea80000100a00 */
[----:B------:R-:W3:Y:S04]  /*ad50*/  LDL.64 R34, [R1+0x38] ;  /* 0x0000380001227983 */ /* 0x000ee80000100a00 */
[----:B------:R-:W4:Y:S04]  /*ad60*/  LDL.64 R32, [R1+0x28] ;  /* 0x0000280001207983 */ /* 0x000f280000100a00 */
[----:B------:R-:W4:Y:S04]  /*ad70*/  LDL.64 R22, [R1+0x20] ;  /* 0x0000200001167983 */ /* 0x000f280000100a00 */
[----:B------:R-:W4:Y:S04]  /*ad80*/  LDL.64 R30, [R1+0x18] ;  /* 0x00001800011e7983 */ /* 0x000f280000100a00 */
[----:B------:R-:W4:Y:S04]  /*ad90*/  LDL.64 R24, [R1+0x10] ;  /* 0x0000100001187983 */ /* 0x000f280000100a00 */
[----:B------:R-:W4:Y:S04]  /*ada0*/  LDL.64 R28, [R1+0x8] ;  /* 0x00000800011c7983 */ /* 0x000f280000100a00 */
[----:B------:R-:W4:Y:S04]  /*adb0*/  LDL.64 R26, [R1] ;  /* 0x00000000011a7983 */ /* 0x000f280000100a00 */
[----:B------:R4:W4:Y:S01]  /*adc0*/  LDG.E.U8 R10, desc[UR10][R16.64] ;  /* 0x0000000a100a7981 */ /* 0x000922000c1e1100 */
[----:B--2---:R-:W-:Y:S01]  /*add0*/  IADD3 R18, P4, PT, R3, R20, RZ ;  /* 0x0000001403127210 */ /* 0x004fe20007f9e0ff */
[----:B---3--:R-:W-:-:S04]  /*ade0*/  IMAD.X R15, R11, 0x1, R35, P3 ;  /* 0x000000010b0f7824 */ /* 0x008fc800018e0623 */
[----:B------:R-:W-:Y:S01]  /*adf0*/  IMAD.X R19, R11, 0x1, R21, P4 ;  /* 0x000000010b137824 */ /* 0x000fe200020e0615 */
[C---:B----4-:R-:W-:Y:S01]  /*ae00*/  IADD3 R16, P3, PT, R3.reuse, R32, RZ ;  /* 0x0000002003107210 */ /* 0x050fe20007f7e0ff */
[----:B------:R-:W2:Y:S01]  /*ae10*/  LDG.E.U8 R14, desc[UR10][R14.64] ;  /* 0x0000000a0e0e7981 */ /* 0x000ea2000c1e1100 */
[----:B------:R-:W-:-:S03]  /*ae20*/  IADD3 R20, P4, PT, R3, R22, RZ ;  /* 0x0000001603147210 */ /* 0x000fc60007f9e0ff */
[C---:B------:R-:W-:Y:S02]  /*ae30*/  IMAD.X R17, R11.reuse, 0x1, R33, P3 ;  /* 0x000000010b117824 */ /* 0x040fe400018e0621 */
[----:B------:R-:W-:-:S03]  /*ae40*/  IMAD.X R21, R11, 0x1, R23, P4 ;  /* 0x000000010b157824 */ /* 0x000fc600020e0617 */
[----:B------:R-:W3:Y:S01]  /*ae50*/  LDG.E.U8 R16, desc[UR10][R16.64] ;  /* 0x0000000a10107981 */ /* 0x000ee2000c1e1100 */
[----:B------:R-:W-:-:S03]  /*ae60*/  IADD3 R22, P4, PT, R3, R24, RZ ;  /* 0x0000001803167210 */ /* 0x000fc60007f9e0ff */
[----:B------:R0:W4:Y:S02]  /*ae70*/  LDG.E.U8 R15, desc[UR10][R18.64] ;  /* 0x0000000a120f7981 */ /* 0x000124000c1e1100 */
[----:B------:R-:W-:Y:S02]  /*ae80*/  IMAD.X R23, R11, 0x1, R25, P4 ;  /* 0x000000010b177824 */ /* 0x000fe400020e0619 */
[----:B------:R1:W2:Y:S01]  /*ae90*/  LDG.E.U8 R17, desc[UR10][R20.64] ;  /* 0x0000000a14117981 */ /* 0x0002a2000c1e1100 */
[C---:B0-----:R-:W-:Y:S02]  /*aea0*/  IADD3 R18, P3, PT, R3.reuse, R30, RZ ;  /* 0x0000001e03127210 */ /* 0x041fe40007f7e0ff */
[----:B------:R-:W-:-:S03]  /*aeb0*/  IADD3 R24, P4, PT, R3, R26, RZ ;  /* 0x0000001a03187210 */ /* 0x000fc60007f9e0ff */
[----:B------:R-:W-:Y:S01]  /*aec0*/  IMAD.X R19, R11, 0x1, R31, P3 ;  /* 0x000000010b137824 */ /* 0x000fe200018e061f */
[----:B-1----:R-:W-:Y:S01]  /*aed0*/  IADD3 R20, P3, PT, R3, R28, RZ ;  /* 0x0000001c03147210 */ /* 0x002fe20007f7e0ff */
[----:B------:R-:W-:-:S03]  /*aee0*/  IMAD.X R25, R11, 0x1, R27, P4 ;  /* 0x000000010b197824 */ /* 0x000fc600020e061b */
[----:B------:R-:W2:Y:S01]  /*aef0*/  LDG.E.U8 R18, desc[UR10][R18.64] ;  /* 0x0000000a12127981 */ /* 0x000ea2000c1e1100 */
[----:B------:R-:W-:Y:S01]  /*af00*/  IMAD.X R21, R11, 0x1, R29, P3 ;  /* 0x000000010b157824 */ /* 0x000fe200018e061d */
[----:B------:R-:W-:-:S04]  /*af10*/  IADD3 R26, P4, PT, R3, R248, RZ ;  /* 0x000000f8031a7210 */ /* 0x000fc80007f9e0ff */
[----:B------:R-:W2:Y:S04]  /*af20*/  LDG.E.U8 R20, desc[UR10][R20.64] ;  /* 0x0000000a14147981 */ /* 0x000ea8000c1e1100 */
[----:B------:R0:W2:Y:S01]  /*af30*/  LDG.E.U8 R19, desc[UR10][R22.64] ;  /* 0x0000000a16137981 */ /* 0x0000a2000c1e1100 */
[----:B------:R-:W-:Y:S01]  /*af40*/  IMAD.X R27, R11, 0x1, R249, P4 ;  /* 0x000000010b1b7824 */ /* 0x000fe200020e06f9 */
[C---:B------:R-:W-:Y:S02]  /*af50*/  IADD3 R28, P4, PT, R3.reuse, R244, RZ ;  /* 0x000000f4031c7210 */ /* 0x040fe40007f9e0ff */
[----:B------:R1:W2:Y:S01]  /*af60*/  LDG.E.U8 R21, desc[UR10][R24.64] ;  /* 0x0000000a18157981 */ /* 0x0002a2000c1e1100 */
[----:B0-----:R-:W-:-:S05]  /*af70*/  IADD3 R22, P3, PT, R3, R250, RZ ;  /* 0x000000fa03167210 */ /* 0x001fca0007f7e0ff */
        /* <DEDUP_REMOVED lines=32> */
[----:B------:R-:W-:-:S03]  /*b180*/  IMAD.X R39, R11, 0x1, R225, P4 ;  /* 0x000000010b277824 */ /* 0x000fc600020e06e1 */
[----:B------:R1:W2:Y:S01]  /*b190*/  LDG.E.U8 R33, desc[UR10][R36.64] ;  /* 0x0000000a24217981 */ /* 0x0002a2000c1e1100 */
[----:B0-----:R-:W-:-:S05]  /*b1a0*/  IADD3 R34, P3, PT, R3, R226, RZ ;  /* 0x000000e203227210 */ /* 0x001fca0007f7e0ff */
[----:B------:R-:W-:Y:S01]  /*b1b0*/  IMAD.X R35, R11, 0x1, R227, P3 ;  /* 0x000000010b237824 */ /* 0x000fe200018e06e3 */
[C---:B-1----:R-:W-:Y:S02]  /*b1c0*/  IADD3 R36, P3, PT, R3.reuse, R222, RZ ;  /* 0x000000de03247210 */ /* 0x042fe40007f7e0ff */
[----:B------:R-:W-:Y:S02]  /*b1d0*/  IADD3 R42, P4, PT, R3, R220, RZ ;  /* 0x000000dc032a7210 */ /* 0x000fe40007f9e0ff */
[----:B------:R-:W2:Y:S01]  /*b1e0*/  LDG.E.U8 R34, desc[UR10][R34.64] ;  /* 0x0000000a22227981 */ /* 0x000ea2000c1e1100 */
[C---:B------:R-:W-:Y:S02]  /*b1f0*/  IMAD.X R37, R11.reuse, 0x1, R223, P3 ;  /* 0x000000010b257824 */ /* 0x040fe400018e06df */
[----:B------:R-:W-:Y:S01]  /*b200*/  IMAD.X R43, R11, 0x1, R221, P4 ;  /* 0x000000010b2b7824 */ /* 0x000fe200020e06dd */
[----:B------:R-:W-:Y:S02]  /*b210*/  IADD3 R40, P4, PT, R3, R216, RZ ;  /* 0x000000d803287210 */ /* 0x000fe40007f9e0ff */
[----:B------:R-:W2:Y:S04]  /*b220*/  LDG.E.U8 R36, desc[UR10][R36.64] ;  /* 0x0000000a24247981 */ /* 0x000ea8000c1e1100 */
[----:B------:R0:W2:Y:S01]  /*b230*/  LDG.E.U8 R35, desc[UR10][R38.64] ;  /* 0x0000000a26237981 */ /* 0x0000a2000c1e1100 */
[----:B------:R-:W-:-:S03]  /*b240*/  IMAD.X R41, R11, 0x1, R217, P4 ;  /* 0x000000010b297824 */ /* 0x000fc600020e06d9 */
[----:B------:R1:W2:Y:S01]  /*b250*/  LDG.E.U8 R37, desc[UR10][R42.64] ;  /* 0x0000000a2a257981 */ /* 0x0002a2000c1e1100 */
[----:B0-----:R-:W-:-:S05]  /*b260*/  IADD3 R38, P3, PT, R3, R218, RZ ;  /* 0x000000da03267210 */ /* 0x001fca0007f7e0ff */
[----:B------:R-:W-:Y:S01]  /*b270*/  IMAD.X R39, R11, 0x1, R219, P3 ;  /* 0x000000010b277824 */ /* 0x000fe200018e06db */
[C---:B------:R-:W-:Y:S02]  /*b280*/  IADD3 R44, P3, PT, R3.reuse, R214, RZ ;  /* 0x000000d6032c7210 */ /* 0x040fe40007f7e0ff */
[----:B-1----:R-:W-:Y:S02]  /*b290*/  IADD3 R42, P4, PT, R3, R212, RZ ;  /* 0x000000d4032a7210 */ /* 0x002fe40007f9e0ff */
[----:B------:R-:W2:Y:S01]  /*b2a0*/  LDG.E.U8 R38, desc[UR10][R38.64] ;  /* 0x0000000a26267981 */ /* 0x000ea2000c1e1100 */
[----:B------:R-:W-:Y:S01]  /*b2b0*/  IMAD.X R45, R11, 0x1, R215, P3 ;  /* 0x000000010b2d7824 */ /* 0x000fe200018e06d7 */
[----:B------:R-:W-:Y:S01]  /*b2c0*/  IADD3 R48, P3, PT, R3, R210, RZ ;  /* 0x000000d203307210 */ /* 0x000fe20007f7e0ff */
[----:B------:R-:W-:-:S03]  /*b2d0*/  IMAD.X R43, R11, 0x1, R213, P4 ;  /* 0x000000010b2b7824 */ /* 0x000fc600020e06d5 */
[----:B------:R-:W2:Y:S01]  /*b2e0*/  LDG.E.U8 R44, desc[UR10][R44.64] ;  /* 0x0000000a2c2c7981 */ /* 0x000ea2000c1e1100 */
[----:B------:R-:W-:-:S03]  /*b2f0*/  IMAD.X R49, R11, 0x1, R211, P3 ;  /* 0x000000010b317824 */ /* 0x000fc600018e06d3 */
[----:B------:R0:W2:Y:S01]  /*b300*/  LDG.E.U8 R39, desc[UR10][R40.64] ;  /* 0x0000000a28277981 */ /* 0x0000a2000c1e1100 */
[----:B------:R-:W-:-:S03]  /*b310*/  IADD3 R46, P3, PT, R3, R206, RZ ;  /* 0x000000ce032e7210 */ /* 0x000fc60007f7e0ff */
[----:B------:R-:W2:Y:S01]  /*b320*/  LDG.E.U8 R43, desc[UR10][R42.64] ;  /* 0x0000000a2a2b7981 */ /* 0x000ea2000c1e1100 */
[----:B0-----:R-:W-:Y:S01]  /*b330*/  IADD3 R40, P4, PT, R3, R208, RZ ;  /* 0x000000d003287210 */ /* 0x001fe20007f9e0ff */
[C---:B------:R-:W-:Y:S02]  /*b340*/  IMAD.X R47, R11.reuse, 0x1, R207, P3 ;  /* 0x000000010b2f7824 */ /* 0x040fe400018e06cf */
[----:B------:R0:W2:Y:S02]  /*b350*/  LDG.E.U8 R42, desc[UR10][R48.64] ;  /* 0x0000000a302a7981 */ /* 0x0000a4000c1e1100 */
[----:B------:R-:W-:Y:S01]  /*b360*/  IMAD.X R41, R11, 0x1, R209, P4 ;  /* 0x000000010b297824 */ /* 0x000fe200020e06d1 */
[----:B------:R-:W-:-:S05]  /*b370*/  IADD3 R54, P3, PT, R3, R202, RZ ;  /* 0x000000ca03367210 */ /* 0x000fca0007f7e0ff */
[----:B------:R-:W2:Y:S01]  /*b380*/  LDG.E.U8 R41, desc[UR10][R40.64] ;  /* 0x0000000a28297981 */ /* 0x000ea2000c1e1100 */
[----:B0-----:R-:W-:-:S05]  /*b390*/  IADD3 R48, P4, PT, R3, R204, RZ ;  /* 0x000000cc03307210 */ /* 0x001fca0007f9e0ff */
[C---:B------:R-:W-:Y:S01]  /*b3a0*/  IMAD.X R49, R11.reuse, 0x1, R205, P4 ;  /* 0x000000010b317824 */ /* 0x040fe200020e06cd */
[----:B------:R0:W3:Y:S01]  /*b3b0*/  LDG.E.U8 R40, desc[UR10][R46.64] ;  /* 0x0000000a2e287981 */ /* 0x0000e2000c1e1100 */
[----:B------:R-:W-:Y:S01]  /*b3c0*/  IMAD.X R55, R11, 0x1, R203, P3 ;  /* 0x000000010b377824 */ /* 0x000fe200018e06cb */
[C---:B------:R-:W-:Y:S02]  /*b3d0*/  IADD3 R50, P3, PT, R3.reuse, R198, RZ ;  /* 0x000000c603327210 */ /* 0x040fe40007f7e0ff */
[----:B------:R1:W3:Y:S01]  /*b3e0*/  LDG.E.U8 R45, desc[UR10][R48.64] ;  /* 0x0000000a302d7981 */ /* 0x0002e2000c1e1100 */
[----:B0-----:R-:W-:-:S03]  /*b3f0*/  IADD3 R46, P4, PT, R3, R200, RZ ;  /* 0x000000c8032e7210 */ /* 0x001fc60007f9e0ff */
[----:B------:R-:W3:Y:S02]  /*b400*/  LDG.E.U8 R54, desc[UR10][R54.64] ;  /* 0x0000000a36367981 */ /* 0x000ee4000c1e1100 */
[----:B------:R-:W-:Y:S01]  /*b410*/  IMAD.X R47, R11, 0x1, R201, P4 ;  /* 0x000000010b2f7824 */ /* 0x000fe200020e06c9 */
[----:B-1----:R-:W-:Y:S01]  /*b420*/  IADD3 R48, P4, PT, R3, R196, RZ ;  /* 0x000000c403307210 */ /* 0x002fe20007f9e0ff */
[----:B------:R-:W-:-:S03]  /*b430*/  IMAD.X R51, R11, 0x1, R199, P3 ;  /* 0x000000010b337824 */ /* 0x000fc600018e06c7 */
[----:B------:R0:W3:Y:S01]  /*b440*/  LDG.E.U8 R55, desc[UR10][R46.64] ;  /* 0x0000000a2e377981 */ /* 0x0000e2000c1e1100 */
[----:B------:R-:W-:-:S03]  /*b450*/  IMAD.X R49, R11, 0x1, R197, P4 ;  /* 0x000000010b317824 */ /* 0x000fc600020e06c5 */
[----:B------:R1:W3:Y:S04]  /*b460*/  LDG.E.U8 R56, desc[UR10][R50.64] ;  /* 0x0000000a32387981 */ /* 0x0002e8000c1e1100 */
[----:B------:R1:W3:Y:S01]  /*b470*/  LDG.E.U8 R57, desc[UR10][R48.64] ;  /* 0x0000000a30397981 */ /* 0x0002e2000c1e1100 */
[C---:B0-----:R-:W-:Y:S02]  /*b480*/  IADD3 R46, P3, PT, R3.reuse, R194, RZ ;  /* 0x000000c2032e7210 */ /* 0x041fe40007f7e0ff */
[----:B-1----:R-:W-:-:S03]  /*b490*/  IADD3 R50, P4, PT, R3, R192, RZ ;  /* 0x000000c003327210 */ /* 0x002fc60007f9e0ff */
[----:B------:R-:W-:Y:S01]  /*b4a0*/  IMAD.X R47, R11, 0x1, R195, P3 ;  /* 0x000000010b2f7824 */ /* 0x000fe200018e06c3 */
[----:B------:R-:W-:Y:S01]  /*b4b0*/  IADD3 R48, P3, PT, R3, R190, RZ ;  /* 0x000000be03307210 */ /* 0x000fe20007f7e0ff */
        /* <DEDUP_REMOVED lines=26> */
[----:B----4-:R-:W-:Y:S01]  /*b660*/  IADD3 R48, P4, PT, R3, R172, RZ ;  /* 0x000000ac03307210 */ /* 0x010fe20007f9e0ff */
[----:B------:R-:W-:-:S03]  /*b670*/  IMAD.X R51, R11, 0x1, R175, P3 ;  /* 0x000000010b337824 */ /* 0x000fc600018e06af */
[----:B------:R0:W4:Y:S01]  /*b680*/  LDG.E.U8 R67, desc[UR10][R46.64] ;  /* 0x0000000a2e437981 */ /* 0x000122000c1e1100 */
[----:B------:R-:W-:-:S03]  /*b690*/  IMAD.X R49, R11, 0x1, R173, P4 ;  /* 0x000000010b317824 */ /* 0x000fc600020e06ad */
[----:B------:R1:W4:Y:S04]  /*b6a0*/  LDG.E.U8 R68, desc[UR10][R50.64] ;  /* 0x0000000a32447981 */ /* 0x000328000c1e1100 */
[----:B------:R1:W4:Y:S01]  /*b6b0*/  LDG.E.U8 R69, desc[UR10][R48.64] ;  /* 0x0000000a30457981 */ /* 0x000322000c1e1100 */
[C---:B0-----:R-:W-:Y:S02]  /*b6c0*/  IADD3 R46, P3, PT, R3.reuse, R170, RZ ;  /* 0x000000aa032e7210 */ /* 0x041fe40007f7e0ff */
[----:B-1----:R-:W-:-:S03]  /*b6d0*/  IADD3 R50, P4, PT, R3, R168, RZ ;  /* 0x000000a803327210 */ /* 0x002fc60007f9e0ff */
[----:B------:R-:W-:Y:S01]  /*b6e0*/  IMAD.X R47, R11, 0x1, R171, P3 ;  /* 0x000000010b2f7824 */ /* 0x000fe200018e06ab */
[----:B------:R-:W-:Y:S01]  /*b6f0*/  IADD3 R48, P3, PT, R3, R166, RZ ;  /* 0x000000a603307210 */ /* 0x000fe20007f7e0ff */
        /* <DEDUP_REMOVED lines=20> */
[----:B------:R-:W-:Y:S01]  /*b840*/  IMAD.X R49, R11, 0x1, R155, P3 ;  /* 0x000000010b317824 */ /* 0x000fe200018e069b */
[C---:B------:R-:W-:Y:S02]  /*b850*/  IADD3 R52, P3, PT, R3.reuse, R150, RZ ;  /* 0x0000009603347210 */ /* 0x040fe40007f7e0ff */
[----:B------:R1:W4:Y:S04]  /*b860*/  LDG.E.U8 R77, desc[UR10][R50.64] ;  /* 0x0000000a324d7981 */ /* 0x000328000c1e1100 */
[----:B------:R1:W4:Y:S01]  /*b870*/  LDG.E.U8 R78, desc[UR10][R48.64] ;  /* 0x0000000a304e7981 */ /* 0x000322000c1e1100 */
[----:B0-----:R-:W-:Y:S01]  /*b880*/  IADD3 R46, P4, PT, R3, R152, RZ ;  /* 0x00000098032e7210 */ /* 0x001fe20007f9e0ff */
[----:B------:R-:W-:-:S04]  /*b890*/  IMAD.X R53, R11, 0x1, R151, P3 ;  /* 0x000000010b357824 */ /* 0x000fc800018e0697 */
[----:B------:R-:W-:Y:S01]  /*b8a0*/  IMAD.X R47, R11, 0x1, R153, P4 ;  /* 0x000000010b2f7824 */ /* 0x000fe200020e0699 */
[C---:B-1----:R-:W-:Y:S01]  /*b8b0*/  IADD3 R50, P4, PT, R3.reuse, R148, RZ ;  /* 0x0000009403327210 */ /* 0x042fe20007f9e0ff */
[----:B------:R0:W4:Y:S01]  /*b8c0*/  LDG.E.U8 R80, desc[UR10][R52.64] ;  /* 0x0000000a34507981 */ /* 0x000122000c1e1100 */
[----:B------:R-:W-:-:S03]  /*b8d0*/  IADD3 R48, P3, PT, R3, R146, RZ ;  /* 0x0000009203307210 */ /* 0x000fc60007f7e0ff */
[----:B------:R1:W4:Y:S01]  /*b8e0*/  LDG.E.U8 R79, desc[UR10][R46.64] ;  /* 0x0000000a2e4f7981 */ /* 0x000322000c1e1100 */
[C---:B------:R-:W-:Y:S02]  /*b8f0*/  IMAD.X R51, R11.reuse, 0x1, R149, P4 ;  /* 0x000000010b337824 */ /* 0x040fe400020e0695 */
[----:B------:R-:W-:Y:S01]  /*b900*/  IMAD.X R49, R11, 0x1, R147, P3 ;  /* 0x000000010b317824 */ /* 0x000fe200018e0693 */
[C---:B0-----:R-:W-:Y:S02]  /*b910*/  IADD3 R52, P3, PT, R3.reuse, R142, RZ ;  /* 0x0000008e03347210 */ /* 0x041fe40007f7e0ff */
[----:B------:R-:W4:Y:S01]  /*b920*/  LDG.E.U8 R50, desc[UR10][R50.64] ;  /* 0x0000000a32327981 */ /* 0x000f22000c1e1100 */
[----:B-1----:R-:W-:Y:S02]  /*b930*/  IADD3 R46, P4, PT, R3, R144, RZ ;  /* 0x00000090032e7210 */ /* 0x002fe40007f9e0ff */
[C---:B------:R-:W-:Y:S01]  /*b940*/  IMAD.X R53, R11.reuse, 0x1, R143, P3 ;  /* 0x000000010b357824 */ /* 0x040fe200018e068f */
[----:B------:R-:W4:Y:S02]  /*b950*/  LDG.E.U8 R48, desc[UR10][R48.64] ;  /* 0x0000000a30307981 */ /* 0x000f24000c1e1100 */
[----:B------:R-:W-:-:S02]  /*b960*/  IMAD.X R47, R11, 0x1, R145, P4 ;  /* 0x000000010b2f7824 */ /* 0x000fc400020e0691 */
[----:B------:R-:W4:Y:S04]  /*b970*/  LDG.E.U8 R52, desc[UR10][R52.64] ;  /* 0x0000000a34347981 */ /* 0x000f28000c1e1100 */
[----:B------:R0:W4:Y:S01]  /*b980*/  LDG.E.U8 R46, desc[UR10][R46.64] ;  /* 0x0000000a2e2e7981 */ /* 0x000122000c1e1100 */
[----:B------:R-:W-:-:S05]  /*b990*/  LEA R252, R138, UR6, 0x3 ;  /* 0x000000068afc7c11 */ /* 0x000fca000f8e18ff */
[----:B------:R-:W-:-:S05]  /*b9a0*/  VIADD R252, R252, 0x14800 ;  /* 0x00014800fcfc7836 */ /* 0x000fca0000000000 */
[----:B------:R-:W-:Y:S02]  /*b9b0*/  R2UR UR4, R252 ;  /* 0x00000000fc0472ca */ /* 0x000fe400000e0000 */
[----:B------:R1:W5:Y:S01]  /*b9c0*/  LDL.LU R252, [R1+0x238] ;  /* 0x0002380001fc7983 */ /* 0x0003620000300800 */
[----:B------:R-:W0:Y:S01]  /*b9d0*/  S2R R81, SR_TID.X ;  /* 0x0000000000517919 */ /* 0x000e220000002100 */
[----:B------:R-:W-:Y:S02]  /*b9e0*/  F2FP.SATFINITE.E4M3.F32.PACK_AB_MERGE_C R6, R7, R6, RZ ;  /* 0x000000060706723e */ /* 0x000fe400048070ff */
[----:B------:R-:W-:Y:S02]  /*b9f0*/  F2FP.SATFINITE.E4M3.F32.PACK_AB_MERGE_C R12, R13, R12, RZ ;  /* 0x0000000c0d0c723e */ /* 0x000fe400048070ff */
[----:B------:R-:W-:Y:S02]  /*ba00*/  F2FP.SATFINITE.E4M3.F32.PACK_AB_MERGE_C R6, R5, R4, R6 ;  /* 0x000000040506723e */ /* 0x000fe40004807006 */
[----:B------:R-:W-:-:S02]  /*ba10*/  F2FP.SATFINITE.E4M3.F32.PACK_AB_MERGE_C R7, R9, R8, R12 ;  /* 0x000000080907723e */ /* 0x000fc4000480700c */
[----:B0-----:R-:W-:Y:S01]  /*ba20*/  SHF.R.S32.HI R11, RZ, 0x2, R81 ;  /* 0x00000002ff0b7819 */ /* 0x001fe20000011451 */
[----:B------:R-:W-:-:S03]  /*ba30*/  IMAD.SHL.U32 R47, R81, 0x20, RZ ;  /* 0x00000020512f7824 */ /* 0x000fc600078e00ff */
[----:B------:R-:W-:Y:S02]  /*ba40*/  SGXT R11, R11, 0x1 ;  /* 0x000000010b0b781a */ /* 0x000fe40000000200 */
[----:B------:R-:W-:Y:S02]  /*ba50*/  LOP3.LUT R49, R81, 0x60, RZ, 0xc0, !PT ;  /* 0x0000006051317812 */ /* 0x000fe400078ec0ff */
[----:B------:R-:W-:Y:S02]  /*ba60*/  LOP3.LUT R11, R11, 0x90, RZ, 0xc0, !PT ;  /* 0x000000900b0b7812 */ /* 0x000fe400078ec0ff */
[----:B------:R-:W-:Y:S02]  /*ba70*/  LOP3.LUT R47, R47, 0x160, RZ, 0xc0, !PT ;  /* 0x000001602f2f7812 */ /* 0x000fe400078ec0ff */
[----:B------:R-:W-:Y:S01]  /*ba80*/  LOP3.LUT R53, R81, 0x80, RZ, 0xc0, !PT ;  /* 0x0000008051357812 */ /* 0x000fe200078ec0ff */
[----:B------:R-:W-:Y:S01]  /*ba90*/  IMAD R11, R49, 0x10, R11 ;  /* 0x00000010310b7824 */ /* 0x000fe200078e020b */
[----:B------:R-:W-:Y:S01]  /*baa0*/  LOP3.LUT R51, R81, 0x10, RZ, 0xc0, !PT ;  /* 0x0000001051337812 */ /* 0x000fe200078ec0ff */
[----:B------:R-:W-:Y:S01]  /*bab0*/  VIADD R47, R47, UR6 ;  /* 0x000000062f2f7c36 */ /* 0x000fe20008000000 */
[----:B------:R-:W-:-:S04]  /*bac0*/  SHF.R.U32.HI R49, RZ, 0x3, R53 ;  /* 0x00000003ff317819 */ /* 0x000fc80000011635 */
[----:B------:R-:W-:Y:S02]  /*bad0*/  LEA.HI R47, R51, R47, RZ, 0x1f ;  /* 0x0000002f332f7211 */ /* 0x000fe400078ff8ff */
[----:B------:R-:W-:Y:S01]  /*bae0*/  LOP3.LUT R11, R11, R49, RZ, 0x3c, !PT ;  /* 0x000000310b0b7212 */ /* 0x000fe200078e3cff */
[----:B------:R-:W-:-:S04]  /*baf0*/  FADD R0, -R133, R0 ;  /* 0x0000000085007221 */ /* 0x000fc80000000100 */
[----:B------:R-:W-:Y:S01]  /*bb00*/  IMAD.IADD R11, R11, 0x1, R47 ;  /* 0x000000010b0b7824 */ /* 0x000fe200078e022f */
[----:B------:R-:W-:Y:S01]  /*bb10*/  STS.U8 [R132+UR6+0x10000], R10 ;  /* 0x0100000a84007988 */ /* 0x000fe20008000006 */
[----:B------:R-:W-:-:S03]  /*bb20*/  FMUL R0, R0, 1.4426950216293334961 ;  /* 0x3fb8aa3b00007820 */ /* 0x000fc60000400000 */
[----:B--2---:R-:W-:Y:S04]  /*bb30*/  STS.U8 [R132+UR6+0x10100], R14 ;  /* 0x0101000e84007988 */ /* 0x004fe80008000006 */
[----:B------:R-:W-:Y:S04]  /*bb40*/  STS.U8 [R132+UR6+0x10200], R15 ;  /* 0x0102000f84007988 */ /* 0x000fe80008000006 */
[----:B---3--:R-:W-:Y:S04]  /*bb50*/  STS.U8 [R132+UR6+0x10300], R16 ;  /* 0x0103001084007988 */ /* 0x008fe80008000006 */
        /* <DEDUP_REMOVED lines=60> */
[----:B------:R0:W-:Y:S01]  /*bf20*/  STS.64 [R11+0x14000], R6 ;  /* 0x014000060b007388 */ /* 0x0001e20000000a00 */
[----:B------:R-:W2:Y:S01]  /*bf30*/  MUFU.EX2 R0, R0 ;  /* 0x0000000000007308 */ /* 0x000ea20000000800 */
[----:B0-----:R-:W2:Y:S01]  /*bf40*/  LDTM.x128 R4, tmem[UR8] ;  /* 0x00000008000479ee */ /* 0x001ea200083c0000 */
[----:B------:R-:W-:Y:S01]  /*bf50*/  NOP ;  /* 0x0000000000007918 */ /* 0x000fe20000000000 */
[C---:B--2---:R-:W-:Y:S01]  /*bf60*/  FMUL R4, R0.reuse, R4 ;  /* 0x0000000400047220 */ /* 0x044fe20000400000 */
        /* <DEDUP_REMOVED lines=127> */
[----:B------:R1:W-:Y:S01]  /*c760*/  STTM.x128 tmem[UR8], R4 ;  /* 0x00000004000079ed */ /* 0x0003e200083c0008 */
[----:B------:R-:W0:Y:S02]  /*c770*/  FENCE.VIEW.ASYNC.T ;  /* 0x00000000000073c6 */ /* 0x000e240000000200 */
[----:B0-----:R-:W-:Y:S06]  /*c780*/  BAR.SYNC.DEFER_BLOCKING 0x0 ;  /* 0x0000000000007b1d */ /* 0x001fec0000010000 */
[----:B------:R0:W-:Y:S06]  /*c790*/  MEMBAR.ALL.CTA ;  /* 0x0000000000007992 */ /* 0x0001ec0000008000 */
[----:B0-----:R-:W0:Y:S02]  /*c7a0*/  FENCE.VIEW.ASYNC.S ;  /* 0x00000000000073c6 */ /* 0x001e240000000000 */
[----:B0-----:R-:W-:Y:S06]  /*c7b0*/  BAR.SYNC.DEFER_BLOCKING 0x0 ;  /* 0x0000000000007b1d */ /* 0x001fec0000010000 */
[----:B------:R-:W-:Y:S05]  /*c7c0*/  BRA.U UP1, `(.L_x_15) ;  /* 0x0000000101407547 */ /* 0x000fea000b800000 */
[----:B-1----:R-:W2:Y:S01]  /*c7d0*/  LDL.64 R130, [R1+0x230] ;  /* 0x0002300001827983 */ /* 0x002ea20000100a00 */
[----:B------:R-:W-:Y:S01]  /*c7e0*/  ELECT P3, URZ, PT ;  /* 0x0000000000ff782f */ /* 0x000fe20003860000 */
[----:B------:R-:W-:Y:S01]  /*c7f0*/  UMOV UR74, 0x0 ;  /* 0x00000000004a7882 */ /* 0x000fe20000000000 */
[----:B------:R-:W-:-:S11]  /*c800*/  UMOV UR75, 0x4400010 ;  /* 0x04400010004b7882 */ /* 0x000fd60000000000 */
[----:B------:R-:W-:-:S05]  /*c810*/  @P3 IMAD.MOV.U32 R5, RZ, RZ, -0x3fffbff0 ;  /* 0xc0004010ff053424 */ /* 0x000fca00078e00ff */
[----:B------:R-:W-:Y:S02]  /*c820*/  @P3 R2UR UR73, R5 ;  /* 0x00000000054932ca */ /* 0x000fe400000e0000 */
[----:B--2---:R-:W-:-:S13]  /*c830*/  R2UR UR5, R130 ;  /* 0x00000000820572ca */ /* 0x004fda00000e0000 */
[----:B------:R-:W-:Y:S01]  /*c840*/  IMAD.U32 R4, RZ, RZ, UR5 ;  /* 0x00000005ff047e24 */ /* 0x000fe2000f8e00ff */
[----:B------:R-:W-:-:S04]  /*c850*/  UIADD3 UR5, UPT, UPT, UR7, 0x100000, URZ ;  /* 0x0010000007057890 */ /* 0x000fc8000fffe0ff */
[----:B------:R-:W-:-:S13]  /*c860*/  @P3 R2UR UR72, R4 ;  /* 0x00000000044832ca */ /* 0x000fda00000e0000 */
[----:B------:R-:W-:Y:S01]  /*c870*/  UTCQMMA gdesc[UR44], gdesc[UR72], tmem[UR7], tmem[UR74], idesc[UR75], UPT ;  /* 0x00ff4a482c0075ea */ /* 0x000fe2000b800307 */
[----:B------:R0:W-:Y:S02]  /*c880*/  UTCQMMA gdesc[UR44], gdesc[UR46], tmem[UR5], tmem[UR74], idesc[UR75], UPT ;  /* 0x00ff4a2e2c0075ea */ /* 0x0001e4000b800305 */
[----:B0-----:R-:W-:Y:S02]  /*c890*/  UMOV UR5, URZ ;  /* 0x000000ff00057c82 */ /* 0x001fe40008000000 */
[----:B------:R-:W-:Y:S02]  /*c8a0*/  UMOV UR5, UR4 ;  /* 0x0000000400057c82 */ /* 0x000fe40008000000 */
[----:B------:R0:W-:Y:S01]  /*c8b0*/  UTCBAR [UR5], URZ ;  /* 0x000000ff050073e9 */ /* 0x0001e200080000ff */
[----:B------:R-:W-:Y:S02]  /*c8c0*/  NOP ;  /* 0x0000000000007918 */ /* 0x000fe40000000000 */
.L_x_15:
[----:B-1----:R-:W2:Y:S01]  /*c8d0*/  LDL.LU R5, [R1+0x228] ;  /* 0x0002280001057983 */ /* 0x002ea20000300800 */
[----:B0-----:R-:W0:Y:S03]  /*c8e0*/  LDCU UR5, c[0x0][0x3f0] ;  /* 0x00007e00ff0577ac */ /* 0x001e260008000800 */
[----:B------:R-:W2:Y:S01]  /*c8f0*/  LDL.LU R4, [R1+0x22c] ;  /* 0x00022c0001047983 */ /* 0x000ea20000300800 */
[----:B------:R-:W-:Y:S02]  /*c900*/  VIADD R138, R138, 0x1 ;  /* 0x000000018a8a7836 */ /* 0x000fe40000000000 */
[----:B------:R-:W-:Y:S02]  /*c910*/  VIADD R139, R139, 0x20 ;  /* 0x000000208b8b7836 */ /* 0x000fe40000000000 */
[----:B-----5:R-:W-:Y:S01]  /*c920*/  IMAD.MOV.U32 R14, RZ, RZ, R252 ;  /* 0x000000ffff0e7224 */ /* 0x020fe200078e00fc */
[----:B------:R-:W-:-:S04]  /*c930*/  ISETP.GT.AND P3, PT, R138, 0x1, PT ;  /* 0x000000018a00780c */ /* 0x000fc80003f64270 */
[----:B------:R-:W-:Y:S01]  /*c940*/  SEL R138, R138, RZ, !P3 ;  /* 0x000000ff8a8a7207 */ /* 0x000fe20005800000 */
[----:B0-----:R-:W-:-:S06]  /*c950*/  UIADD3 UR5, UPT, UPT, UR5, -0x20, URZ ;  /* 0xffffffe005057890 */ /* 0x001fcc000fffe0ff */
[----:B------:R-:W-:Y:S01]  /*c960*/  ISETP.GE.AND P4, PT, R139, UR5, PT ;  /* 0x000000058b007c0c */ /* 0x000fe2000bf86270 */
[----:B--2---:R-:W-:Y:S02]  /*c970*/  FFMA R4, R0, R4, R5 ;  /* 0x0000000400047223 */ /* 0x004fe40000000005 */
[----:B------:R-:W0:Y:S03]  /*c980*/  LDC R0, c[0x0][0x3c4] ;  /* 0x0000f100ff007b82 */ /* 0x000e260000000800 */
[----:B------:R1:W-:Y:S01]  /*c990*/  STL [R1+0x22c], R4 ;  /* 0x00022c0401007387 */ /* 0x0003e20000100800 */
[----:B0-----:R-:W-:-:S04]  /*c9a0*/  IMAD.SHL.U32 R0, R0, 0x20, RZ ;  /* 0x0000002000007824 */ /* 0x001fc800078e00ff */
[----:B------:R-:W-:Y:S02]  /*c9b0*/  IMAD.IADD R2, R0, 0x1, R2 ;  /* 0x0000000100027824 */ /* 0x000fe400078e0202 */
[----:B------:R-:W0:Y:S02]  /*c9c0*/  LDC R0, c[0x0][0x3d4] ;  /* 0x0000f500ff007b82 */ /* 0x000e240000000800 */
[----:B0-----:R-:W-:-:S04]  /*c9d0*/  IMAD.SHL.U32 R0, R0, 0x20, RZ ;  /* 0x0000002000007824 */ /* 0x001fc800078e00ff */
[----:B------:R-:W-:Y:S01]  /*c9e0*/  IMAD.IADD R3, R0, 0x1, R3 ;  /* 0x0000000100037824 */ /* 0x000fe200078e0203 */
[----:B------:R-:W-:-:S04]  /*c9f0*/  SEL R0, RZ, 0x1, !P3 ;  /* 0x00000001ff007807 */ /* 0x000fc80005800000 */
[----:B-1----:R-:W-:Y:S01]  /*ca00*/  LOP3.LUT R4, R252, R0, RZ, 0x3c, !PT ;  /* 0x00000000fc047212 */ /* 0x002fe200078e3cff */
[----:B------:R-:W-:-:S04]  /*ca10*/  IMAD.MOV.U32 R0, RZ, RZ, R133 ;  /* 0x000000ffff007224 */ /* 0x000fc800078e0085 */
[----:B------:R3:W-:Y:S01]  /*ca20*/  STL [R1+0x238], R4 ;  /* 0x0002380401007387 */ /* 0x0007e20000100800 */
[----:B------:R-:W-:Y:S05]  /*ca30*/  @!P4 BRA `(.L_x_16) ;  /* 0xffffffc40010c947 */ /* 0x000fea000383ffff */
.L_x_11:
[----:B-1-3--:R-:W3:Y:S01]  /*ca40*/  LDL.LU R4, [R1+0x22c] ;  /* 0x00022c0001047983 */ /* 0x00aee20000300800 */
[----:B------:R-:W1:Y:S01]  /*ca50*/  LDCU UR5, c[0x0][0x3f0] ;  /* 0x00007e00ff0577ac */ /* 0x000e620008000800 */
[----:B------:R-:W4:Y:S01]  /*ca60*/  S2R R5, SR_TID.X ;  /* 0x0000000000057919 */ /* 0x000f220000002100 */
[----:B-1----:R-:W-:Y:S01]  /*ca70*/  UISETP.GE.AND UP0, UPT, UR5, 0x1, UPT ;  /* 0x000000010500788c */ /* 0x002fe2000bf06270 */
[C---:B--2-4-:R-:W-:Y:S02]  /*ca80*/  LOP3.LUT R0, R5.reuse, 0x10, RZ, 0xc0, !PT ;  /* 0x0000001005007812 */ /* 0x054fe400078ec0ff */
[C---:B------:R-:W-:Y:S02]  /*ca90*/  LOP3.LUT R3, R5.reuse, 0xf, RZ, 0xc0, !PT ;  /* 0x0000000f05037812 */ /* 0x040fe400078ec0ff */
[----:B------:R-:W-:Y:S02]  /*caa0*/  LEA R0, R0, UR6, 0x9 ;  /* 0x0000000600007c11 */ /* 0x000fe4000f8e48ff */
[----:B------:R-:W-:-:S03]  /*cab0*/  LOP3.LUT R5, R5, 0x60, RZ, 0xc0, !PT ;  /* 0x0000006005057812 */ /* 0x000fc600078ec0ff */
[----:B------:R-:W-:-:S04]  /*cac0*/  IMAD R0, R3, 0x10, R0 ;  /* 0x0000001003007824 */ /* 0x000fc800078e0200 */
[----:B------:R-:W-:Y:S02]  /*cad0*/  IMAD R0, R5, 0x8, R0 ;  /* 0x0000000805007824 */ /* 0x000fe400078e0200 */
[----:B---3--:R-:W-:Y:S01]  /*cae0*/  IMAD.MOV.U32 R140, RZ, RZ, R4 ;  /* 0x000000ffff8c7224 */ /* 0x008fe200078e0004 */
[----:B------:R-:W-:Y:S06]  /*caf0*/  BRA.U !UP0, `(.L_x_17) ;  /* 0x00000001080c7547 */ /* 0x000fec000b800000 */
[----:B------:R-:W-:-:S04]  /*cb00*/  IMAD.U32 R252, R252, -0x80000000, RZ ;  /* 0x80000000fcfc7824 */ /* 0x000fc800078e00ff */
[----:B------:R-:W1:Y:S02]  /*cb10*/  SYNCS.PHASECHK.TRANS64.TRYWAIT P0, [UR4], R252 ;  /* 0x000000fcff0075a7 */ /* 0x000e640008001104 */
[----:B-1----:R-:W-:Y:S05]  /*cb20*/  @!P0 BRA `(.L_x_18) ;  /* 0x0000006400ec8947 */ /* 0x002fea0003800000 */
.L_x_17:
[----:B------:R-:W1:Y:S01]  /*cb30*/  S2R R141, SR_TID.X ;  /* 0x00000000008d7919 */ /* 0x000e620000002100 */
[C---:B------:R-:W-:Y:S01]  /*cb40*/  FMUL R3, R140.reuse, 8388608 ;  /* 0x4b0000008c037820 */ /* 0x040fe20000400000 */
[C---:B------:R-:W-:Y:S01]  /*cb50*/  FSETP.GEU.AND P3, PT, R140.reuse, 1.175494350822287508e-38, PT ;  /* 0x008000008c00780b */ /* 0x040fe20003f6e000 */
[----:B0-----:R-:W0:Y:S08]  /*cb60*/  S2UR UR12, SR_CTAID.Y ;  /* 0x00000000000c79c3 */ /* 0x001e300000002600 */
[----:B------:R-:W-:Y:S01]  /*cb70*/  BAR.SYNC.DEFER_BLOCKING 0x0 ;  /* 0x0000000000007b1d */ /* 0x000fe20000010000 */
[----:B------:R-:W-:-:S02]  /*cb80*/  FSETP.GT.AND P0, PT, |R140|, 8.50705917302346158658e+37, PT ;  /* 0x7e8000008c00780b */ /* 0x000fc40003f04200 */
[----:B------:R-:W-:Y:S02]  /*cb90*/  FSEL R3, R3, R140, !P3 ;  /* 0x0000008c03037208 */ /* 0x000fe40005800000 */
[----:B------:R-:W-:Y:S01]  /*cba0*/  FSETP.GEU.AND P4, PT, |R140|, 1.175494350822287508e-38, PT ;  /* 0x008000008c00780b */ /* 0x000fe20003f8e200 */
[----:B------:R-:W0:Y:S02]  /*cbb0*/  LDCU.64 UR4, c[0x0][0x3e0] ;  /* 0x00007c00ff0477ac */ /* 0x000e240008000a00 */
[----:B------:R-:W2:Y:S01]  /*cbc0*/  LDC.64 R154, c[0x0][0x398] ;  /* 0x0000e600ff9a7b82 */ /* 0x000ea20000000a00 */
[C---:B------:R-:W-:Y:S01]  /*cbd0*/  VIADD R136, R3.reuse, 0xc0cafb0d ;  /* 0xc0cafb0d03887836 */ /* 0x040fe20000000000 */
[----:B------:R-:W3:Y:S04]  /*cbe0*/  S2R R214, SR_CTAID.X ;  /* 0x0000000000d67919 */ /* 0x000ee80000002500 */
[----:B------:R-:W-:Y:S01]  /*cbf0*/  LOP3.LUT R136, R136, 0xff800000, RZ, 0xc0, !PT ;  /* 0xff80000088887812 */ /* 0x000fe200078ec0ff */
[----:B------:R-:W-:Y:S01]  /*cc00*/  @P0 FMUL R140, R140, 0.25 ;  /* 0x3e8000008c8c0820 */ /* 0x000fe20000400000 */
[----:B------:R-:W4:Y:S02]  /*cc10*/  LDC R148, c[0x0][0x3e8] ;  /* 0x0000fa00ff947b82 */ /* 0x000f240000000800 */
[----:B------:R-:W-:Y:S01]  /*cc20*/  I2FP.F32.S32 R135, R136 ;  /* 0x0000008800877245 */ /* 0x000fe20000201400 */
[----:B------:R-:W-:Y:S01]  /*cc30*/  @!P4 FMUL R140, R140, 16777216 ;  /* 0x4b8000008c8cc820 */ /* 0x000fe20000400000 */
[----:B------:R-:W-:-:S04]  /*cc40*/  IMAD.IADD R136, R3, 0x1, -R136 ;  /* 0x0000000103887824 */ /* 0x000fc800078e0a88 */
[----:B------:R-:W-:Y:S01]  /*cc50*/  FADD R136, R136, -1 ;  /* 0xbf80000088887421 */ /* 0x000fe20000000000 */
[----:B------:R-:W5:Y:S02]  /*cc60*/  @!P2 SYNCS.CCTL.IV [UR6+0x14800] ;  /* 0x01480000ff00a9b1 */ /* 0x000f640008000006 */
[----:B-----5:R-:W-:Y:S01]  /*cc70*/  BAR.SYNC.DEFER_BLOCKING 0x0 ;  /* 0x0000000000007b1d */ /* 0x020fe20000010000 */
[----:B0-----:R-:W-:Y:S01]  /*cc80*/  UIMAD UR4, UR12, UR4, URZ ;  /* 0x000000040c0472a4 */ /* 0x001fe2000f8e02ff */
[C---:B-1----:R-:W-:Y:S01]  /*cc90*/  LOP3.LUT R134, R141.reuse, 0x80, RZ, 0xc0, !PT ;  /* 0x000000808d867812 */ /* 0x042fe200078ec0ff */
[C---:B------:R-:W-:Y:S01]  /*cca0*/  IMAD.SHL.U32 R132, R141.reuse, 0x10, RZ ;  /* 0x000000108d847824 */ /* 0x040fe200078e00ff */
[----:B------:R-:W-:Y:S02]  /*ccb0*/  SHF.R.U32.HI R2, RZ, 0x2, R141 ;  /* 0x00000002ff027819 */ /* 0x000fe4000001168d */
[----:B------:R-:W-:Y:S01]  /*ccc0*/  LOP3.LUT R210, R141, 0xff, RZ, 0xc0, !PT ;  /* 0x000000ff8dd27812 */ /* 0x000fe200078ec0ff */
[----:B------:R-:W0:Y:S01]  /*ccd0*/  LDTM.x128 R4, tmem[UR8] ;  /* 0x00000008000479ee */ /* 0x000e2200083c0000 */
[----:B------:R-:W-:Y:S01]  /*cce0*/  IMAD.SHL.U32 R139, R134, 0x20, RZ ;  /* 0x00000020868b7824 */ /* 0x000fe200078e00ff */
[----:B------:R-:W-:Y:S01]  /*ccf0*/  FSEL R134, RZ, -23, P3 ;  /* 0xc1b80000ff867808 */ /* 0x000fe20001800000 */
[----:B------:R-:W1:Y:S01]  /*cd00*/  LDCU.64 UR8, c[0x0][0x3e0] ;  /* 0x00007c00ff0877ac */ /* 0x000e620008000a00 */
[----:B------:R-:W-:-:S02]  /*cd10*/  LOP3.LUT R2, R2, 0x38, RZ, 0xc0, !PT ;  /* 0x0000003802027812 */ /* 0x000fc400078ec0ff */
[----:B------:R-:W-:Y:S01]  /*cd20*/  LOP3.LUT R137, R132, 0x30, RZ, 0xc0, !PT ;  /* 0x0000003084897812 */ /* 0x000fe200078ec0ff */
[----:B------:R-:W-:Y:S01]  /*cd30*/  FFMA.FTZ R134, R135, 1.1920928955078125e-07, R134 ;  /* 0x3400000087867823 */ /* 0x000fe20000010086 */
[----:B------:R-:W-:Y:S01]  /*cd40*/  LOP3.LUT R2, R2, 0x1f, R141, 0xf8, !PT ;  /* 0x0000001f02027812 */ /* 0x000fe200078ef88d */
[----:B------:R-:W5:Y:S01]  /*cd50*/  MUFU.RCP R135, R140 ;  /* 0x0000008c00877308 */ /* 0x000f620000001000 */
[----:B------:R-:W-:Y:S02]  /*cd60*/  LOP3.LUT R216, R141, 0x3f, RZ, 0xc0, !PT ;  /* 0x0000003f8dd87812 */ /* 0x000fe400078ec0ff */
[----:B------:R-:W-:Y:S01]  /*cd70*/  LEA R208, R210, UR6, 0x4 ;  /* 0x00000006d2d07c11 */ /* 0x000fe2000f8e20ff */
[----:B------:R-:W-:Y:S02]  /*cd80*/  IMAD.SHL.U32 R132, R2, 0x8, RZ ;  /* 0x0000000802847824 */ /* 0x000fe400078e00ff */
[----:B---3--:R-:W-:Y:S01]  /*cd90*/  IMAD R214, R214, 0x40, R216 ;  /* 0x00000040d6d67824 */ /* 0x008fe200078e02d8 */
[----:B------:R-:W3:Y:S01]  /*cda0*/  @!P2 SYNCS.CCTL.IV [UR6+0x14808] ;  /* 0x01480800ff00a9b1 */ /* 0x000ee20008000006 */
[----:B------:R-:W-:Y:S01]  /*cdb0*/  NOP ;  /* 0x0000000000007918 */ /* 0x000fe20000000000 */
[----:B------:R-:W-:Y:S01]  /*cdc0*/  LOP3.LUT R138, R132, 0xc0, RZ, 0xc0, !PT ;  /* 0x000000c0848a7812 */ /* 0x000fe200078ec0ff */
[----:B------:R-:W-:Y:S01]  /*cdd0*/  IMAD.IADD R132, R139, 0x1, R0 ;  /* 0x000000018b847824 */ /* 0x000fe200078e0200 */
[----:B------:R-:W-:Y:S01]  /*cde0*/  FSETP.NEU.AND P2, PT, R3, RZ, PT ;  /* 0x000000ff0300720b */ /* 0x000fe20003f4d000 */
[----:B-1----:R-:W-:Y:S01]  /*cdf0*/  UIMAD UR8, UR12, UR8, URZ ;  /* 0x000000080c0872a4 */ /* 0x002fe2000f8e02ff */
[----:B------:R-:W-:Y:S01]  /*ce00*/  IADD3 R0, PT, PT, R138, UR6, R137 ;  /* 0x000000068a007c10 */ /* 0x000fe2000fffe089 */
[----:B------:R-:W-:-:S02]  /*ce10*/  IMAD.SHL.U32 R2, R2, 0x10, RZ ;  /* 0x0000001002027824 */ /* 0x000fc400078e00ff */
[----:B0-----:R-:W-:Y:S01]  /*ce20*/  @P0 FMUL R4, R4, 0.25 ;  /* 0x3e80000004040820 */ /* 0x001fe20000400000 */
[----:B------:R-:W-:Y:S01]  /*ce30*/  @P0 FMUL R5, R5, 0.25 ;  /* 0x3e80000005050820 */ /* 0x000fe20000400000 */
        /* <DEDUP_REMOVED lines=126> */
[----:B------:R-:W-:Y:S01]  /*d620*/  @!P4 FMUL R4, R4, 16777216 ;  /* 0x4b8000000404c820 */ /* 0x000fe20000400000 */
        /* <DEDUP_REMOVED lines=127> */
[C---:B-----5:R-:W-:Y:S01]  /*de20*/  FMUL R4, R135.reuse, R4 ;  /* 0x0000000487047220 */ /* 0x060fe20000400000 */
        /* <DEDUP_REMOVED lines=126> */
[----:B------:R-:W-:Y:S01]  /*e610*/  FMUL R131, R135, R131 ;  /* 0x0000008387837220 */ /* 0x000fe20000400000 */
[----:B------:R-:W-:-:S02]  /*e620*/  F2FP.SATFINITE.E4M3.F32.PACK_AB_MERGE_C R135, R5, R4, RZ ;  /* 0x000000040587723e */ /* 0x000fc400048070ff */
[----:B------:R-:W-:Y:S02]  /*e630*/  F2FP.SATFINITE.E4M3.F32.PACK_AB_MERGE_C R138, R9, R8, RZ ;  /* 0x00000008098a723e */ /* 0x000fe400048070ff */
[----:B------:R-:W-:Y:S02]  /*e640*/  F2FP.SATFINITE.E4M3.F32.PACK_AB_MERGE_C R12, R13, R12, RZ ;  /* 0x0000000c0d0c723e */ /* 0x000fe400048070ff */
[----:B------:R-:W-:Y:S02]  /*e650*/  F2FP.SATFINITE.E4M3.F32.PACK_AB_MERGE_C R20, R21, R20, RZ ;  /* 0x000000141514723e */ /* 0x000fe400048070ff */
[----:B------:R-:W-:Y:S02]  /*e660*/  F2FP.SATFINITE.E4M3.F32.PACK_AB_MERGE_C R24, R25, R24, RZ ;  /* 0x000000181918723e */ /* 0x000fe400048070ff */
[----:B------:R-:W-:Y:S02]  /*e670*/  F2FP.SATFINITE.E4M3.F32.PACK_AB_MERGE_C R28, R29, R28, RZ ;  /* 0x0000001c1d1c723e */ /* 0x000fe400048070ff */
        /* <DEDUP_REMOVED lines=11> */
[----:B------:R-:W-:Y:S02]  /*e730*/  LOP3.LUT R135, R135, 0xffff, RZ, 0xc0, !PT ;  /* 0x0000ffff87877812 */ /* 0x000fe400078ec0ff */
[----:B------:R-:W-:-:S02]  /*e740*/  LOP3.LUT R138, R138, 0xffff, RZ, 0xc0, !PT ;  /* 0x0000ffff8a8a7812 */ /* 0x000fc400078ec0ff */
[----:B------:R-:W-:Y:S02]  /*e750*/  LOP3.LUT R96, R12, 0xffff, RZ, 0xc0, !PT ;  /* 0x0000ffff0c607812 */ /* 0x000fe400078ec0ff */
[----:B------:R-:W-:Y:S02]  /*e760*/  F2FP.SATFINITE.E4M3.F32.PACK_AB_MERGE_C R8, R129, R128, RZ ;  /* 0x000000808108723e */ /* 0x000fe400048070ff */
[----:B------:R-:W-:Y:S02]  /*e770*/  LOP3.LUT R33, R20, 0xffff, RZ, 0xc0, !PT ;  /* 0x0000ffff14217812 */ /* 0x000fe400078ec0ff */
[----:B------:R-:W-:Y:S02]  /*e780*/  LOP3.LUT R98, R24, 0xffff, RZ, 0xc0, !PT ;  /* 0x0000ffff18627812 */ /* 0x000fe400078ec0ff */
[----:B------:R-:W-:Y:S02]  /*e790*/  LOP3.LUT R112, R28, 0xffff, RZ, 0xc0, !PT ;  /* 0x0000ffff1c707812 */ /* 0x000fe400078ec0ff */
[----:B------:R-:W-:-:S02]  /*e7a0*/  F2FP.SATFINITE.E4M3.F32.PACK_AB_MERGE_C R10, R11, R10, RZ ;  /* 0x0000000a0b0a723e */ /* 0x000fc400048070ff */
[----:B------:R-:W-:Y:S02]  /*e7b0*/  F2FP.SATFINITE.E4M3.F32.PACK_AB_MERGE_C R42, R43, R42, RZ ;  /* 0x0000002a2b2a723e */ /* 0x000fe400048070ff */
[----:B------:R-:W-:Y:S02]  /*e7c0*/  LOP3.LUT R41, R36, 0xffff, RZ, 0xc0, !PT ;  /* 0x0000ffff24297812 */ /* 0x000fe400078ec0ff */
[----:B------:R-:W-:Y:S02]  /*e7d0*/  LOP3.LUT R128, R40, 0xffff, RZ, 0xc0, !PT ;  /* 0x0000ffff28807812 */ /* 0x000fe400078ec0ff */
[----:B------:R-:W-:Y:S02]  /*e7e0*/  LOP3.LUT R44, R44, 0xffff, RZ, 0xc0, !PT ;  /* 0x0000ffff2c2c7812 */ /* 0x000fe400078ec0ff */
[----:B------:R-:W-:Y:S02]  /*e7f0*/  F2FP.SATFINITE.E4M3.F32.PACK_AB_MERGE_C R11, R15, R14, RZ ;  /* 0x0000000e0f0b723e */ /* 0x000fe400048070ff */
[----:B------:R-:W-:-:S02]  /*e800*/  LOP3.LUT R43, R52, 0xffff, RZ, 0xc0, !PT ;  /* 0x0000ffff342b7812 */ /* 0x000fc400078ec0ff */
[----:B------:R-:W-:Y:S02]  /*e810*/  LOP3.LUT R142, R56, 0xffff, RZ, 0xc0, !PT ;  /* 0x0000ffff388e7812 */ /* 0x000fe400078ec0ff */
[----:B------:R-:W-:Y:S02]  /*e820*/  LOP3.LUT R144, R60, 0xffff, RZ, 0xc0, !PT ;  /* 0x0000ffff3c907812 */ /* 0x000fe400078ec0ff */
        /* <DEDUP_REMOVED lines=8> */
[----:B------:R-:W-:Y:S02]  /*e8b0*/  PRMT R13, R96, 0x3340, R1 ;  /* 0x00003340600d7816 */ /* 0x000fe40000000001 */
[----:B------:R-:W-:-:S02]  /*e8c0*/  PRMT R12, R135, 0x3340, R138 ;  /* 0x00003340870c7816 */ /* 0x000fc4000000008a */
[----:B------:R-:W-:Y:S02]  /*e8d0*/  F2FP.SATFINITE.E4M3.F32.PACK_AB_MERGE_C R16, R17, R16, RZ ;  /* 0x000000101110723e */ /* 0x000fe400048070ff */
[--C-:B------:R-:W-:Y:S02]  /*e8e0*/  PRMT R15, R112, 0x3340, R1.reuse ;  /* 0x00003340700f7816 */ /* 0x100fe40000000001 */
[----:B------:R-:W-:Y:S02]  /*e8f0*/  PRMT R14, R33, 0x3340, R98 ;  /* 0x00003340210e7816 */ /* 0x000fe40000000062 */
[----:B------:R-:W-:Y:S02]  /*e900*/  F2FP.SATFINITE.E4M3.F32.PACK_AB_MERGE_C R18, R19, R18, RZ ;  /* 0x000000121312723e */ /* 0x000fe400048070ff */
[----:B------:R-:W-:Y:S02]  /*e910*/  PRMT R20, R44, 0x3340, R1 ;  /* 0x000033402c147816 */ /* 0x000fe40000000001 */
[----:B------:R-:W-:-:S02]  /*e920*/  PRMT R17, R41, 0x3340, R128 ;  /* 0x0000334029117816 */ /* 0x000fc40000000080 */
[----:B------:R-:W-:Y:S02]  /*e930*/  F2FP.SATFINITE.E4M3.F32.PACK_AB_MERGE_C R48, R49, R48, RZ ;  /* 0x000000303130723e */ /* 0x000fe400048070ff */
[----:B------:R-:W-:Y:S02]  /*e940*/  F2FP.SATFINITE.E4M3.F32.PACK_AB_MERGE_C R50, R51, R50, RZ ;  /* 0x000000323332723e */ /* 0x000fe400048070ff */
[----:B------:R-:W-:Y:S02]  /*e950*/  F2FP.SATFINITE.E4M3.F32.PACK_AB_MERGE_C R6, R115, R114, RZ ;  /* 0x000000727306723e */ /* 0x000fe400048070ff */
[----:B------:R-:W-:Y:S02]  /*e960*/  F2FP.SATFINITE.E4M3.F32.PACK_AB_MERGE_C R9, R131, R130, RZ ;  /* 0x000000828309723e */ /* 0x000fe400048070ff */
[----:B------:R-:W-:Y:S02]  /*e970*/  PRMT R24, R144, 0x3340, R1 ;  /* 0x0000334090187816 */ /* 0x000fe40000000001 */
[----:B------:R-:W-:-:S02]  /*e980*/  PRMT R19, R43, 0x3340, R142 ;  /* 0x000033402b137816 */ /* 0x000fc4000000008e */
[----:B------:R-:W-:Y:S02]  /*e990*/  LOP3.LUT R93, R93, 0xffff, RZ, 0xc0, !PT ;  /* 0x0000ffff5d5d7812 */ /* 0x000fe400078ec0ff */
[----:B------:R-:W-:Y:S02]  /*e9a0*/  LOP3.LUT R52, R10, 0xffff, RZ, 0xc0, !PT ;  /* 0x0000ffff0a347812 */ /* 0x000fe400078ec0ff */
[----:B------:R-:W-:Y:S02]  /*e9b0*/  LOP3.LUT R56, R11, 0xffff, RZ, 0xc0, !PT ;  /* 0x0000ffff0b387812 */ /* 0x000fe400078ec0ff */
[----:B------:R-:W-:Y:S02]  /*e9c0*/  F2FP.SATFINITE.E4M3.F32.PACK_AB_MERGE_C R68, R69, R68, RZ ;  /* 0x000000444544723e */ /* 0x000fe400048070ff */
[----:B------:R-:W-:Y:S01]  /*e9d0*/  F2FP.SATFINITE.E4M3.F32.PACK_AB_MERGE_C R72, R73, R72, RZ ;  /* 0x000000484948723e */ /* 0x000fe200048070ff */
[----:B------:R-:W-:Y:S01]  /*e9e0*/  IMAD.MOV.U32 R73, RZ, RZ, 0x3dc6b27f ;  /* 0x3dc6b27fff497424 */ /* 0x000fe200078e00ff */
[----:B------:R-:W-:-:S02]  /*e9f0*/  F2FP.SATFINITE.E4M3.F32.PACK_AB_MERGE_C R76, R77, R76, RZ ;  /* 0x0000004c4d4c723e */ /* 0x000fc400048070ff */
[----:B------:R-:W-:Y:S02]  /*ea00*/  PRMT R12, R12, 0x5410, R13 ;  /* 0x000054100c0c7816 */ /* 0x000fe4000000000d */
[----:B------:R-:W-:Y:S02]  /*ea10*/  LOP3.LUT R45, R22, 0xffff, RZ, 0xc0, !PT ;  /* 0x0000ffff162d7812 */ /* 0x000fe400078ec0ff */
[----:B------:R-:W-:Y:S02]  /*ea20*/  LOP3.LUT R60, R26, 0xffff, RZ, 0xc0, !PT ;  /* 0x0000ffff1a3c7812 */ /* 0x000fe400078ec0ff */
[----:B------:R-:W-:Y:S02]  /*ea30*/  LOP3.LUT R114, R30, 0xffff, RZ, 0xc0, !PT ;  /* 0x0000ffff1e727812 */ /* 0x000fe400078ec0ff */
[----:B------:R-:W-:Y:S02]  /*ea40*/  LOP3.LUT R49, R38, 0xffff, RZ, 0xc0, !PT ;  /* 0x0000ffff26317812 */ /* 0x000fe400078ec0ff */
[----:B------:R-:W-:-:S02]  /*ea50*/  LOP3.LUT R130, R42, 0xffff, RZ, 0xc0, !PT ;  /* 0x0000ffff2a827812 */ /* 0x000fc400078ec0ff */
[----:B------:R-:W-:Y:S02]  /*ea60*/  LOP3.LUT R140, R46, 0xffff, RZ, 0xc0, !PT ;  /* 0x0000ffff2e8c7812 */ /* 0x000fe400078ec0ff */
[----:B------:R-:W-:Y:S02]  /*ea70*/  LOP3.LUT R54, R54, 0xffff, RZ, 0xc0, !PT ;  /* 0x0000ffff36367812 */ /* 0x000fe400078ec0ff */
[----:B------:R-:W-:Y:S02]  /*ea80*/  LOP3.LUT R51, R58, 0xffff, RZ, 0xc0, !PT ;  /* 0x0000ffff3a337812 */ /* 0x000fe400078ec0ff */
[----:B------:R-:W-:Y:S02]  /*ea90*/  LOP3.LUT R62, R62, 0xffff, RZ, 0xc0, !PT ;  /* 0x0000ffff3e3e7812 */ /* 0x000fe400078ec0ff */
        /* <DEDUP_REMOVED lines=9> */
[----:B------:R-:W-:Y:S02]  /*eb30*/  PRMT R13, R14, 0x5410, R15 ;  /* 0x000054100e0d7816 */ /* 0x000fe4000000000f */
[----:B------:R-:W-:Y:S02]  /*eb40*/  PRMT R14, R17, 0x5410, R20 ;  /* 0x00005410110e7816 */ /* 0x000fe40000000014 */
[----:B------:R-:W-:Y:S02]  /*eb50*/  PRMT R15, R19, 0x5410, R24 ;  /* 0x00005410130f7816 */ /* 0x000fe40000000018 */
[----:B------:R-:W-:Y:S02]  /*eb60*/  PRMT R10, R56, 0x3340, R1 ;  /* 0x00003340380a7816 */ /* 0x000fe40000000001 */
[----:B------:R-:W-:-:S02]  /*eb70*/  PRMT R17, R93, 0x3340, R52 ;  /* 0x000033405d117816 */ /* 0x000fc40000000034 */
[--C-:B------:R-:W-:Y:S02]  /*eb80*/  PRMT R20, R114, 0x3340, R1.reuse ;  /* 0x0000334072147816 */ /* 0x100fe40000000001 */
[--C-:B------:R-:W-:Y:S02]  /*eb90*/  PRMT R11, R140, 0x3340, R1.reuse ;  /* 0x000033408c0b7816 */ /* 0x100fe40000000001 */
[----:B------:R-:W-:Y:S02]  /*eba0*/  PRMT R22, R62, 0x3340, R1 ;  /* 0x000033403e167816 */ /* 0x000fe40000000001 */
[----:B------:R-:W-:Y:S02]  /*ebb0*/  PRMT R19, R45, 0x3340, R60 ;  /* 0x000033402d137816 */ /* 0x000fe4000000003c */
[----:B------:R-:W-:Y:S02]  /*ebc0*/  PRMT R26, R49, 0x3340, R130 ;  /* 0x00003340311a7816 */ /* 0x000fe40000000082 */
[----:B------:R-:W-:-:S02]  /*ebd0*/  PRMT R27, R54, 0x3340, R51 ;  /* 0x00003340361b7816 */ /* 0x000fc40000000033 */
[----:B------:R-:W-:Y:S02]  /*ebe0*/  LOP3.LUT R68, R68, 0xffff, RZ, 0xc0, !PT ;  /* 0x0000ffff44447812 */ /* 0x000fe400078ec0ff */
        /* <DEDUP_REMOVED lines=9> */
[----:B------:R-:W-:Y:S02]  /*ec80*/  LOP3.LUT R92, R92, 0xffff, RZ, 0xc0, !PT ;  /* 0x0000ffff5c5c7812 */ /* 0x000fe400078ec0ff */
[----:B------:R-:W-:-:S02]  /*ec90*/  LOP3.LUT R94, R94, 0xffff, RZ, 0xc0, !PT ;  /* 0x0000ffff5e5e7812 */ /* 0x000fc400078ec0ff */
        /* <DEDUP_REMOVED lines=12> */
[----:B------:R-:W-:Y:S02]  /*ed60*/  PRMT R17, R17, 0x5410, R10 ;  /* 0x0000541011117816 */ /* 0x000fe4000000000a */
[----:B------:R-:W-:Y:S02]  /*ed70*/  PRMT R19, R19, 0x5410, R20 ;  /* 0x0000541013137816 */ /* 0x000fe40000000014 */
[----:B------:R-:W-:Y:S02]  /*ed80*/  PRMT R26, R26, 0x5410, R11 ;  /* 0x000054101a1a7816 */ /* 0x000fe4000000000b */
[----:B------:R-:W-:Y:S02]  /*ed90*/  PRMT R27, R27, 0x5410, R22 ;  /* 0x000054101b1b7816 */ /* 0x000fe40000000016 */
[----:B------:R-:W-:Y:S02]  /*eda0*/  PRMT R10, R76, 0x3340, R1 ;  /* 0x000033404c0a7816 */ /* 0x000fe40000000001 */
[----:B------:R-:W-:-:S02]  /*edb0*/  PRMT R21, R68, 0x3340, R53 ;  /* 0x0000334044157816 */ /* 0x000fc40000000035 */
[----:B------:R-:W-:Y:S02]  /*edc0*/  F2FP.SATFINITE.E4M3.F32.PACK_AB_MERGE_C R64, R65, R64, RZ ;  /* 0x000000404140723e */ /* 0x000fe400048070ff */
[--C-:B------:R-:W-:Y:S02]  /*edd0*/  PRMT R22, R78, 0x3340, R1.reuse ;  /* 0x000033404e167816 */ /* 0x100fe40000000001 */
[--C-:B------:R-:W-:Y:S02]  /*ede0*/  PRMT R23, R92, 0x3340, R1.reuse ;  /* 0x000033405c177816 */ /* 0x100fe40000000001 */
[----:B------:R-:W-:Y:S02]  /*edf0*/  PRMT R25, R94, 0x3340, R1 ;  /* 0x000033405e197816 */ /* 0x000fe40000000001 */
[----:B------:R-:W-:Y:S02]  /*ee00*/  PRMT R11, R70, 0x3340, R55 ;  /* 0x00003340460b7816 */ /* 0x000fe40000000037 */
[----:B------:R-:W-:-:S02]  /*ee10*/  PRMT R20, R84, 0x3340, R57 ;  /* 0x0000334054147816 */ /* 0x000fc40000000039 */
[----:B------:R-:W-:Y:S02]  /*ee20*/  PRMT R24, R86, 0x3340, R59 ;  /* 0x0000334056187816 */ /* 0x000fe4000000003b */
[----:B------:R-:W-:Y:S02]  /*ee30*/  F2FP.SATFINITE.E4M3.F32.PACK_AB_MERGE_C R66, R67, R66, RZ ;  /* 0x000000424342723e */ /* 0x000fe400048070ff */
        /* <DEDUP_REMOVED lines=12> */
[----:B------:R-:W-:Y:S02]  /*ef00*/  PRMT R21, R21, 0x5410, R10 ;  /* 0x0000541015157816 */ /* 0x000fe4000000000a */
[----:B------:R-:W-:Y:S02]  /*ef10*/  PRMT R11, R11, 0x5410, R22 ;  /* 0x000054100b0b7816 */ /* 0x000fe40000000016 */
[----:B------:R-:W-:Y:S02]  /*ef20*/  PRMT R20, R20, 0x5410, R23 ;  /* 0x0000541014147816 */ /* 0x000fe40000000017 */
[----:B------:R-:W-:-:S02]  /*ef30*/  PRMT R10, R24, 0x5410, R25 ;  /* 0x00005410180a7816 */ /* 0x000fc40000000019 */
[--C-:B------:R-:W-:Y:S02]  /*ef40*/  PRMT R22, R108, 0x3340, R1.reuse ;  /* 0x000033406c167816 */ /* 0x100fe40000000001 */
[----:B------:R-:W-:Y:S02]  /*ef50*/  PRMT R23, R124, 0x3340, R1 ;  /* 0x000033407c177816 */ /* 0x000fe40000000001 */
[----:B------:R-:W-:Y:S02]  /*ef60*/  PRMT R25, R100, 0x3340, R65 ;  /* 0x0000334064197816 */ /* 0x000fe40000000041 */
[----:B------:R-:W-:Y:S02]  /*ef70*/  PRMT R24, R116, 0x3340, R69 ;  /* 0x0000334074187816 */ /* 0x000fe40000000045 */
[--C-:B------:R-:W-:Y:S02]  /*ef80*/  PRMT R29, R110, 0x3340, R1.reuse ;  /* 0x000033406e1d7816 */ /* 0x100fe40000000001 */
[----:B------:R-:W-:-:S02]  /*ef90*/  PRMT R31, R126, 0x3340, R1 ;  /* 0x000033407e1f7816 */ /* 0x000fc40000000001 */
[----:B------:R-:W-:Y:S02]  /*efa0*/  PRMT R28, R102, 0x3340, R67 ;  /* 0x00003340661c7816 */ /* 0x000fe40000000043 */
[----:B------:R-:W-:Y:S02]  /*efb0*/  PRMT R30, R118, 0x3340, R71 ;  /* 0x00003340761e7816 */ /* 0x000fe40000000047 */
[----:B------:R-:W-:Y:S02]  /*efc0*/  PRMT R25, R25, 0x5410, R22 ;  /* 0x0000541019197816 */ /* 0x000fe40000000016 */
[----:B------:R-:W-:Y:S02]  /*efd0*/  PRMT R24, R24, 0x5410, R23 ;  /* 0x0000541018187816 */ /* 0x000fe40000000017 */
[----:B------:R-:W-:Y:S02]  /*efe0*/  PRMT R22, R28, 0x5410, R29 ;  /* 0x000054101c167816 */ /* 0x000fe4000000001d */
[----:B------:R-:W-:-:S02]  /*eff0*/  PRMT R23, R30, 0x5410, R31 ;  /* 0x000054101e177816 */ /* 0x000fc4000000001f */
[----:B------:R-:W-:Y:S02]  /*f000*/  SHF.R.U32.HI R28, RZ, 0x8, R135 ;  /* 0x00000008ff1c7819 */ /* 0x000fe40000011687 */
[----:B------:R-:W-:Y:S02]  /*f010*/  SHF.R.U32.HI R29, RZ, 0x8, R138 ;  /* 0x00000008ff1d7819 */ /* 0x000fe4000001168a */
[----:B------:R-:W-:Y:S02]  /*f020*/  SHF.R.U32.HI R31, RZ, 0x8, R33 ;  /* 0x00000008ff1f7819 */ /* 0x000fe40000011621 */
[----:B------:R-:W-:Y:S02]  /*f030*/  SHF.R.U32.HI R33, RZ, 0x8, R98 ;  /* 0x00000008ff217819 */ /* 0x000fe40000011662 */
[----:B------:R-:W-:Y:S02]  /*f040*/  SHF.R.U32.HI R30, RZ, 0x8, R96 ;  /* 0x00000008ff1e7819 */ /* 0x000fe40000011660 */
[----:B------:R-:W-:-:S02]  /*f050*/  LOP3.LUT R28, R28, 0xffff, RZ, 0xc0, !PT ;  /* 0x0000ffff1c1c7812 */ /* 0x000fc400078ec0ff */
[----:B------:R-:W-:Y:S02]  /*f060*/  LOP3.LUT R29, R29, 0xffff, RZ, 0xc0, !PT ;  /* 0x0000ffff1d1d7812 */ /* 0x000fe400078ec0ff */
[----:B------:R-:W-:Y:S02]  /*f070*/  LOP3.LUT R38, R31, 0xffff, RZ, 0xc0, !PT ;  /* 0x0000ffff1f267812 */ /* 0x000fe400078ec0ff */
[----:B------:R-:W-:Y:S02]  /*f080*/  LOP3.LUT R33, R33, 0xffff, RZ, 0xc0, !PT ;  /* 0x0000ffff21217812 */ /* 0x000fe400078ec0ff */
[----:B------:R-:W-:Y:S02]  /*f090*/  F2FP.SATFINITE.E4M3.F32.PACK_AB_MERGE_C R34, R35, R34, RZ ;  /* 0x000000222322723e */ /* 0x000fe400048070ff */
[----:B------:R-:W-:Y:S02]  /*f0a0*/  LOP3.LUT R30, R30, 0xffff, RZ, 0xc0, !PT ;  /* 0x0000ffff1e1e7812 */ /* 0x000fe400078ec0ff */
[----:B------:R-:W-:-:S02]  /*f0b0*/  SHF.R.U32.HI R35, RZ, 0x8, R112 ;  /* 0x00000008ff237819 */ /* 0x000fc40000011670 */
[----:B------:R-:W-:Y:S02]  /*f0c0*/  PRMT R36, R28, 0x3340, R29 ;  /* 0x000033401c247816 */ /* 0x000fe4000000001d */
[----:B------:R-:W-:Y:S02]  /*f0d0*/  PRMT R38, R38, 0x3340, R33 ;  /* 0x0000334026267816 */ /* 0x000fe40000000021 */
[----:B------:R-:W-:Y:S02]  /*f0e0*/  SHF.R.U32.HI R28, RZ, 0x8, R41 ;  /* 0x00000008ff1c7819 */ /* 0x000fe40000011629 */
[----:B------:R-:W-:Y:S02]  /*f0f0*/  SHF.R.U32.HI R29, RZ, 0x8, R128 ;  /* 0x00000008ff1d7819 */ /* 0x000fe40000011680 */
[----:B------:R-:W-:Y:S02]  /*f100*/  SHF.R.U32.HI R31, RZ, 0x8, R43 ;  /* 0x00000008ff1f7819 */ /* 0x000fe4000001162b */
[----:B------:R-:W-:-:S02]  /*f110*/  SHF.R.U32.HI R33, RZ, 0x8, R142 ;  /* 0x00000008ff217819 */ /* 0x000fc4000001168e */
[----:B------:R-:W-:Y:S02]  /*f120*/  PRMT R37, R30, 0x3340, R1 ;  /* 0x000033401e257816 */ /* 0x000fe40000000001 */
[----:B------:R-:W-:Y:S02]  /*f130*/  LOP3.LUT R40, R35, 0xffff, RZ, 0xc0, !PT ;  /* 0x0000ffff23287812 */ /* 0x000fe400078ec0ff */
[----:B------:R-:W-:Y:S02]  /*f140*/  SHF.R.U32.HI R30, RZ, 0x8, R44 ;  /* 0x00000008ff1e7819 */ /* 0x000fe4000001162c */
[----:B------:R-:W-:Y:S02]  /*f150*/  LOP3.LUT R28, R28, 0xffff, RZ, 0xc0, !PT ;  /* 0x0000ffff1c1c7812 */ /* 0x000fe400078ec0ff */
[----:B------:R-:W-:Y:S02]  /*f160*/  LOP3.LUT R29, R29, 0xffff, RZ, 0xc0, !PT ;  /* 0x0000ffff1d1d7812 */ /* 0x000fe400078ec0ff */
[----:B------:R-:W-:-:S02]  /*f170*/  LOP3.LUT R42, R31, 0xffff, RZ, 0xc0, !PT ;  /* 0x0000ffff1f2a7812 */ /* 0x000fc400078ec0ff */
[----:B------:R-:W-:Y:S02]  /*f180*/  LOP3.LUT R33, R33, 0xffff, RZ, 0xc0, !PT ;  /* 0x0000ffff21217812 */ /* 0x000fe400078ec0ff */
[----:B------:R-:W-:Y:S02]  /*f190*/  PRMT R39, R40, 0x3340, R1 ;  /* 0x0000334028277816 */ /* 0x000fe40000000001 */
[----:B------:R-:W-:Y:S02]  /*f1a0*/  LOP3.LUT R30, R30, 0xffff, RZ, 0xc0, !PT ;  /* 0x0000ffff1e1e7812 */ /* 0x000fe400078ec0ff */
[----:B------:R-:W-:Y:S02]  /*f1b0*/  SHF.R.U32.HI R35, RZ, 0x8, R144 ;  /* 0x00000008ff237819 */ /* 0x000fe40000011690 */
[----:B------:R-:W-:Y:S02]  /*f1c0*/  PRMT R40, R28, 0x3340, R29 ;  /* 0x000033401c287816 */ /* 0x000fe4000000001d */
[----:B------:R-:W-:-:S02]  /*f1d0*/  PRMT R42, R42, 0x3340, R33 ;  /* 0x000033402a2a7816 */ /* 0x000fc40000000021 */
[----:B------:R-:W-:Y:S02]  /*f1e0*/  SHF.R.U32.HI R28, RZ, 0x8, R93 ;  /* 0x00000008ff1c7819 */ /* 0x000fe4000001165d */
[----:B------:R-:W-:Y:S02]  /*f1f0*/  SHF.R.U32.HI R29, RZ, 0x8, R52 ;  /* 0x00000008ff1d7819 */ /* 0x000fe40000011634 */
[----:B------:R-:W-:Y:S02]  /*f200*/  SHF.R.U32.HI R31, RZ, 0x8, R45 ;  /* 0x00000008ff1f7819 */ /* 0x000fe4000001162d */
[----:B------:R-:W-:Y:S02]  /*f210*/  SHF.R.U32.HI R33, RZ, 0x8, R60 ;  /* 0x00000008ff217819 */ /* 0x000fe4000001163c */
[----:B------:R-:W-:Y:S02]  /*f220*/  PRMT R41, R30, 0x3340, R1 ;  /* 0x000033401e297816 */ /* 0x000fe40000000001 */
[----:B------:R-:W-:-:S02]  /*f230*/  LOP3.LUT R44, R35, 0xffff, RZ, 0xc0, !PT ;  /* 0x0000ffff232c7812 */ /* 0x000fc400078ec0ff */
[----:B------:R-:W-:Y:S02]  /*f240*/  SHF.R.U32.HI R30, RZ, 0x8, R56 ;  /* 0x00000008ff1e7819 */ /* 0x000fe40000011638 */
[----:B------:R-:W-:Y:S02]  /*f250*/  LOP3.LUT R28, R28, 0xffff, RZ, 0xc0, !PT ;  /* 0x0000ffff1c1c7812 */ /* 0x000fe400078ec0ff */
[----:B------:R-:W-:Y:S02]  /*f260*/  LOP3.LUT R29, R29, 0xffff, RZ, 0xc0, !PT ;  /* 0x0000ffff1d1d7812 */ /* 0x000fe400078ec0ff */
[----:B------:R-:W-:Y:S02]  /*f270*/  LOP3.LUT R46, R31, 0xffff, RZ, 0xc0, !PT ;  /* 0x0000ffff1f2e7812 */ /* 0x000fe400078ec0ff */
[----:B------:R-:W-:Y:S02]  /*f280*/  LOP3.LUT R33, R33, 0xffff, RZ, 0xc0, !PT ;  /* 0x0000ffff21217812 */ /* 0x000fe400078ec0ff */
[----:B------:R-:W-:-:S02]  /*f290*/  PRMT R43, R44, 0x3340, R1 ;  /* 0x000033402c2b7816 */ /* 0x000fc40000000001 */
[----:B------:R-:W-:Y:S02]  /*f2a0*/  LOP3.LUT R30, R30, 0xffff, RZ, 0xc0, !PT ;  /* 0x0000ffff1e1e7812 */ /* 0x000fe400078ec0ff */
[----:B------:R-:W-:Y:S02]  /*f2b0*/  PRMT R44, R28, 0x3340, R29 ;  /* 0x000033401c2c7816 */ /* 0x000fe4000000001d */
[----:B------:R-:W-:Y:S02]  /*f2c0*/  PRMT R46, R46, 0x3340, R33 ;  /* 0x000033402e2e7816 */ /* 0x000fe40000000021 */
[----:B------:R-:W-:Y:S02]  /*f2d0*/  SHF.R.U32.HI R28, RZ, 0x8, R49 ;  /* 0x00000008ff1c7819 */ /* 0x000fe40000011631 */
[----:B------:R-:W-:Y:S02]  /*f2e0*/  SHF.R.U32.HI R29, RZ, 0x8, R130 ;  /* 0x00000008ff1d7819 */ /* 0x000fe40000011682 */
[----:B------:R-:W-:-:S02]  /*f2f0*/  SHF.R.U32.HI R31, RZ, 0x8, R54 ;  /* 0x00000008ff1f7819 */ /* 0x000fc40000011636 */
[----:B------:R-:W-:Y:S02]  /*f300*/  SHF.R.U32.HI R33, RZ, 0x8, R51 ;  /* 0x00000008ff217819 */ /* 0x000fe40000011633 */
[----:B------:R-:W-:Y:S02]  /*f310*/  SHF.R.U32.HI R35, RZ, 0x8, R114 ;  /* 0x00000008ff237819 */ /* 0x000fe40000011672 */
[----:B------:R-:W-:Y:S02]  /*f320*/  PRMT R45, R30, 0x3340, R1 ;  /* 0x000033401e2d7816 */ /* 0x000fe40000000001 */
[----:B------:R-:W-:Y:S02]  /*f330*/  SHF.R.U32.HI R30, RZ, 0x8, R140 ;  /* 0x00000008ff1e7819 */ /* 0x000fe4000001168c */
[----:B------:R-:W-:Y:S02]  /*f340*/  LOP3.LUT R28, R28, 0xffff, RZ, 0xc0, !PT ;  /* 0x0000ffff1c1c7812 */ /* 0x000fe400078ec0ff */
[----:B------:R-:W-:-:S02]  /*f350*/  LOP3.LUT R29, R29, 0xffff, RZ, 0xc0, !PT ;  /* 0x0000ffff1d1d7812 */ /* 0x000fc400078ec0ff */
[----:B------:R-:W-:Y:S02]  /*f360*/  LOP3.LUT R54, R31, 0xffff, RZ, 0xc0, !PT ;  /* 0x0000ffff1f367812 */ /* 0x000fe400078ec0ff */
[----:B------:R-:W-:Y:S02]  /*f370*/  LOP3.LUT R33, R33, 0xffff, RZ, 0xc0, !PT ;  /* 0x0000ffff21217812 */ /* 0x000fe400078ec0ff */
[----:B------:R-:W-:Y:S02]  /*f380*/  LOP3.LUT R52, R35, 0xffff, RZ, 0xc0, !PT ;  /* 0x0000ffff23347812 */ /* 0x000fe400078ec0ff */
[----:B------:R-:W-:Y:S02]  /*f390*/  LOP3.LUT R30, R30, 0xffff, RZ, 0xc0, !PT ;  /* 0x0000ffff1e1e7812 */ /* 0x000fe400078ec0ff */
[----:B------:R-:W-:Y:S02]  /*f3a0*/  PRMT R49, R28, 0x3340, R29 ;  /* 0x000033401c317816 */ /* 0x000fe4000000001d */
[----:B------:R-:W-:-:S02]  /*f3b0*/  SHF.R.U32.HI R35, RZ, 0x8, R62 ;  /* 0x00000008ff237819 */ /* 0x000fc4000001163e */
[----:B------:R-:W-:Y:S02]  /*f3c0*/  PRMT R54, R54, 0x3340, R33 ;  /* 0x0000334036367816 */ /* 0x000fe40000000021 */
[----:B------:R-:W-:Y:S02]  /*f3d0*/  SHF.R.U32.HI R28, RZ, 0x8, R68 ;  /* 0x00000008ff1c7819 */ /* 0x000fe40000011644 */
[--C-:B------:R-:W-:Y:S02]  /*f3e0*/  PRMT R47, R52, 0x3340, R1.reuse ;  /* 0x00003340342f7816 */ /* 0x100fe40000000001 */
[----:B------:R-:W-:Y:S02]  /*f3f0*/  SHF.R.U32.HI R33, RZ, 0x8, R76 ;  /* 0x00000008ff217819 */ /* 0x000fe4000001164c */
[----:B------:R-:W-:Y:S02]  /*f400*/  PRMT R52, R30, 0x3340, R1 ;  /* 0x000033401e347816 */ /* 0x000fe40000000001 */
[----:B------:R-:W-:-:S02]  /*f410*/  SHF.R.U32.HI R30, RZ, 0x8, R53 ;  /* 0x00000008ff1e7819 */ /* 0x000fc40000011635 */
[----:B------:R-:W-:Y:S02]  /*f420*/  SHF.R.U32.HI R29, RZ, 0x8, R70 ;  /* 0x00000008ff1d7819 */ /* 0x000fe40000011646 */
[----:B------:R-:W-:Y:S02]  /*f430*/  SHF.R.U32.HI R31, RZ, 0x8, R55 ;  /* 0x00000008ff1f7819 */ /* 0x000fe40000011637 */
[----:B------:R-:W-:Y:S02]  /*f440*/  LOP3.LUT R56, R35, 0xffff, RZ, 0xc0, !PT ;  /* 0x0000ffff23387812 */ /* 0x000fe400078ec0ff */
[----:B------:R-:W-:Y:S02]  /*f450*/  LOP3.LUT R53, R28, 0xffff, RZ, 0xc0, !PT ;  /* 0x0000ffff1c357812 */ /* 0x000fe400078ec0ff */
[----:B------:R-:W-:Y:S02]  /*f460*/  LOP3.LUT R28, R33, 0xffff, RZ, 0xc0, !PT ;  /* 0x0000ffff211c7812 */ /* 0x000fe400078ec0ff */
[----:B------:R-:W-:-:S02]  /*f470*/  SHF.R.U32.HI R35, RZ, 0x8, R78 ;  /* 0x00000008ff237819 */ /* 0x000fc4000001164e */
[----:B------:R-:W-:Y:S02]  /*f480*/  LOP3.LUT R30, R30, 0xffff, RZ, 0xc0, !PT ;  /* 0x0000ffff1e1e7812 */ /* 0x000fe400078ec0ff */
[----:B------:R-:W-:Y:S02]  /*f490*/  LOP3.LUT R58, R29, 0xffff, RZ, 0xc0, !PT ;  /* 0x0000ffff1d3a7812 */ /* 0x000fe400078ec0ff */
[----:B------:R-:W-:Y:S02]  /*f4a0*/  LOP3.LUT R31, R31, 0xffff, RZ, 0xc0, !PT ;  /* 0x0000ffff1f1f7812 */ /* 0x000fe400078ec0ff */
[--C-:B------:R-:W-:Y:S02]  /*f4b0*/  PRMT R51, R56, 0x3340, R1.reuse ;  /* 0x0000334038337816 */ /* 0x100fe40000000001 */
[----:B------:R-:W-:Y:S02]  /*f4c0*/  PRMT R56, R28, 0x3340, R1 ;  /* 0x000033401c387816 */ /* 0x000fe40000000001 */
[----:B------:R-:W-:-:S02]  /*f4d0*/  SHF.R.U32.HI R28, RZ, 0x8, R84 ;  /* 0x00000008ff1c7819 */ /* 0x000fc40000011654 */
[----:B------:R-:W-:Y:S02]  /*f4e0*/  LOP3.LUT R60, R35, 0xffff, RZ, 0xc0, !PT ;  /* 0x0000ffff233c7812 */ /* 0x000fe400078ec0ff */
[----:B------:R-:W-:Y:S02]  /*f4f0*/  PRMT R53, R53, 0x3340, R30 ;  /* 0x0000334035357816 */ /* 0x000fe4000000001e */
[----:B------:R-:W-:Y:S02]  /*f500*/  PRMT R61, R58, 0x3340, R31 ;  /* 0x000033403a3d7816 */ /* 0x000fe4000000001f */
[----:B------:R-:W-:Y:S02]  /*f510*/  SHF.R.U32.HI R33, RZ, 0x8, R92 ;  /* 0x00000008ff217819 */ /* 0x000fe4000001165c */
[----:B------:R-:W-:Y:S02]  /*f520*/  SHF.R.U32.HI R30, RZ, 0x8, R57 ;  /* 0x00000008ff1e7819 */ /* 0x000fe40000011639 */
[----:B------:R-:W-:-:S02]  /*f530*/  SHF.R.U32.HI R29, RZ, 0x8, R86 ;  /* 0x00000008ff1d7819 */ /* 0x000fc40000011656 */
[----:B------:R-:W-:Y:S02]  /*f540*/  SHF.R.U32.HI R31, RZ, 0x8, R59 ;  /* 0x00000008ff1f7819 */ /* 0x000fe4000001163b */
[----:B------:R-:W-:Y:S02]  /*f550*/  LOP3.LUT R35, R28, 0xffff, RZ, 0xc0, !PT ;  /* 0x0000ffff1c237812 */ /* 0x000fe400078ec0ff */
[----:B------:R-:W-:Y:S02]  /*f560*/  PRMT R68, R60, 0x3340, R1 ;  /* 0x000033403c447816 */ /* 0x000fe40000000001 */
[----:B------:R-:W-:Y:S02]  /*f570*/  LOP3.LUT R28, R33, 0xffff, RZ, 0xc0, !PT ;  /* 0x0000ffff211c7812 */ /* 0x000fe400078ec0ff */
[----:B------:R-:W-:Y:S02]  /*f580*/  LOP3.LUT R30, R30, 0xffff, RZ, 0xc0, !PT ;  /* 0x0000ffff1e1e7812 */ /* 0x000fe400078ec0ff */
[----:B------:R-:W-:Y:S01]  /*f590*/  LOP3.LUT R60, R29, 0xffff, RZ, 0xc0, !PT ;  /* 0x0000ffff1d3c7812 */ /* 0x000fe200078ec0ff */
[----:B------:R-:W-:Y:S01]  /*f5a0*/  FFMA.FTZ R29, R136, R73, -0.16845393180847167969 ;  /* 0xbe2c7f30881d7423 */ /* 0x000fe20000010049 */
[----:B------:R-:W-:-:S02]  /*f5b0*/  LOP3.LUT R31, R31, 0xffff, RZ, 0xc0, !PT ;  /* 0x0000ffff1f1f7812 */ /* 0x000fc400078ec0ff */
[----:B------:R-:W-:Y:S01]  /*f5c0*/  PRMT R58, R28, 0x3340, R1 ;  /* 0x000033401c3a7816 */ /* 0x000fe20000000001 */
[----:B------:R-:W-:Y:S01]  /*f5d0*/  FFMA.FTZ R29, R136, R29, 0.1716887056827545166 ;  /* 0x3e2fcf2a881d7423 */ /* 0x000fe2000001001d */
[----:B------:R-:W-:Y:S02]  /*f5e0*/  PRMT R55, R35, 0x3340, R30 ;  /* 0x0000334023377816 */ /* 0x000fe4000000001e */
[----:B------:R-:W-:Y:S01]  /*f5f0*/  PRMT R63, R60, 0x3340, R31 ;  /* 0x000033403c3f7816 */ /* 0x000fe2000000001f */
[C---:B------:R-:W-:Y:S01]  /*f600*/  FFMA.FTZ R29, R136.reuse, R29, -0.17900948226451873779 ;  /* 0xbe374e43881d7423 */ /* 0x040fe2000001001d */
[----:B------:R-:W-:Y:S02]  /*f610*/  SHF.R.U32.HI R28, RZ, 0x8, R94 ;  /* 0x00000008ff1c7819 */ /* 0x000fe4000001165e */
[----:B------:R-:W-:Y:S01]  /*f620*/  SHF.R.U32.HI R30, RZ, 0x8, R100 ;  /* 0x00000008ff1e7819 */ /* 0x000fe20000011664 */
[----:B------:R-:W-:Y:S01]  /*f630*/  FFMA.FTZ R29, R136, R29, 0.20512372255325317383 ;  /* 0x3e520bf4881d7423 */ /* 0x000fe2000001001d */
[----:B------:R-:W-:-:S02]  /*f640*/  SHF.R.U32.HI R31, RZ, 0x8, R65 ;  /* 0x00000008ff1f7819 */ /* 0x000fc40000011641 */
[----:B------:R-:W-:Y:S01]  /*f650*/  SHF.R.U32.HI R33, RZ, 0x8, R108 ;  /* 0x00000008ff217819 */ /* 0x000fe2000001166c */
[----:B------:R-:W-:Y:S01]  /*f660*/  FFMA.FTZ R29, R136, R29, -0.24046532809734344482 ;  /* 0xbe763c8b881d7423 */ /* 0x000fe2000001001d */
[----:B------:R-:W-:Y:S02]  /*f670*/  LOP3.LUT R60, R28, 0xffff, RZ, 0xc0, !PT ;  /* 0x0000ffff1c3c7812 */ /* 0x000fe400078ec0ff */
[----:B------:R-:W-:Y:S01]  /*f680*/  LOP3.LUT R30, R30, 0xffff, RZ, 0xc0, !PT ;  /* 0x0000ffff1e1e7812 */ /* 0x000fe200078ec0ff */
[C---:B------:R-:W-:Y:S01]  /*f690*/  FFMA.FTZ R29, R136.reuse, R29, 0.28857114911079406738 ;  /* 0x3e93bf99881d7423 */ /* 0x040fe2000001001d */
[----:B------:R-:W-:Y:S02]  /*f6a0*/  LOP3.LUT R31, R31, 0xffff, RZ, 0xc0, !PT ;  /* 0x0000ffff1f1f7812 */ /* 0x000fe400078ec0ff */
[----:B------:R-:W-:Y:S01]  /*f6b0*/  LOP3.LUT R28, R33, 0xffff, RZ, 0xc0, !PT ;  /* 0x0000ffff211c7812 */ /* 0x000fe200078ec0ff */
[----:B------:R-:W-:Y:S01]  /*f6c0*/  FFMA.FTZ R29, R136, R29, -0.36067417263984680176 ;  /* 0xbeb8aa49881d7423 */ /* 0x000fe2000001001d */
[----:B------:R-:W-:-:S02]  /*f6d0*/  PRMT R70, R60, 0x3340, R1 ;  /* 0x000033403c467816 */ /* 0x000fc40000000001 */
[----:B------:R-:W-:Y:S01]  /*f6e0*/  PRMT R57, R30, 0x3340, R31 ;  /* 0x000033401e397816 */ /* 0x000fe2000000001f */
[----:B------:R-:W-:Y:S01]  /*f6f0*/  FFMA.FTZ R29, R136, R29, 0.48089820146560668945 ;  /* 0x3ef6384a881d7423 */ /* 0x000fe2000001001d */
[----:B------:R-:W-:Y:S02]  /*f700*/  PRMT R60, R28, 0x3340, R1 ;  /* 0x000033401c3c7816 */ /* 0x000fe40000000001 */
[----:B------:R-:W-:Y:S01]  /*f710*/  SHF.R.U32.HI R28, RZ, 0x8, R102 ;  /* 0x00000008ff1c7819 */ /* 0x000fe20000011666 */
[C---:B------:R-:W-:Y:S01]  /*f720*/  FFMA.FTZ R29, R136.reuse, R29, -0.72134751081466674805 ;  /* 0xbf38aa3b881d7423 */ /* 0x040fe2000001001d */
[----:B------:R-:W-:Y:S02]  /*f730*/  SHF.R.U32.HI R30, RZ, 0x8, R67 ;  /* 0x00000008ff1e7819 */ /* 0x000fe40000011643 */
[----:B------:R-:W-:Y:S01]  /*f740*/  SHF.R.U32.HI R33, RZ, 0x8, R116 ;  /* 0x00000008ff217819 */ /* 0x000fe20000011674 */
[----:B------:R-:W-:Y:S01]  /*f750*/  FMUL R29, R136, R29 ;  /* 0x0000001d881d7220 */ /* 0x000fe20000400000 */
[----:B------:R-:W-:-:S02]  /*f760*/  SHF.R.U32.HI R35, RZ, 0x8, R69 ;  /* 0x00000008ff237819 */ /* 0x000fc40000011645 */
[----:B------:R-:W-:Y:S01]  /*f770*/  SHF.R.U32.HI R31, RZ, 0x8, R110 ;  /* 0x00000008ff1f7819 */ /* 0x000fe2000001166e */
[----:B------:R-:W-:Y:S01]  /*f780*/  FMUL R29, R136, R29 ;  /* 0x0000001d881d7220 */ /* 0x000fe20000400000 */
[----:B------:R-:W-:Y:S02]  /*f790*/  LOP3.LUT R59, R28, 0xffff, RZ, 0xc0, !PT ;  /* 0x0000ffff1c3b7812 */ /* 0x000fe400078ec0ff */
[----:B------:R-:W-:Y:S01]  /*f7a0*/  LOP3.LUT R30, R30, 0xffff, RZ, 0xc0, !PT ;  /* 0x0000ffff1e1e7812 */ /* 0x000fe200078ec0ff */
[----:B------:R-:W-:Y:S01]  /*f7b0*/  FFMA.FTZ R29, R136, 1.4426950216293334961, R29 ;  /* 0x3fb8aa3b881d7823 */ /* 0x000fe2000001001d */
[----:B------:R-:W-:Y:S02]  /*f7c0*/  LOP3.LUT R28, R33, 0xffff, RZ, 0xc0, !PT ;  /* 0x0000ffff211c7812 */ /* 0x000fe400078ec0ff */
[----:B------:R-:W-:Y:S01]  /*f7d0*/  LOP3.LUT R35, R35, 0xffff, RZ, 0xc0, !PT ;  /* 0x0000ffff23237812 */ /* 0x000fe200078ec0ff */
[----:B------:R-:W-:Y:S01]  /*f7e0*/  FADD R29, R134, R29 ;  /* 0x0000001d861d7221 */ /* 0x000fe20000000000 */
[----:B------:R-:W-:-:S02]  /*f7f0*/  LOP3.LUT R62, R31, 0xffff, RZ, 0xc0, !PT ;  /* 0x0000ffff1f3e7812 */ /* 0x000fc400078ec0ff */
[----:B------:R-:W-:Y:S02]  /*f800*/  PRMT R65, R59, 0x3340, R30 ;  /* 0x000033403b417816 */ /* 0x000fe4000000001e */
[----:B------:R-:W-:Y:S02]  /*f810*/  PRMT R59, R28, 0x3340, R35 ;  /* 0x000033401c3b7816 */ /* 0x000fe40000000023 */
[----:B------:R-:W-:Y:S02]  /*f820*/  SHF.R.U32.HI R31, RZ, 0x8, R124 ;  /* 0x00000008ff1f7819 */ /* 0x000fe4000001167c */
[----:B------:R-:W-:Y:S02]  /*f830*/  SHF.R.U32.HI R28, RZ, 0x8, R118 ;  /* 0x00000008ff1c7819 */ /* 0x000fe40000011676 */
[----:B------:R-:W-:Y:S02]  /*f840*/  SHF.R.U32.HI R33, RZ, 0x8, R126 ;  /* 0x00000008ff217819 */ /* 0x000fe4000001167e */
[----:B------:R-:W-:-:S02]  /*f850*/  PRMT R72, R62, 0x3340, R1 ;  /* 0x000033403e487816 */ /* 0x000fc40000000001 */
[----:B------:R-:W-:Y:S02]  /*f860*/  LOP3.LUT R62, R31, 0xffff, RZ, 0xc0, !PT ;  /* 0x0000ffff1f3e7812 */ /* 0x000fe400078ec0ff */
[----:B------:R-:W-:Y:S02]  /*f870*/  SHF.R.U32.HI R30, RZ, 0x8, R71 ;  /* 0x00000008ff1e7819 */ /* 0x000fe40000011647 */
[----:B------:R-:W-:Y:S02]  /*f880*/  LOP3.LUT R31, R28, 0xffff, RZ, 0xc0, !PT ;  /* 0x0000ffff1c1f7812 */ /* 0x000fe400078ec0ff */
[----:B------:R-:W-:Y:S02]  /*f890*/  LOP3.LUT R28, R33, 0xffff, RZ, 0xc0, !PT ;  /* 0x0000ffff211c7812 */ /* 0x000fe400078ec0ff */
[----:B------:R-:W-:Y:S02]  /*f8a0*/  LOP3.LUT R30, R30, 0xffff, RZ, 0xc0, !PT ;  /* 0x0000ffff1e1e7812 */ /* 0x000fe400078ec0ff */
[----:B------:R-:W-:-:S02]  /*f8b0*/  PRMT R36, R36, 0x5410, R37 ;  /* 0x0000541024247816 */ /* 0x000fc40000000025 */
[----:B------:R-:W-:Y:S02]  /*f8c0*/  PRMT R67, R28, 0x3340, R1 ;  /* 0x000033401c437816 */ /* 0x000fe40000000001 */
[----:B------:R-:W-:Y:S02]  /*f8d0*/  PRMT R37, R38, 0x5410, R39 ;  /* 0x0000541026257816 */ /* 0x000fe40000000027 */
[----:B------:R-:W-:Y:S02]  /*f8e0*/  LOP3.LUT R28, R18, 0xffff, RZ, 0xc0, !PT ;  /* 0x0000ffff121c7812 */ /* 0x000fe400078ec0ff */
[----:B------:R-:W-:Y:S02]  /*f8f0*/  LOP3.LUT R33, R48, 0xffff, RZ, 0xc0, !PT ;  /* 0x0000ffff30217812 */ /* 0x000fe400078ec0ff */
[----:B------:R-:W-:Y:S02]  /*f900*/  PRMT R38, R40, 0x5410, R41 ;  /* 0x0000541028267816 */ /* 0x000fe40000000029 */
[----:B------:R-:W-:-:S02]  /*f910*/  LOP3.LUT R34, R34, 0xffff, RZ, 0xc0, !PT ;  /* 0x0000ffff22227812 */ /* 0x000fc400078ec0ff */
[----:B------:R-:W-:Y:S02]  /*f920*/  PRMT R47, R46, 0x5410, R47 ;  /* 0x000054102e2f7816 */ /* 0x000fe4000000002f */
[----:B------:R-:W-:Y:S02]  /*f930*/  PRMT R30, R31, 0x3340, R30 ;  /* 0x000033401f1e7816 */ /* 0x000fe4000000001e */
[----:B------:R-:W-:Y:S02]  /*f940*/  LOP3.LUT R32, R32, 0xffff, RZ, 0xc0, !PT ;  /* 0x0000ffff20207812 */ /* 0x000fe400078ec0ff */
[----:B------:R-:W-:Y:S02]  /*f950*/  LOP3.LUT R35, R50, 0xffff, RZ, 0xc0, !PT ;  /* 0x0000ffff32237812 */ /* 0x000fe400078ec0ff */
[----:B------:R-:W-:Y:S02]  /*f960*/  PRMT R52, R49, 0x5410, R52 ;  /* 0x0000541031347816 */ /* 0x000fe40000000034 */
[----:B------:R-:W-:-:S02]  /*f970*/  LOP3.LUT R31, R16, 0xffff, RZ, 0xc0, !PT ;  /* 0x0000ffff101f7812 */ /* 0x000fc400078ec0ff */
[----:B------:R-:W-:Y:S02]  /*f980*/  LOP3.LUT R64, R64, 0xffff, RZ, 0xc0, !PT ;  /* 0x0000ffff40407812 */ /* 0x000fe400078ec0ff */
[----:B------:R-:W-:Y:S02]  /*f990*/  LOP3.LUT R66, R66, 0xffff, RZ, 0xc0, !PT ;  /* 0x0000ffff42427812 */ /* 0x000fe400078ec0ff */
[----:B------:R-:W-:Y:S02]  /*f9a0*/  PRMT R39, R42, 0x5410, R43 ;  /* 0x000054102a277816 */ /* 0x000fe4000000002b */
[----:B------:R-:W-:Y:S02]  /*f9b0*/  PRMT R45, R44, 0x5410, R45 ;  /* 0x000054102c2d7816 */ /* 0x000fe4000000002d */
[----:B------:R-:W-:Y:S02]  /*f9c0*/  PRMT R51, R54, 0x5410, R51 ;  /* 0x0000541036337816 */ /* 0x000fe40000000033 */
[----:B------:R-:W-:-:S02]  /*f9d0*/  PRMT R14, R14, 0x4210, R33 ;  /* 0x000042100e0e7816 */ /* 0x000fc40000000021 */
[----:B------:R-:W-:Y:S02]  /*f9e0*/  PRMT R16, R17, 0x4210, R28 ;  /* 0x0000421011107816 */ /* 0x000fe4000000001c */
[----:B------:R-:W-:Y:S02]  /*f9f0*/  PRMT R38, R38, 0x5210, R33 ;  /* 0x0000521026267816 */ /* 0x000fe40000000021 */
[--C-:B------:R-:W-:Y:S02]  /*fa00*/  PRMT R17, R19, 0x4210, R34.reuse ;  /* 0x0000421013117816 */ /* 0x100fe40000000022 */
        /* <DEDUP_REMOVED lines=8> */
[----:B------:R-:W-:Y:S01]  /*fa90*/  PRMT R36, R36, 0x5210, R31 ;  /* 0x0000521024247816 */ /* 0x000fe2000000001f */
[----:B---3--:R0:W-:Y:S01]  /*faa0*/  STS.128 [R132], R12 ;  /* 0x0000000c84007388 */ /* 0x0081e20000000c00 */
[----:B------:R-:W-:-:S02]  /*fab0*/  PRMT R39, R39, 0x5210, R64 ;  /* 0x0000521027277816 */ /* 0x000fc40000000040 */
[----:B------:R-:W-:Y:S01]  /*fac0*/  PRMT R32, R45, 0x5210, R28 ;  /* 0x000052102d207816 */ /* 0x000fe2000000001c */
[----:B------:R1:W-:Y:S01]  /*fad0*/  STS.128 [R132+0x800], R16 ;  /* 0x0008001084007388 */ /* 0x0003e20000000c00 */
[----:B------:R-:W-:Y:S02]  /*fae0*/  PRMT R35, R51, 0x5210, R66 ;  /* 0x0000521033237816 */ /* 0x000fe40000000042 */
[----:B------:R-:W-:Y:S01]  /*faf0*/  ISETP.GE.U32.AND P0, PT, R3, 0x7f800000, PT ;  /* 0x7f8000000300780c */ /* 0x000fe20003f06070 */
[----:B------:R-:W-:Y:S01]  /*fb00*/  STS.128 [R132+0x400], R36 ;  /* 0x0004002484007388 */ /* 0x000fe20000000c00 */
[----:B------:R-:W-:Y:S02]  /*fb10*/  F2FP.SATFINITE.E4M3.F32.PACK_AB_MERGE_C R82, R83, R82, RZ ;  /* 0x000000525352723e */ /* 0x000fe400048070ff */
[----:B------:R-:W-:Y:S01]  /*fb20*/  PRMT R61, R61, 0x5410, R68 ;  /* 0x000054103d3d7816 */ /* 0x000fe20000000044 */
[----:B------:R3:W-:Y:S01]  /*fb30*/  STS.128 [R132+0xc00], R32 ;  /* 0x000c002084007388 */ /* 0x0007e20000000c00 */
[----:B------:R-:W-:-:S02]  /*fb40*/  LOP3.LUT R82, R82, 0xffff, RZ, 0xc0, !PT ;  /* 0x0000ffff52527812 */ /* 0x000fc400078ec0ff */
[----:B------:R-:W-:Y:S02]  /*fb50*/  PRMT R70, R63, 0x5410, R70 ;  /* 0x000054103f467816 */ /* 0x000fe40000000046 */
[----:B------:R-:W-:Y:S02]  /*fb60*/  PRMT R57, R57, 0x5410, R60 ;  /* 0x0000541039397816 */ /* 0x000fe4000000003c */
[----:B------:R-:W-:Y:S01]  /*fb70*/  LOP3.LUT R5, R5, 0xffff, RZ, 0xc0, !PT ;  /* 0x0000ffff05057812 */ /* 0x000fe200078ec0ff */
[----:B0-----:R-:W-:Y:S01]  /*fb80*/  @P0 IMAD.MOV.U32 R12, RZ, RZ, 0x7f800000 ;  /* 0x7f800000ff0c0424 */ /* 0x001fe200078e00ff */
[----:B-1----:R-:W-:Y:S01]  /*fb90*/  LEA R18, R210, UR6, 0x4 ;  /* 0x00000006d2127c11 */ /* 0x002fe2000f8e20ff */
[----:B------:R-:W-:Y:S01]  /*fba0*/  BAR.SYNC.DEFER_BLOCKING 0x0 ;  /* 0x0000000000007b1d */ /* 0x000fe20000010000 */
[----:B------:R-:W-:Y:S01]  /*fbb0*/  LOP3.LUT R17, R4, 0xffff, RZ, 0xc0, !PT ;  /* 0x0000ffff04117812 */ /* 0x000fe200078ec0ff */
[----:B------:R-:W-:Y:S01]  /*fbc0*/  @P0 FFMA.FTZ R29, R3, R12, +INF ;  /* 0x7f800000031d0423 */ /* 0x000fe2000001000c */
[----:B------:R-:W-:-:S02]  /*fbd0*/  LOP3.LUT R4, R7, 0xffff, RZ, 0xc0, !PT ;  /* 0x0000ffff07047812 */ /* 0x000fc400078ec0ff */
[----:B------:R-:W-:Y:S02]  /*fbe0*/  PRMT R62, R62, 0x3340, R1 ;  /* 0x000033403e3e7816 */ /* 0x000fe40000000001 */
[----:B------:R-:W-:Y:S02]  /*fbf0*/  PRMT R43, R30, 0x5410, R67 ;  /* 0x000054101e2b7816 */ /* 0x000fe40000000043 */
[--C-:B---3--:R-:W-:Y:S02]  /*fc00*/  PRMT R32, R11, 0x4210, R82.reuse ;  /* 0x000042100b207816 */ /* 0x108fe40000000052 */
[----:B------:R-:W-:Y:S02]  /*fc10*/  PRMT R40, R61, 0x5210, R82 ;  /* 0x000052103d287816 */ /* 0x000fe40000000052 */
[--C-:B------:R-:W-:Y:S02]  /*fc20*/  PRMT R33, R10, 0x4210, R5.reuse ;  /* 0x000042100a217816 */ /* 0x100fe40000000005 */
[----:B------:R-:W-:-:S02]  /*fc30*/  PRMT R41, R70, 0x5210, R5 ;  /* 0x0000521046297816 */ /* 0x000fc40000000005 */
[--C-:B------:R-:W-:Y:S02]  /*fc40*/  PRMT R30, R25, 0x4210, R4.reuse ;  /* 0x00004210191e7816 */ /* 0x100fe40000000004 */
[----:B------:R-:W-:Y:S02]  /*fc50*/  PRMT R82, R57, 0x5210, R4 ;  /* 0x0000521039527816 */ /* 0x000fe40000000004 */
[----:B------:R-:W-:Y:S02]  /*fc60*/  LOP3.LUT R5, R6, 0xffff, RZ, 0xc0, !PT ;  /* 0x0000ffff06057812 */ /* 0x000fe400078ec0ff */
[----:B------:R-:W-:Y:S01]  /*fc70*/  LOP3.LUT R7, R8, 0xffff, RZ, 0xc0, !PT ;  /* 0x0000ffff08077812 */ /* 0x000fe200078ec0ff */
[----:B------:R-:W0:Y:S01]  /*fc80*/  LDS.128 R12, [R18] ;  /* 0x00000000120c7984 */ /* 0x000e220000000c00 */
[----:B------:R-:W-:Y:S02]  /*fc90*/  LOP3.LUT R4, R9, 0xffff, RZ, 0xc0, !PT ;  /* 0x0000ffff09047812 */ /* 0x000fe400078ec0ff */
[----:B------:R-:W-:Y:S01]  /*fca0*/  PRMT R42, R65, 0x5410, R72 ;  /* 0x00005410412a7816 */ /* 0x000fe20000000048 */
[----:B------:R-:W1:Y:S01]  /*fcb0*/  LDS.128 R188, [R18+0x1000] ;  /* 0x0010000012bc7984 */ /* 0x000e620000000c00 */
[----:B------:R-:W-:-:S02]  /*fcc0*/  PRMT R62, R59, 0x5410, R62 ;  /* 0x000054103b3e7816 */ /* 0x000fc4000000003e */
[--C-:B------:R-:W-:Y:S01]  /*fcd0*/  PRMT R34, R22, 0x4210, R5.reuse ;  /* 0x0000421016227816 */ /* 0x100fe20000000005 */
[----:B------:R-:W3:Y:S01]  /*fce0*/  LDS.128 R8, [R18+0x2000] ;  /* 0x0020000012087984 */ /* 0x000ee20000000c00 */
[----:B------:R-:W-:Y:S02]  /*fcf0*/  PRMT R42, R42, 0x5210, R5 ;  /* 0x000052102a2a7816 */ /* 0x000fe40000000005 */
[--C-:B------:R-:W-:Y:S02]  /*fd00*/  PRMT R31, R24, 0x4210, R7.reuse ;  /* 0x00004210181f7816 */ /* 0x100fe40000000007 */
[----:B------:R-:W-:Y:S02]  /*fd10*/  PRMT R83, R62, 0x5210, R7 ;  /* 0x000052103e537816 */ /* 0x000fe40000000007 */
[--C-:B------:R-:W-:Y:S02]  /*fd20*/  PRMT R35, R23, 0x4210, R4.reuse ;  /* 0x0000421017237816 */ /* 0x100fe40000000004 */
[----:B------:R-:W-:-:S02]  /*fd30*/  PRMT R43, R43, 0x5210, R4 ;  /* 0x000052102b2b7816 */ /* 0x000fc40000000004 */
[----:B------:R-:W5:Y:S01]  /*fd40*/  LDS.128 R4, [R18+0x3000] ;  /* 0x0030000012047984 */ /* 0x000f620000000c00 */
[----:B------:R-:W-:Y:S02]  /*fd50*/  F2FP.SATFINITE.E4M3.F32.PACK_AB_MERGE_C R80, R81, R80, RZ ;  /* 0x000000505150723e */ /* 0x000fe400048070ff */
[----:B------:R-:W-:Y:S01]  /*fd60*/  PRMT R53, R53, 0x5410, R56 ;  /* 0x0000541035357816 */ /* 0x000fe20000000038 */
[----:B------:R-:W-:Y:S01]  /*fd70*/  BAR.SYNC.DEFER_BLOCKING 0x0 ;  /* 0x0000000000007b1d */ /* 0x000fe20000010000 */
[----:B------:R-:W-:Y:S02]  /*fd80*/  LOP3.LUT R80, R80, 0xffff, RZ, 0xc0, !PT ;  /* 0x0000ffff50507812 */ /* 0x000fe400078ec0ff */
[----:B------:R-:W-:Y:S02]  /*fd90*/  PRMT R58, R55, 0x5410, R58 ;  /* 0x00005410373a7816 */ /* 0x000fe4000000003a */
[--C-:B------:R-:W-:Y:S02]  /*fda0*/  PRMT R28, R21, 0x4210, R80.reuse ;  /* 0x00004210151c7816 */ /* 0x100fe40000000050 */
[----:B------:R-:W-:-:S02]  /*fdb0*/  PRMT R80, R53, 0x5210, R80 ;  /* 0x0000521035507816 */ /* 0x000fc40000000050 */
[----:B------:R-:W-:Y:S02]  /*fdc0*/  FSEL R16, R29, -INF , P2 ;  /* 0xff8000001d107808 */ /* 0x000fe40001000000 */
[--C-:B------:R-:W-:Y:S02]  /*fdd0*/  PRMT R29, R20, 0x4210, R17.reuse ;  /* 0x00004210141d7816 */ /* 0x100fe40000000011 */
[----:B------:R-:W-:Y:S01]  /*fde0*/  PRMT R81, R58, 0x5210, R17 ;  /* 0x000052103a517816 */ /* 0x000fe20000000011 */
[----:B------:R-:W-:Y:S01]  /*fdf0*/  FFMA R3, R16, 0.69314718246459960938, R133 ;  /* 0x3f31721810037823 */ /* 0x000fe20000000085 */
[----:B------:R-:W-:Y:S02]  /*fe00*/  LEA.HI R38, R141, 0xc, RZ, 0x1a ;  /* 0x0000000c8d267811 */ /* 0x000fe400078fd0ff */
[C---:B0-----:R-:W-:Y:S02]  /*fe10*/  PRMT R53, R12.reuse, 0x7773, RZ ;  /* 0x000077730c357816 */ /* 0x041fe400000000ff */
[----:B------:R-:W-:-:S02]  /*fe20*/  PRMT R55, R12, 0x7772, RZ ;  /* 0x000077720c377816 */ /* 0x000fc400000000ff */
[C---:B------:R-:W-:Y:S02]  /*fe30*/  PRMT R37, R12.reuse, 0x7771, RZ ;  /* 0x000077710c257816 */ /* 0x040fe400000000ff */
[----:B------:R-:W-:Y:S01]  /*fe40*/  PRMT R57, R12, 0x7770, RZ ;  /* 0x000077700c397816 */ /* 0x000fe200000000ff */
[----:B------:R0:W-:Y:S01]  /*fe50*/  STS.128 [R132+0x800], R32 ;  /* 0x0008002084007388 */ /* 0x0001e20000000c00 */
[----:B------:R-:W4:Y:S01]  /*fe60*/  LDC R12, c[0x0][0x398] ;  /* 0x0000e600ff0c7b82 */ /* 0x000f220000000800 */
[C---:B-1----:R-:W-:Y:S02]  /*fe70*/  PRMT R192, R189.reuse, 0x7773, RZ ;  /* 0x00007773bdc07816 */ /* 0x042fe400000000ff */
[C---:B------:R-:W-:Y:S01]  /*fe80*/  PRMT R196, R189.reuse, 0x7772, RZ ;  /* 0x00007772bdc47816 */ /* 0x040fe200000000ff */
[----:B------:R-:W-:Y:S01]  /*fe90*/  STS.128 [R132], R28 ;  /* 0x0000001c84007388 */ /* 0x000fe20000000c00 */
[C---:B------:R-:W-:Y:S02]  /*fea0*/  PRMT R17, R189.reuse, 0x7771, RZ ;  /* 0x00007771bd117816 */ /* 0x040fe400000000ff */
[----:B------:R-:W-:Y:S01]  /*feb0*/  PRMT R19, R189, 0x7770, RZ ;  /* 0x00007770bd137816 */ /* 0x000fe200000000ff */
[----:B------:R-:W-:Y:S01]  /*fec0*/  STS.128 [R132+0x400], R80 ;  /* 0x0004005084007388 */ /* 0x000fe20000000c00 */
[----:B------:R-:W-:-:S02]  /*fed0*/  PRMT R206, R191, 0x7773, RZ ;  /* 0x00007773bfce7816 */ /* 0x000fc400000000ff */
[C---:B------:R-:W-:Y:S01]  /*fee0*/  PRMT R204, R191.reuse, 0x7772, RZ ;  /* 0x00007772bfcc7816 */ /* 0x040fe200000000ff */
[----:B------:R1:W-:Y:S01]  /*fef0*/  STS.128 [R132+0xc00], R40 ;  /* 0x000c002884007388 */ /* 0x0003e20000000c00 */
[C---:B------:R-:W-:Y:S01]  /*ff00*/  PRMT R251, R191.reuse, 0x7771, RZ ;  /* 0x00007771bffb7816 */ /* 0x040fe200000000ff */
[----:B0-----:R-:W-:Y:S01]  /*ff10*/  IMAD R35, R214, UR5, RZ ;  /* 0x00000005d6237c24 */ /* 0x001fe2000f8e02ff */
[----:B------:R-:W-:Y:S01]  /*ff20*/  USHF.R.S32.HI UR5, URZ, 0x1f, UR4 ;  /* 0x0000001fff057899 */ /* 0x000fe20008011404 */
[----:B------:R-:W-:Y:S02]  /*ff30*/  PRMT R202, R191, 0x7770, RZ ;  /* 0x00007770bfca7816 */ /* 0x000fe400000000ff */
[----:B---3--:R-:W-:Y:S02]  /*ff40*/  PRMT R189, R9, 0x7773, RZ ;  /* 0x0000777309bd7816 */ /* 0x008fe400000000ff */
[----:B--2---:R-:W-:Y:S01]  /*ff50*/  IADD3 R154, P0, P2, R35, UR4, R154 ;  /* 0x00000004239a7c10 */ /* 0x004fe2000fa1e09a */
[----:B------:R-:W0:Y:S01]  /*ff60*/  LDCU UR4, c[0x0][0x3e8] ;  /* 0x00007d00ff0477ac */ /* 0x000e220008000800 */
[----:B------:R-:W-:-:S02]  /*ff70*/  PRMT R191, R9, 0x7772, RZ ;  /* 0x0000777209bf7816 */ /* 0x000fc400000000ff */
[C---:B------:R-:W-:Y:S02]  /*ff80*/  PRMT R225, R9.reuse, 0x7771, RZ ;  /* 0x0000777109e17816 */ /* 0x040fe400000000ff */
[----:B------:R-:W-:Y:S01]  /*ff90*/  PRMT R227, R9, 0x7770, RZ ;  /* 0x0000777009e37816 */ /* 0x000fe200000000ff */
[----:B------:R-:W-:Y:S01]  /*ffa0*/  IMAD R9, R214, UR9, RZ ;  /* 0x00000009d6097c24 */ /* 0x000fe2000f8e02ff */
[C---:B-----5:R-:W-:Y:S02]  /*ffb0*/  PRMT R209, R5.reuse, 0x7773, RZ ;  /* 0x0000777305d17816 */ /* 0x060fe400000000ff */
[C---:B------:R-:W-:Y:S02]  /*ffc0*/  PRMT R211, R5.reuse, 0x7772, RZ ;  /* 0x0000777205d37816 */ /* 0x040fe400000000ff */
[C---:B------:R-:W-:Y:S02]  /*ffd0*/  PRMT R215, R5.reuse, 0x7771, RZ ;  /* 0x0000777105d77816 */ /* 0x040fe400000000ff */
[----:B------:R-:W-:-:S02]  /*ffe0*/  PRMT R249, R5, 0x7770, RZ ;  /* 0x0000777005f97816 */ /* 0x000fc400000000ff */
[----:B------:R-:W-:Y:S02]  /*fff0*/  SHF.R.U32.HI R5, RZ, 0x6, R141 ;  /* 0x00000006ff057819 */ /* 0x000fe4000001168d */
[C---:B------:R-:W-:Y:S01]  /*10000*/  PRMT R235, R7.reuse, 0x7773, RZ ;  /* 0x0000777307eb7816 */ /* 0x040fe200000000ff */
[----:B0-----:R-:W-:Y:S01]  /*10010*/  IMAD R97, R38, UR4, RZ ;  /* 0x0000000426617c24 */ /* 0x001fe2000f8e02ff */
[C---:B------:R-:W-:Y:S02]  /*10020*/  PRMT R237, R7.reuse, 0x7772, RZ ;  /* 0x0000777207ed7816 */ /* 0x040fe400000000ff */
[C---:B------:R-:W-:Y:S02]  /*10030*/  PRMT R239, R7.reuse, 0x7771, RZ ;  /* 0x0000777107ef7816 */ /* 0x040fe400000000ff */
[----:B------:R-:W-:Y:S02]  /*10040*/  PRMT R200, R7, 0x7770, RZ ;  /* 0x0000777007c87816 */ /* 0x000fe400000000ff */
[----:B------:R-:W-:-:S02]  /*10050*/  PRMT R203, R11, 0x7773, RZ ;  /* 0x000077730bcb7816 */ /* 0x000fc400000000ff */
[C---:B------:R-:W-:Y:S02]  /*10060*/  PRMT R207, R11.reuse, 0x7772, RZ ;  /* 0x000077720bcf7816 */ /* 0x040fe400000000ff */
[C---:B------:R-:W-:Y:S02]  /*10070*/  PRMT R201, R11.reuse, 0x7771, RZ ;  /* 0x000077710bc97816 */ /* 0x040fe400000000ff */
[----:B------:R-:W-:Y:S02]  /*10080*/  PRMT R233, R11, 0x7770, RZ ;  /* 0x000077700be97816 */ /* 0x000fe400000000ff */
[----:B------:R-:W-:Y:S02]  /*10090*/  LEA.HI R7, R141, 0x10c, RZ, 0x1a ;  /* 0x0000010c8d077811 */ /* 0x000fe400078fd0ff */
[----:B----4-:R-:W-:Y:S02]  /*100a0*/  IADD3 R48, PT, PT, R9, UR8, R12 ;  /* 0x0000000809307c10 */ /* 0x010fe4000fffe00c */
[----:B------:R-:W-:Y:S01]  /*100b0*/  LEA.HI R11, R141, 0x13c, RZ, 0x1a ;  /* 0x0000013c8d0b7811 */ /* 0x000fe200078fd0ff */
[----:B------:R-:W-:Y:S01]  /*100c0*/  IMAD R63, R7, UR4, RZ ;  /* 0x00000004073f7c24 */ /* 0x000fe2000f8e02ff */
[----:B------:R-:W-:-:S02]  /*100d0*/  SGXT.U32 R5, R5, 0x2 ;  /* 0x000000020505781a */ /* 0x000fc40000000000 */
[----:B------:R-:W-:Y:S01]  /*100e0*/  LEA.HI R9, R141, 0xdc, RZ, 0x1a ;  /* 0x000000dc8d097811 */ /* 0x000fe200078fd0ff */
[----:B------:R-:W-:Y:S01]  /*100f0*/  IMAD R69, R11, UR4, RZ ;  /* 0x000000040b457c24 */ /* 0x000fe2000f8e02ff */
[----:B------:R-:W-:Y:S01]  /*10100*/  LEA.HI R34, R141, 0xcc, RZ, 0x1a ;  /* 0x000000cc8d227811 */ /* 0x000fe200078fd0ff */
[----:B------:R-:W-:Y:S01]  /*10110*/  IMAD R7, R5, UR4, RZ ;  /* 0x0000000405077c24 */ /* 0x000fe2000f8e02ff */
[C---:B------:R-:W-:Y:S01]  /*10120*/  PRMT R193, R8.reuse, 0x7773, RZ ;  /* 0x0000777308c17816 */ /* 0x040fe200000000ff */
[----:B------:R-:W-:Y:S01]  /*10130*/  IMAD R11, R9, UR4, RZ ;  /* 0x00000004090b7c24 */ /* 0x000fe2000f8e02ff */
[C---:B------:R-:W-:Y:S01]  /*10140*/  PRMT R205, R8.reuse, 0x7772, RZ ;  /* 0x0000777208cd7816 */ /* 0x040fe200000000ff */
[-C--:B------:R-:W-:Y:S01]  /*10150*/  IMAD R5, R5, R148.reuse, RZ ;  /* 0x0000009405057224 */ /* 0x080fe200078e02ff */
[----:B------:R-:W-:Y:S01]  /*10160*/  PRMT R197, R8, 0x7771, RZ ;  /* 0x0000777108c57816 */ /* 0x000fe200000000ff */
[----:B------:R-:W-:Y:S01]  /*10170*/  IMAD R93, R34, UR4, RZ ;  /* 0x00000004225d7c24 */ /* 0x000fe2000f8e02ff */
[----:B------:R-:W-:Y:S01]  /*10180*/  PRMT R199, R8, 0x7770, RZ ;  /* 0x0000777008c77816 */ /* 0x000fe200000000ff */
[----:B------:R-:W-:Y:S01]  /*10190*/  IMAD.IADD R34, R11, 0x1, R48 ;  /* 0x000000010b227824 */ /* 0x000fe200078e0230 */
[----:B------:R-:W-:Y:S01]  /*101a0*/  SHF.R.S32.HI R8, RZ, 0x1f, R35 ;  /* 0x0000001fff087819 */ /* 0x000fe20000011423 */
[----:B------:R-:W-:Y:S01]  /*101b0*/  IMAD R11, R148, 0x4, R5 ;  /* 0x00000004940b7824 */ /* 0x000fe200078e0205 */
[C---:B------:R-:W-:Y:S01]  /*101c0*/  PRMT R241, R6.reuse, 0x7773, RZ ;  /* 0x0000777306f17816 */ /* 0x040fe200000000ff */
[----:B------:R-:W-:Y:S01]  /*101d0*/  IMAD R9, R9, R148, RZ ;  /* 0x0000009409097224 */ /* 0x000fe200078e02ff */
[----:B------:R-:W-:-:S02]  /*101e0*/  PRMT R243, R6, 0x7772, RZ ;  /* 0x0000777206f37816 */ /* 0x000fc400000000ff */
[C---:B------:R-:W-:Y:S02]  /*101f0*/  PRMT R245, R6.reuse, 0x7771, RZ ;  /* 0x0000777106f57816 */ /* 0x040fe400000000ff */
[----:B------:R-:W-:Y:S02]  /*10200*/  PRMT R247, R6, 0x7770, RZ ;  /* 0x0000777006f77816 */ /* 0x000fe400000000ff */
[----:B------:R-:W-:Y:S02]  /*10210*/  LEA.HI R6, R141, 0xfc, RZ, 0x1a ;  /* 0x000000fc8d067811 */ /* 0x000fe400078fd0ff */
[----:B------:R-:W-:Y:S02]  /*10220*/  IADD3.X R155, PT, PT, R8, UR5, R155, P0, P2 ;  /* 0x00000005089b7c10 */ /* 0x000fe400087e449b */
[----:B------:R-:W-:Y:S01]  /*10230*/  IADD3 RZ, P0, PT, R5, R154, RZ ;  /* 0x0000009a05ff7210 */ /* 0x000fe20007f1e0ff */
[----:B------:R-:W-:Y:S01]  /*10240*/  IMAD R61, R6, UR4, RZ ;  /* 0x00000004063d7c24 */ /* 0x000fe2000f8e02ff */
[C---:B------:R-:W-:Y:S01]  /*10250*/  PRMT R213, R10.reuse, 0x7773, RZ ;  /* 0x000077730ad57816 */ /* 0x040fe200000000ff */
[----:B------:R-:W-:Y:S01]  /*10260*/  IMAD.IADD R6, R7, 0x1, R48 ;  /* 0x0000000107067824 */ /* 0x000fe200078e0230 */
[----:B------:R-:W-:-:S02]  /*10270*/  PRMT R231, R10, 0x7772, RZ ;  /* 0x000077720ae77816 */ /* 0x000fc400000000ff */
[C---:B------:R-:W-:Y:S02]  /*10280*/  PRMT R195, R10.reuse, 0x7771, RZ ;  /* 0x000077710ac37816 */ /* 0x040fe400000000ff */
[----:B------:R-:W-:Y:S02]  /*10290*/  PRMT R229, R10, 0x7770, RZ ;  /* 0x000077700ae57816 */ /* 0x000fe400000000ff */
[C---:B------:R-:W-:Y:S02]  /*102a0*/  LEA.HI R35, R141.reuse, 0xc, RZ, 0x1a ;  /* 0x0000000c8d237811 */ /* 0x040fe400078fd0ff */
[C---:B------:R-:W-:Y:S02]  /*102b0*/  LEA.HI R10, R141.reuse, 0x12c, RZ, 0x1a ;  /* 0x0000012c8d0a7811 */ /* 0x040fe400078fd0ff */
[----:B------:R-:W-:Y:S01]  /*102c0*/  LEA.HI R8, R141, 0x11c, RZ, 0x1a ;  /* 0x0000011c8d087811 */ /* 0x000fe200078fd0ff */
[----:B------:R-:W-:Y:S01]  /*102d0*/  IMAD R35, R35, R148, RZ ;  /* 0x0000009423237224 */ /* 0x000fe200078e02ff */
[-C--:B------:R-:W-:Y:S01]  /*102e0*/  LEA.HI.X.SX32 R7, R5, R155.reuse, 0x1, P0 ;  /* 0x0000009b05077211 */ /* 0x080fe200000f0eff */
[----:B------:R-:W-:Y:S01]  /*102f0*/  BAR.SYNC.DEFER_BLOCKING 0x0 ;  /* 0x0000000000007b1d */ /* 0x000fe20000010000 */
[-C--:B------:R-:W-:Y:S01]  /*10300*/  IADD3 R62, P0, PT, R11, R154.reuse, RZ ;  /* 0x0000009a0b3e7210 */ /* 0x080fe20007f1e0ff */
[----:B------:R-:W-:Y:S01]  /*10310*/  IMAD R5, R148, 0x4, R11 ;  /* 0x0000000494057824 */ /* 0x000fe200078e020b */
[----:B------:R-:W-:Y:S01]  /*10320*/  LEA.HI R12, R141, 0x14c, RZ, 0x1a ;  /* 0x0000014c8d0c7811 */ /* 0x000fe200078fd0ff */
[----:B------:R-:W-:Y:S01]  /*10330*/  IMAD R67, R10, UR4, RZ ;  /* 0x000000040a437c24 */ /* 0x000fe2000f8e02ff */
[-C--:B------:R-:W-:Y:S01]  /*10340*/  IADD3 RZ, P2, PT, R35, R154.reuse, RZ ;  /* 0x0000009a23ff7210 */ /* 0x080fe20007f5e0ff */
[--C-:B------:R-:W-:Y:S01]  /*10350*/  IMAD.IADD R10, R63, 0x1, R48.reuse ;  /* 0x000000013f0a7824 */ /* 0x100fe200078e0230 */
[----:B------:R-:W-:Y:S01]  /*10360*/  LEA.HI.X.SX32 R63, R11, R155, 0x1, P0 ;  /* 0x0000009b0b3f7211 */ /* 0x000fe200000f0eff */
[----:B------:R-:W-:Y:S01]  /*10370*/  IMAD R65, R8, UR4, RZ ;  /* 0x0000000408417c24 */ /* 0x000fe2000f8e02ff */
[----:B------:R-:W-:Y:S01]  /*10380*/  IADD3 R64, P0, PT, R5, R154, RZ ;  /* 0x0000009a05407210 */ /* 0x000fe20007f1e0ff */
[----:B------:R-:W-:Y:S01]  /*10390*/  IMAD R11, R148, 0x8, R5 ;  /* 0x00000008940b7824 */ /* 0x000fe200078e0205 */
[----:B------:R-:W-:Y:S01]  /*103a0*/  PRMT R33, R14, 0x7773, RZ ;  /* 0x000077730e217816 */ /* 0x000fe200000000ff */
[----:B------:R-:W-:Y:S01]  /*103b0*/  IMAD R71, R12, UR4, RZ ;  /* 0x000000040c477c24 */ /* 0x000fe2000f8e02ff */
[C---:B------:R-:W-:Y:S01]  /*103c0*/  PRMT R39, R14.reuse, 0x7772, RZ ;  /* 0x000077720e277816 */ /* 0x040fe200000000ff */
[--C-:B------:R-:W-:Y:S01]  /*103d0*/  IMAD.IADD R12, R65, 0x1, R48.reuse ;  /* 0x00000001410c7824 */ /* 0x100fe200078e0230 */
[C---:B-1----:R-:W-:Y:S01]  /*103e0*/  PRMT R41, R14.reuse, 0x7771, RZ ;  /* 0x000077710e297816 */ /* 0x042fe200000000ff */
[----:B------:R-:W-:Y:S01]  /*103f0*/  IMAD.IADD R8, R61, 0x1, R48 ;  /* 0x000000013d087824 */ /* 0x000fe200078e0230 */
[----:B------:R-:W-:-:S02]  /*10400*/  PRMT R43, R14, 0x7770, RZ ;  /* 0x000077700e2b7816 */ /* 0x000fc400000000ff */
[----:B------:R-:W-:Y:S02]  /*10410*/  LEA.HI R14, R141, 0x15c, RZ, 0x1a ;  /* 0x0000015c8d0e7811 */ /* 0x000fe400078fd0ff */
[-C--:B------:R-:W-:Y:S02]  /*10420*/  LEA.HI.X.SX32 R65, R5, R155.reuse, 0x1, P0 ;  /* 0x0000009b05417211 */ /* 0x080fe400000f0eff */
[-C--:B------:R-:W-:Y:S01]  /*10430*/  LEA.HI.X.SX32 R5, R35, R155.reuse, 0x1, P2 ;  /* 0x0000009b23057211 */ /* 0x080fe200010f0eff */
[----:B------:R-:W-:Y:S01]  /*10440*/  IMAD R35, R148, 0x4, R11 ;  /* 0x0000000494237824 */ /* 0x000fe200078e020b */
[----:B------:R-:W-:Y:S01]  /*10450*/  IADD3 R66, P0, PT, R11, R154, RZ ;  /* 0x0000009a0b427210 */ /* 0x000fe20007f1e0ff */
[----:B------:R-:W-:Y:S01]  /*10460*/  IMAD R73, R14, UR4, RZ ;  /* 0x000000040e497c24 */ /* 0x000fe2000f8e02ff */
[----:B------:R0:W-:Y:S01]  /*10470*/  STG.E.U8 desc[UR10][R6.64], R57 ;  /* 0x0000003906007986 */ /* 0x0001e2000c10110a */
[----:B------:R-:W-:Y:S01]  /*10480*/  IMAD.IADD R14, R67, 0x1, R48 ;  /* 0x00000001430e7824 */ /* 0x000fe200078e0230 */
[----:B------:R-:W-:Y:S01]  /*10490*/  LEA.HI.X.SX32 R67, R11, R155, 0x1, P0 ;  /* 0x0000009b0b437211 */ /* 0x000fe200000f0eff */
[----:B------:R-:W-:Y:S01]  /*104a0*/  IMAD R11, R148, 0x4, R35 ;  /* 0x00000004940b7824 */ /* 0x000fe200078e0223 */
[C---:B------:R-:W-:Y:S01]  /*104b0*/  PRMT R217, R4.reuse, 0x7773, RZ ;  /* 0x0000777304d97816 */ /* 0x040fe200000000ff */
[----:B------:R1:W-:Y:S01]  /*104c0*/  STG.E.U8 desc[UR10][R62.64], R37 ;  /* 0x000000253e007986 */ /* 0x0003e2000c10110a */
[----:B------:R-:W-:-:S02]  /*104d0*/  PRMT R219, R4, 0x7772, RZ ;  /* 0x0000777204db7816 */ /* 0x000fc400000000ff */
[C---:B------:R-:W-:Y:S01]  /*104e0*/  PRMT R221, R4.reuse, 0x7771, RZ ;  /* 0x0000777104dd7816 */ /* 0x040fe200000000ff */
[----:B------:R2:W-:Y:S01]  /*104f0*/  STG.E.U8 desc[UR10][R64.64], R55 ;  /* 0x0000003740007986 */ /* 0x0005e2000c10110a */
[----:B------:R-:W-:Y:S02]  /*10500*/  PRMT R223, R4, 0x7770, RZ ;  /* 0x0000777004df7816 */ /* 0x000fe400000000ff */
[-C--:B0-----:R-:W-:Y:S02]  /*10510*/  IADD3 R6, P0, PT, R35, R154.reuse, RZ ;  /* 0x0000009a23067210 */ /* 0x081fe40007f1e0ff */
[----:B------:R-:W-:Y:S02]  /*10520*/  LEA.HI R4, R141, 0xec, RZ, 0x1a ;  /* 0x000000ec8d047811 */ /* 0x000fe400078fd0ff */
[-C--:B------:R-:W-:Y:S02]  /*10530*/  LEA.HI.X.SX32 R7, R35, R155.reuse, 0x1, P0 ;  /* 0x0000009b23077211 */ /* 0x080fe400000f0eff */
[-C--:B-1----:R-:W-:Y:S01]  /*10540*/  IADD3 R62, P0, PT, R11, R154.reuse, RZ ;  /* 0x0000009a0b3e7210 */ /* 0x082fe20007f1e0ff */
[----:B------:R-:W-:Y:S01]  /*10550*/  IMAD R59, R4, UR4, RZ ;  /* 0x00000004043b7c24 */ /* 0x000fe2000f8e02ff */
[----:B------:R-:W-:Y:S01]  /*10560*/  LEA.HI R36, R141, 0x8c, RZ, 0x1a ;  /* 0x0000008c8d247811 */ /* 0x000fe200078fd0ff */
[--C-:B------:R-:W-:Y:S01]  /*10570*/  IMAD.IADD R4, R97, 0x1, R48.reuse ;  /* 0x0000000161047824 */ /* 0x100fe200078e0230 */
[----:B------:R-:W-:Y:S01]  /*10580*/  LEA.HI.X.SX32 R63, R11, R155, 0x1, P0 ;  /* 0x0000009b0b3f7211 */ /* 0x000fe200000f0eff */
[----:B------:R-:W-:Y:S01]  /*10590*/  IMAD R11, R148, 0x8, R11 ;  /* 0x00000008940b7824 */ /* 0x000fe200078e020b */
[----:B------:R-:W-:Y:S01]  /*105a0*/  PRMT R51, R13, 0x7770, RZ ;  /* 0x000077700d337816 */ /* 0x000fe200000000ff */
[----:B------:R-:W-:Y:S01]  /*105b0*/  IMAD R95, R36, UR4, RZ ;  /* 0x00000004245f7c24 */ /* 0x000fe2000f8e02ff */
[----:B------:R0:W-:Y:S01]  /*105c0*/  STG.E.U8 desc[UR10][R4.64], R53 ;  /* 0x0000003504007986 */ /* 0x0001e2000c10110a */
[----:B------:R-:W-:Y:S01]  /*105d0*/  IMAD.IADD R36, R59, 0x1, R48 ;  /* 0x000000013b247824 */ /* 0x000fe200078e0230 */
[----:B--2---:R-:W-:-:S02]  /*105e0*/  IADD3 R64, P0, PT, R11, R154, RZ ;  /* 0x0000009a0b407210 */ /* 0x004fc40007f1e0ff */
[----:B------:R-:W-:Y:S01]  /*105f0*/  LEA.HI R59, R141, 0x1c, RZ, 0x1a ;  /* 0x0000001c8d3b7811 */ /* 0x000fe200078fd0ff */
[----:B------:R1:W-:Y:S01]  /*10600*/  STG.E.U8 desc[UR10][R66.64], R51 ;  /* 0x0000003342007986 */ /* 0x0003e2000c10110a */
[----:B------:R-:W-:Y:S02]  /*10610*/  PRMT R49, R13, 0x7771, RZ ;  /* 0x000077710d317816 */ /* 0x000fe400000000ff */
[-C--:B------:R-:W-:Y:S01]  /*10620*/  LEA.HI.X.SX32 R65, R11, R155.reuse, 0x1, P0 ;  /* 0x0000009b0b417211 */ /* 0x080fe200000f0eff */
[----:B------:R-:W-:Y:S01]  /*10630*/  IMAD R37, R59, R148, RZ ;  /* 0x000000943b257224 */ /* 0x000fe200078e02ff */
[----:B------:R-:W-:Y:S01]  /*10640*/  PRMT R47, R13, 0x7772, RZ ;  /* 0x000077720d2f7816 */ /* 0x000fe200000000ff */
[----:B------:R-:W-:Y:S01]  /*10650*/  STG.E.U8 desc[UR10][R6.64], R49 ;  /* 0x0000003106007986 */ /* 0x000fe2000c10110a */
[C---:B0-----:R-:W-:Y:S01]  /*10660*/  IMAD R5, R148.reuse, 0x4, R11 ;  /* 0x0000000494057824 */ /* 0x041fe200078e020b */
[C---:B------:R-:W-:Y:S02]  /*10670*/  LEA.HI R40, R141.reuse, 0x1c, RZ, 0x1a ;  /* 0x0000001c8d287811 */ /* 0x040fe400078fd0ff */
[----:B------:R-:W-:Y:S01]  /*10680*/  LEA.HI R35, R141, 0x2c, RZ, 0x1a ;  /* 0x0000002c8d237811 */ /* 0x000fe200078fd0ff */
[----:B------:R-:W-:Y:S01]  /*10690*/  IMAD R11, R148, 0x4, R5 ;  /* 0x00000004940b7824 */ /* 0x000fe200078e0205 */
[-C--:B-1----:R-:W-:Y:S01]  /*106a0*/  IADD3 R66, P0, PT, R5, R154.reuse, RZ ;  /* 0x0000009a05427210 */ /* 0x082fe20007f1e0ff */
[----:B------:R0:W-:Y:S01]  /*106b0*/  STG.E.U8 desc[UR10][R62.64], R47 ;  /* 0x0000002f3e007986 */ /* 0x0001e2000c10110a */
[----:B------:R-:W-:Y:S01]  /*106c0*/  IMAD R99, R40, UR4, RZ ;  /* 0x0000000428637c24 */ /* 0x000fe2000f8e02ff */
[----:B------:R-:W-:Y:S01]  /*106d0*/  IADD3 RZ, P2, PT, R37, R154, RZ ;  /* 0x0000009a25ff7210 */ /* 0x000fe20007f5e0ff */
[----:B------:R-:W-:Y:S01]  /*106e0*/  IMAD R35, R35, R148, RZ ;  /* 0x0000009423237224 */ /* 0x000fe200078e02ff */
[----:B------:R-:W-:Y:S01]  /*106f0*/  LEA.HI.X.SX32 R67, R5, R155, 0x1, P0 ;  /* 0x0000009b05437211 */ /* 0x000fe200000f0eff */
[----:B------:R-:W-:Y:S01]  /*10700*/  IMAD.IADD R60, R99, 0x1, R48 ;  /* 0x00000001633c7824 */ /* 0x000fe200078e0230 */
[----:B------:R-:W1:Y:S01]  /*10710*/  LDS.128 R4, [R208] ;  /* 0x00000000d0047984 */ /* 0x000e620000000c00 */
[----:B------:R-:W-:-:S02]  /*10720*/  PRMT R45, R13, 0x7773, RZ ;  /* 0x000077730d2d7816 */ /* 0x000fc400000000ff */
[-C--:B------:R-:W-:Y:S02]  /*10730*/  LEA.HI.X.SX32 R61, R37, R155.reuse, 0x1, P2 ;  /* 0x0000009b253d7211 */ /* 0x080fe400010f0eff */
[-C--:B------:R-:W-:Y:S02]  /*10740*/  IADD3 RZ, P2, PT, R35, R154.reuse, RZ ;  /* 0x0000009a23ff7210 */ /* 0x080fe40007f5e0ff */
[-C--:B0-----:R-:W-:Y:S01]  /*10750*/  IADD3 R62, P0, PT, R11, R154.reuse, RZ ;  /* 0x0000009a0b3e7210 */ /* 0x081fe20007f1e0ff */
[----:B------:R0:W-:Y:S01]  /*10760*/  STG.E.U8 desc[UR10][R60.64], R45 ;  /* 0x0000002d3c007986 */ /* 0x0001e2000c10110a */
[-C--:B------:R-:W-:Y:S02]  /*10770*/  LEA.HI.X.SX32 R59, R35, R155.reuse, 0x1, P2 ;  /* 0x0000009b233b7211 */ /* 0x080fe400010f0eff */
[-C--:B------:R-:W-:Y:S01]  /*10780*/  LEA.HI.X.SX32 R63, R11, R155.reuse, 0x1, P0 ;  /* 0x0000009b0b3f7211 */ /* 0x080fe200000f0eff */
[C---:B------:R-:W-:Y:S01]  /*10790*/  IMAD R11, R148.reuse, 0x8, R11 ;  /* 0x00000008940b7824 */ /* 0x040fe200078e020b */
[C---:B------:R-:W-:Y:S01]  /*107a0*/  LEA.HI R42, R141.reuse, 0x2c, RZ, 0x1a ;  /* 0x0000002c8d2a7811 */ /* 0x040fe200078fd0ff */
[----:B------:R2:W-:Y:S01]  /*107b0*/  STG.E.U8 desc[UR10][R64.64], R43 ;  /* 0x0000002b40007986 */ /* 0x0005e2000c10110a */
[----:B------:R-:W-:Y:S01]  /*107c0*/  LEA.HI R37, R141, 0x3c, RZ, 0x1a ;  /* 0x0000003c8d257811 */ /* 0x000fe200078fd0ff */
[----:B------:R-:W-:Y:S01]  /*107d0*/  IMAD R35, R148, 0x4, R11 ;  /* 0x0000000494237824 */ /* 0x000fe200078e020b */
[----:B------:R-:W-:Y:S01]  /*107e0*/  PRMT R31, R15, 0x7770, RZ ;  /* 0x000077700f1f7816 */ /* 0x000fe200000000ff */
[----:B------:R3:W-:Y:S01]  /*107f0*/  STG.E.U8 desc[UR10][R66.64], R41 ;  /* 0x0000002942007986 */ /* 0x0007e2000c10110a */
[----:B------:R-:W-:Y:S01]  /*10800*/  IMAD R101, R42, UR4, RZ ;  /* 0x000000042a657c24 */ /* 0x000fe2000f8e02ff */
[----:B0-----:R-:W-:Y:S01]  /*10810*/  IADD3 R60, P0, PT, R11, R154, RZ ;  /* 0x0000009a0b3c7210 */ /* 0x001fe20007f1e0ff */
[----:B------:R-:W-:Y:S01]  /*10820*/  IMAD R37, R37, R148, RZ ;  /* 0x0000009425257224 */ /* 0x000fe200078e02ff */
[----:B------:R-:W-:Y:S01]  /*10830*/  STG.E.U8 desc[UR10][R62.64], R39 ;  /* 0x000000273e007986 */ /* 0x000fe2000c10110a */
[----:B------:R-:W-:Y:S01]  /*10840*/  IMAD.IADD R58, R101, 0x1, R48 ;  /* 0x00000001653a7824 */ /* 0x000fe200078e0230 */
[----:B------:R-:W-:Y:S01]  /*10850*/  LEA.HI.X.SX32 R61, R11, R155, 0x1, P0 ;  /* 0x0000009b0b3d7211 */ /* 0x000fe200000f0eff */
[----:B------:R-:W-:Y:S01]  /*10860*/  IMAD R11, R148, 0x4, R35 ;  /* 0x00000004940b7824 */ /* 0x000fe200078e0223 */
[----:B--2---:R-:W-:-:S02]  /*10870*/  IADD3 R64, P0, PT, R35, R154, RZ ;  /* 0x0000009a23407210 */ /* 0x004fc40007f1e0ff */
[----:B------:R0:W-:Y:S01]  /*10880*/  STG.E.U8 desc[UR10][R58.64], R33 ;  /* 0x000000213a007986 */ /* 0x0001e2000c10110a */
[----:B------:R-:W-:Y:S02]  /*10890*/  PRMT R29, R15, 0x7771, RZ ;  /* 0x000077710f1d7816 */ /* 0x000fe400000000ff */
[-C--:B---3--:R-:W-:Y:S01]  /*108a0*/  IADD3 R66, P2, PT, R11, R154.reuse, RZ ;  /* 0x0000009a0b427210 */ /* 0x088fe20007f5e0ff */
[----:B------:R-:W-:Y:S01]  /*108b0*/  STG.E.U8 desc[UR10][R60.64], R31 ;  /* 0x0000001f3c007986 */ /* 0x000fe2000c10110a */
[-C--:B------:R-:W-:Y:S02]  /*108c0*/  LEA.HI.X.SX32 R65, R35, R155.reuse, 0x1, P0 ;  /* 0x0000009b23417211 */ /* 0x080fe400000f0eff */
[-C--:B------:R-:W-:Y:S01]  /*108d0*/  LEA.HI.X.SX32 R67, R11, R155.reuse, 0x1, P2 ;  /* 0x0000009b0b437211 */ /* 0x080fe200010f0eff */
[C---:B------:R-:W-:Y:S01]  /*108e0*/  IMAD R11, R148.reuse, 0x8, R11 ;  /* 0x00000008940b7824 */ /* 0x040fe200078e020b */
[----:B------:R-:W-:Y:S01]  /*108f0*/  LEA.HI R16, R141, 0x16c, RZ, 0x1a ;  /* 0x0000016c8d107811 */ /* 0x000fe200078fd0ff */
[----:B------:R2:W-:Y:S01]  /*10900*/  STG.E.U8 desc[UR10][R64.64], R29 ;  /* 0x0000001d40007986 */ /* 0x0005e2000c10110a */
[----:B------:R-:W-:Y:S01]  /*10910*/  PRMT R27, R15, 0x7772, RZ ;  /* 0x000077720f1b7816 */ /* 0x000fe200000000ff */
[----:B0-----:R-:W-:Y:S01]  /*10920*/  IMAD R33, R148, 0x4, R11 ;  /* 0x0000000494217824 */ /* 0x001fe200078e020b */
[-C--:B------:R-:W-:Y:S01]  /*10930*/  IADD3 R62, P0, PT, R11, R154.reuse, RZ ;  /* 0x0000009a0b3e7210 */ /* 0x080fe20007f1e0ff */
[----:B------:R-:W-:Y:S01]  /*10940*/  IMAD R75, R16, UR4, RZ ;  /* 0x00000004104b7c24 */ /* 0x000fe2000f8e02ff */
[----:B------:R-:W-:Y:S01]  /*10950*/  LEA.HI R44, R141, 0x3c, RZ, 0x1a ;  /* 0x0000003c8d2c7811 */ /* 0x000fe200078fd0ff */
[--C-:B------:R-:W-:Y:S01]  /*10960*/  IMAD.IADD R16, R69, 0x1, R48.reuse ;  /* 0x0000000145107824 */ /* 0x100fe200078e0230 */
[----:B------:R-:W-:Y:S01]  /*10970*/  LEA.HI.X.SX32 R63, R11, R155, 0x1, P0 ;  /* 0x0000009b0b3f7211 */ /* 0x000fe200000f0eff */
[----:B------:R-:W-:Y:S01]  /*10980*/  IMAD R11, R148, 0x4, R33 ;  /* 0x00000004940b7824 */ /* 0x000fe200078e0221 */
[----:B------:R-:W-:Y:S01]  /*10990*/  LEA.HI R55, R141, 0x4c, RZ, 0x1a ;  /* 0x0000004c8d377811 */ /* 0x000fe200078fd0ff */
[----:B------:R0:W-:Y:S01]  /*109a0*/  STG.E.U8 desc[UR10][R66.64], R27 ;  /* 0x0000001b42007986 */ /* 0x0001e2000c10110a */
[----:B------:R-:W-:Y:S01]  /*109b0*/  IADD3 R58, P0, PT, R33, R154, RZ ;  /* 0x0000009a213a7210 */ /* 0x000fe20007f1e0ff */
[----:B------:R-:W-:Y:S01]  /*109c0*/  IMAD R103, R44, UR4, RZ ;  /* 0x000000042c677c24 */ /* 0x000fe2000f8e02ff */
[C---:B-1----:R-:W-:Y:S01]  /*109d0*/  PRMT R69, R4.reuse, 0x7773, RZ ;  /* 0x0000777304457816 */ /* 0x042fe200000000ff */
[--C-:B------:R-:W-:Y:S01]  /*109e0*/  IMAD.IADD R44, R93, 0x1, R48.reuse ;  /* 0x000000015d2c7824 */ /* 0x100fe200078e0230 */
[C---:B------:R-:W-:Y:S01]  /*109f0*/  PRMT R53, R4.reuse, 0x7772, RZ ;  /* 0x0000777204357816 */ /* 0x040fe200000000ff */
[----:B------:R-:W-:Y:S01]  /*10a00*/  IMAD.IADD R56, R103, 0x1, R48 ;  /* 0x0000000167387824 */ /* 0x000fe200078e0230 */
[----:B--2---:R-:W-:-:S02]  /*10a10*/  PRMT R65, R4, 0x7771, RZ ;  /* 0x0000777104417816 */ /* 0x004fc400000000ff */
[C---:B------:R-:W-:Y:S02]  /*10a20*/  PRMT R39, R6.reuse, 0x7773, RZ ;  /* 0x0000777306277816 */ /* 0x040fe400000000ff */
[----:B------:R-:W-:Y:S02]  /*10a30*/  PRMT R41, R6, 0x7772, RZ ;  /* 0x0000777206297816 */ /* 0x000fe400000000ff */
[----:B0-----:R-:W-:Y:S02]  /*10a40*/  PRMT R27, R4, 0x7770, RZ ;  /* 0x00007770041b7816 */ /* 0x001fe400000000ff */
[C---:B------:R-:W-:Y:S02]  /*10a50*/  PRMT R43, R6.reuse, 0x7771, RZ ;  /* 0x00007771062b7816 */ /* 0x040fe400000000ff */
[----:B------:R-:W-:Y:S01]  /*10a60*/  PRMT R45, R6, 0x7770, RZ ;  /* 0x00007770062d7816 */ /* 0x000fe200000000ff */
[----:B------:R-:W-:Y:S01]  /*10a70*/  IMAD R6, R55, R148, RZ ;  /* 0x0000009437067224 */ /* 0x000fe200078e02ff */
[----:B------:R-:W-:-:S02]  /*10a80*/  LEA.HI.X.SX32 R59, R33, R155, 0x1, P0 ;  /* 0x0000009b213b7211 */ /* 0x000fc400000f0eff */
[-C--:B------:R-:W-:Y:S02]  /*10a90*/  IADD3 RZ, P3, PT, R37, R154.reuse, RZ ;  /* 0x0000009a25ff7210 */ /* 0x080fe40007f7e0ff */
[----:B------:R-:W-:Y:S02]  /*10aa0*/  IADD3 R4, P0, PT, R11, R154, RZ ;  /* 0x0000009a0b047210 */ /* 0x000fe40007f1e0ff */
[C---:B------:R-:W-:Y:S02]  /*10ab0*/  PRMT R47, R5.reuse, 0x7773, RZ ;  /* 0x00007773052f7816 */ /* 0x040fe400000000ff */
[C---:B------:R-:W-:Y:S02]  /*10ac0*/  PRMT R49, R5.reuse, 0x7772, RZ ;  /* 0x0000777205317816 */ /* 0x040fe400000000ff */
[C---:B------:R-:W-:Y:S02]  /*10ad0*/  PRMT R51, R5.reuse, 0x7771, RZ ;  /* 0x0000777105337816 */ /* 0x040fe400000000ff */
[----:B------:R-:W-:-:S02]  /*10ae0*/  PRMT R61, R5, 0x7770, RZ ;  /* 0x00007770053d7816 */ /* 0x000fc400000000ff */
[----:B------:R-:W-:Y:S02]  /*10af0*/  PRMT R25, R15, 0x7773, RZ ;  /* 0x000077730f197816 */ /* 0x000fe400000000ff */
[-C--:B------:R-:W-:Y:S02]  /*10b00*/  LEA.HI.X.SX32 R57, R37, R155.reuse, 0x1, P3 ;  /* 0x0000009b25397211 */ /* 0x080fe400018f0eff */
[-C--:B------:R-:W-:Y:S01]  /*10b10*/  LEA.HI.X.SX32 R5, R11, R155.reuse, 0x1, P0 ;  /* 0x0000009b0b057211 */ /* 0x080fe200000f0eff */
[----:B------:R-:W-:Y:S01]  /*10b20*/  IMAD R11, R148, 0x8, R11 ;  /* 0x00000008940b7824 */ /* 0x000fe200078e020b */
[CC--:B------:R-:W-:Y:S01]  /*10b30*/  IADD3 RZ, P2, PT, R6.reuse, R154.reuse, RZ ;  /* 0x0000009a06ff7210 */ /* 0x0c0fe20007f5e0ff */
[----:B------:R0:W-:Y:S01]  /*10b40*/  STG.E.U8 desc[UR10][R56.64], R25 ;  /* 0x0000001938007986 */ /* 0x0001e2000c10110a */
[----:B------:R-:W-:Y:S02]  /*10b50*/  PRMT R29, R7, 0x7773, RZ ;  /* 0x00007773071d7816 */ /* 0x000fe400000000ff */
[----:B------:R-:W-:Y:S01]  /*10b60*/  LEA.HI.X.SX32 R55, R6, R155, 0x1, P2 ;  /* 0x0000009b06377211 */ /* 0x000fe200010f0eff */
[----:B------:R-:W-:Y:S01]  /*10b70*/  STG.E.U8 desc[UR10][R62.64], R27 ;  /* 0x0000001b3e007986 */ /* 0x000fe2000c10110a */
[----:B------:R-:W-:-:S02]  /*10b80*/  IADD3 R6, P0, PT, R11, R154, RZ ;  /* 0x0000009a0b067210 */ /* 0x000fc40007f1e0ff */
[C---:B------:R-:W-:Y:S01]  /*10b90*/  PRMT R31, R7.reuse, 0x7772, RZ ;  /* 0x00007772071f7816 */ /* 0x040fe200000000ff */
[----:B------:R1:W-:Y:S01]  /*10ba0*/  STG.E.U8 desc[UR10][R58.64], R65 ;  /* 0x000000413a007986 */ /* 0x0003e2000c10110a */
[C---:B------:R-:W-:Y:S02]  /*10bb0*/  PRMT R35, R7.reuse, 0x7771, RZ ;  /* 0x0000777107237816 */ /* 0x040fe400000000ff */
[----:B------:R-:W-:Y:S01]  /*10bc0*/  PRMT R37, R7, 0x7770, RZ ;  /* 0x0000777007257816 */ /* 0x000fe200000000ff */
[C---:B0-----:R-:W-:Y:S01]  /*10bd0*/  IMAD R25, R148.reuse, 0x4, R11 ;  /* 0x0000000494197824 */ /* 0x041fe200078e020b */
[----:B------:R-:W-:Y:S01]  /*10be0*/  LEA.HI.X.SX32 R7, R11, R155, 0x1, P0 ;  /* 0x0000009b0b077211 */ /* 0x000fe200000f0eff */
[----:B------:R0:W-:Y:S01]  /*10bf0*/  STG.E.U8 desc[UR10][R4.64], R53 ;  /* 0x0000003504007986 */ /* 0x0001e2000c10110a */
[----:B------:R-:W-:Y:S01]  /*10c00*/  LEA.HI R46, R141, 0x4c, RZ, 0x1a ;  /* 0x0000004c8d2e7811 */ /* 0x000fe200078fd0ff */
[----:B------:R-:W-:Y:S01]  /*10c10*/  IMAD R11, R148, 0x4, R25 ;  /* 0x00000004940b7824 */ /* 0x000fe200078e0219 */
[----:B------:R-:W-:-:S02]  /*10c20*/  IADD3 R56, P0, PT, R25, R154, RZ ;  /* 0x0000009a19387210 */ /* 0x000fc40007f1e0ff */
[----:B------:R-:W-:Y:S01]  /*10c30*/  LEA.HI R54, R141, 0x7c, RZ, 0x1a ;  /* 0x0000007c8d367811 */ /* 0x000fe200078fd0ff */
[----:B------:R-:W-:Y:S01]  /*10c40*/  IMAD R105, R46, UR4, RZ ;  /* 0x000000042e697c24 */ /* 0x000fe2000f8e02ff */
[-C--:B------:R-:W-:Y:S01]  /*10c50*/  LEA.HI.X.SX32 R57, R25, R155.reuse, 0x1, P0 ;  /* 0x0000009b19397211 */ /* 0x080fe200000f0eff */
[--C-:B------:R-:W-:Y:S01]  /*10c60*/  IMAD.IADD R46, R95, 0x1, R48.reuse ;  /* 0x000000015f2e7824 */ /* 0x100fe200078e0230 */
[----:B-1----:R-:W-:Y:S01]  /*10c70*/  IADD3 R58, P0, PT, R11, R154, RZ ;  /* 0x0000009a0b3a7210 */ /* 0x002fe20007f1e0ff */
[----:B------:R-:W-:Y:S01]  /*10c80*/  IMAD R111, R54, UR4, RZ ;  /* 0x00000004366f7c24 */ /* 0x000fe2000f8e02ff */
[----:B------:R-:W-:Y:S01]  /*10c90*/  LEA.HI R33, R141, 0x5c, RZ, 0x1a ;  /* 0x0000005c8d217811 */ /* 0x000fe200078fd0ff */
[----:B------:R-:W-:Y:S01]  /*10ca0*/  IMAD.IADD R54, R105, 0x1, R48 ;  /* 0x0000000169367824 */ /* 0x000fe200078e0230 */
[----:B------:R-:W-:Y:S01]  /*10cb0*/  LEA.HI.X.SX32 R59, R11, R155, 0x1, P0 ;  /* 0x0000009b0b3b7211 */ /* 0x000fe200000f0eff */
[C---:B------:R-:W-:Y:S01]  /*10cc0*/  IMAD R11, R148.reuse, 0x8, R11 ;  /* 0x00000008940b7824 */ /* 0x040fe200078e020b */
[----:B------:R-:W-:Y:S01]  /*10cd0*/  LEA.HI R50, R141, 0x5c, RZ, 0x1a ;  /* 0x0000005c8d327811 */ /* 0x000fe200078fd0ff */
[----:B------:R-:W-:Y:S01]  /*10ce0*/  IMAD R27, R33, R148, RZ ;  /* 0x00000094211b7224 */ /* 0x000fe200078e02ff */
[----:B------:R-:W-:Y:S01]  /*10cf0*/  STG.E.U8 desc[UR10][R54.64], R69 ;  /* 0x0000004536007986 */ /* 0x000fe2000c10110a */
[----:B------:R-:W-:Y:S01]  /*10d00*/  IMAD R25, R148, 0x4, R11 ;  /* 0x0000000494197824 */ /* 0x000fe200078e020b */
[----:B0-----:R-:W-:Y:S01]  /*10d10*/  IADD3 R4, P0, PT, R11, R154, RZ ;  /* 0x0000009a0b047210 */ /* 0x001fe20007f1e0ff */
[----:B------:R-:W-:Y:S01]  /*10d20*/  IMAD R107, R50, UR4, RZ ;  /* 0x00000004326b7c24 */ /* 0x000fe2000f8e02ff */
[----:B------:R0:W-:Y:S01]  /*10d30*/  STG.E.U8 desc[UR10][R6.64], R61 ;  /* 0x0000003d06007986 */ /* 0x0001e2000c10110a */
[----:B------:R-:W-:-:S02]  /*10d40*/  LEA.HI R52, R141, 0x6c, RZ, 0x1a ;  /* 0x0000006c8d347811 */ /* 0x000fc400078fd0ff */
[-C--:B------:R-:W-:Y:S01]  /*10d50*/  LEA.HI.X.SX32 R5, R11, R155.reuse, 0x1, P0 ;  /* 0x0000009b0b057211 */ /* 0x080fe200000f0eff */
[----:B------:R-:W-:Y:S01]  /*10d60*/  IMAD R11, R148, 0x4, R25 ;  /* 0x00000004940b7824 */ /* 0x000fe200078e0219 */
[-C--:B------:R-:W-:Y:S01]  /*10d70*/  IADD3 RZ, P2, PT, R27, R154.reuse, RZ ;  /* 0x0000009a1bff7210 */ /* 0x080fe20007f5e0ff */
[----:B------:R-:W-:Y:S01]  /*10d80*/  IMAD R109, R52, UR4, RZ ;  /* 0x00000004346d7c24 */ /* 0x000fe2000f8e02ff */
[----:B------:R-:W-:Y:S01]  /*10d90*/  STG.E.U8 desc[UR10][R56.64], R51 ;  /* 0x0000003338007986 */ /* 0x000fe2000c10110a */
[--C-:B------:R-:W-:Y:S01]  /*10da0*/  IMAD.IADD R52, R107, 0x1, R48.reuse ;  /* 0x000000016b347824 */ /* 0x100fe200078e0230 */
[----:B------:R-:W-:Y:S01]  /*10db0*/  LEA.HI.X.SX32 R53, R27, R155, 0x1, P2 ;  /* 0x0000009b1b357211 */ /* 0x000fe200010f0eff */
[----:B------:R-:W-:Y:S01]  /*10dc0*/  IMAD.IADD R50, R109, 0x1, R48 ;  /* 0x000000016d327824 */ /* 0x000fe200078e0230 */
[----:B------:R-:W-:Y:S01]  /*10dd0*/  LEA.HI R27, R141, 0x6c, RZ, 0x1a ;  /* 0x0000006c8d1b7811 */ /* 0x000fe200078fd0ff */
[----:B------:R-:W-:Y:S01]  /*10de0*/  STG.E.U8 desc[UR10][R58.64], R49 ;  /* 0x000000313a007986 */ /* 0x000fe2000c10110a */
[----:B0-----:R-:W-:-:S02]  /*10df0*/  IADD3 R6, P0, PT, R25, R154, RZ ;  /* 0x0000009a19067210 */ /* 0x001fc40007f1e0ff */
[----:B------:R-:W-:Y:S01]  /*10e00*/  LEA.HI R18, R141, 0x17c, RZ, 0x1a ;  /* 0x0000017c8d127811 */ /* 0x000fe200078fd0ff */
[----:B------:R0:W-:Y:S01]  /*10e10*/  STG.E.U8 desc[UR10][R52.64], R47 ;  /* 0x0000002f34007986 */ /* 0x0001e2000c10110a */
[-C--:B------:R-:W-:Y:S01]  /*10e20*/  LEA.HI.X.SX32 R7, R25, R155.reuse, 0x1, P0 ;  /* 0x0000009b19077211 */ /* 0x080fe200000f0eff */
[----:B------:R-:W-:Y:S01]  /*10e30*/  IMAD R27, R27, R148, RZ ;  /* 0x000000941b1b7224 */ /* 0x000fe200078e02ff */
[-C--:B------:R-:W-:Y:S01]  /*10e40*/  IADD3 R54, P0, PT, R11, R154.reuse, RZ ;  /* 0x0000009a0b367210 */ /* 0x080fe20007f1e0ff */
[----:B------:R1:W-:Y:S01]  /*10e50*/  STG.E.U8 desc[UR10][R4.64], R45 ;  /* 0x0000002d04007986 */ /* 0x0003e2000c10110a */
[----:B------:R-:W-:Y:S01]  /*10e60*/  LEA.HI R20, R141, 0x18c, RZ, 0x1a ;  /* 0x0000018c8d147811 */ /* 0x000fe200078fd0ff */
[----:B------:R-:W-:Y:S01]  /*10e70*/  IMAD R77, R18, UR4, RZ ;  /* 0x00000004124d7c24 */ /* 0x000fe2000f8e02ff */
[-C--:B------:R-:W-:Y:S01]  /*10e80*/  LEA.HI.X.SX32 R55, R11, R155.reuse, 0x1, P0 ;  /* 0x0000009b0b377211 */ /* 0x080fe200000f0eff */
[C---:B------:R-:W-:Y:S01]  /*10e90*/  IMAD R11, R148.reuse, 0x8, R11 ;  /* 0x00000008940b7824 */ /* 0x040fe200078e020b */
[-C--:B------:R-:W-:Y:S01]  /*10ea0*/  IADD3 RZ, P2, PT, R27, R154.reuse, RZ ;  /* 0x0000009a1bff7210 */ /* 0x080fe20007f5e0ff */
[----:B------:R2:W-:Y:S01]  /*10eb0*/  STG.E.U8 desc[UR10][R6.64], R43 ;  /* 0x0000002b06007986 */ /* 0x0005e2000c10110a */
[----:B------:R-:W-:Y:S01]  /*10ec0*/  LEA.HI R22, R141, 0x19c, RZ, 0x1a ;  /* 0x0000019c8d167811 */ /* 0x000fe200078fd0ff */
[----:B------:R-:W-:Y:S01]  /*10ed0*/  IMAD R25, R148, 0x4, R11 ;  /* 0x0000000494197824 */ /* 0x000fe200078e020b */
[-C--:B0-----:R-:W-:Y:S01]  /*10ee0*/  IADD3 R52, P0, PT, R11, R154.reuse, RZ ;  /* 0x0000009a0b347210 */ /* 0x081fe20007f1e0ff */
[----:B------:R-:W-:Y:S01]  /*10ef0*/  STG.E.U8 desc[UR10][R54.64], R41 ;  /* 0x0000002936007986 */ /* 0x000fe2000c10110a */
[-C--:B------:R-:W-:Y:S01]  /*10f00*/  LEA.HI.X.SX32 R51, R27, R155.reuse, 0x1, P2 ;  /* 0x0000009b1b337211 */ /* 0x080fe200010f0eff */
[----:B------:R-:W-:Y:S01]  /*10f10*/  IMAD R79, R20, UR4, RZ ;  /* 0x00000004144f7c24 */ /* 0x000fe2000f8e02ff */
[-C--:B------:R-:W-:Y:S01]  /*10f20*/  LEA.HI.X.SX32 R53, R11, R155.reuse, 0x1, P0 ;  /* 0x0000009b0b357211 */ /* 0x080fe200000f0eff */
[----:B------:R-:W-:Y:S01]  /*10f30*/  IMAD R11, R148, 0x4, R25 ;  /* 0x00000004940b7824 */ /* 0x000fe200078e0219 */
[-C--:B-1----:R-:W-:Y:S01]  /*10f40*/  IADD3 R4, P0, PT, R25, R154.reuse, RZ ;  /* 0x0000009a19047210 */ /* 0x082fe20007f1e0ff */
[----:B------:R0:W-:Y:S01]  /*10f50*/  STG.E.U8 desc[UR10][R50.64], R39 ;  /* 0x0000002732007986 */ /* 0x0001e2000c10110a */
[----:B------:R-:W-:Y:S01]  /*10f60*/  LEA.HI R27, R141, 0x7c, RZ, 0x1a ;  /* 0x0000007c8d1b7811 */ /* 0x000fe200078fd0ff */
[----:B------:R-:W-:Y:S01]  /*10f70*/  IMAD R81, R22, UR4, RZ ;  /* 0x0000000416517c24 */ /* 0x000fe2000f8e02ff */
[-C--:B------:R-:W-:Y:S01]  /*10f80*/  LEA.HI.X.SX32 R5, R25, R155.reuse, 0x1, P0 ;  /* 0x0000009b19057211 */ /* 0x080fe200000f0eff */
[----:B------:R-:W-:Y:S01]  /*10f90*/  STG.E.U8 desc[UR10][R52.64], R37 ;  /* 0x0000002534007986 */ /* 0x000fe2000c10110a */
[----:B--2---:R-:W-:Y:S01]  /*10fa0*/  IADD3 R6, P0, PT, R11, R154, RZ ;  /* 0x0000009a0b067210 */ /* 0x004fe20007f1e0ff */
[----:B------:R-:W-:Y:S01]  /*10fb0*/  IMAD R27, R27, R148, RZ ;  /* 0x000000941b1b7224 */ /* 0x000fe200078e02ff */
[----:B------:R-:W-:Y:S01]  /*10fc0*/  LEA.HI R24, R141, 0x1ac, RZ, 0x1a ;  /* 0x000001ac8d187811 */ /* 0x000fe200078fd0ff */
[----:B------:R1:W-:Y:S01]  /*10fd0*/  STG.E.U8 desc[UR10][R4.64], R35 ;  /* 0x0000002304007986 */ /* 0x0003e2000c10110a */
[-C--:B------:R-:W-:Y:S01]  /*10fe0*/  LEA.HI.X.SX32 R7, R11, R155.reuse, 0x1, P0 ;  /* 0x0000009b0b077211 */ /* 0x080fe200000f0eff */
[----:B------:R-:W-:Y:S01]  /*10ff0*/  IMAD R11, R148, 0x8, R11 ;  /* 0x00000008940b7824 */ /* 0x000fe200078e020b */
[-C--:B------:R-:W-:Y:S01]  /*11000*/  IADD3 RZ, P2, PT, R27, R154.reuse, RZ ;  /* 0x0000009a1bff7210 */ /* 0x080fe20007f5e0ff */
[----:B------:R-:W-:Y:S01]  /*11010*/  IMAD R83, R24, UR4, RZ ;  /* 0x0000000418537c24 */ /* 0x000fe2000f8e02ff */
[----:B------:R-:W-:Y:S01]  /*11020*/  LEA.HI R26, R141, 0x1bc, RZ, 0x1a ;  /* 0x000001bc8d1a7811 */ /* 0x000fe200078fd0ff */
[----:B------:R-:W-:Y:S01]  /*11030*/  IMAD R25, R148, 0x4, R11 ;  /* 0x0000000494197824 */ /* 0x000fe200078e020b */
[-C--:B0-----:R-:W-:Y:S01]  /*11040*/  IADD3 R50, P0, PT, R11, R154.reuse, RZ ;  /* 0x0000009a0b327210 */ /* 0x081fe20007f1e0ff */
[----:B------:R0:W-:Y:S01]  /*11050*/  STG.E.U8 desc[UR10][R6.64], R31 ;  /* 0x0000001f06007986 */ /* 0x0001e2000c10110a */
[-C--:B------:R-:W-:Y:S01]  /*11060*/  LEA.HI.X.SX32 R49, R27, R155.reuse, 0x1, P2 ;  /* 0x0000009b1b317211 */ /* 0x080fe200010f0eff */
[----:B------:R-:W-:Y:S01]  /*11070*/  IMAD R85, R26, UR4, RZ ;  /* 0x000000041a557c24 */ /* 0x000fe2000f8e02ff */
[C---:B------:R-:W-:Y:S01]  /*11080*/  LEA.HI R28, R141.reuse, 0x9c, RZ, 0x1a ;  /* 0x0000009c8d1c7811 */ /* 0x040fe200078fd0ff */
[----:B-1----:R-:W-:Y:S01]  /*11090*/  IMAD R5, R148, 0x4, R25 ;  /* 0x0000000494057824 */ /* 0x002fe200078e0219 */
[----:B------:R-:W-:Y:S01]  /*110a0*/  LEA.HI R30, R141, 0xac, RZ, 0x1a ;  /* 0x000000ac8d1e7811 */ /* 0x000fe200078fd0ff */
[--C-:B------:R-:W-:Y:S01]  /*110b0*/  IMAD.IADD R18, R71, 0x1, R48.reuse ;  /* 0x0000000147127824 */ /* 0x100fe200078e0230 */
[C---:B------:R-:W-:Y:S01]  /*110c0*/  LEA.HI R32, R141.reuse, 0xbc, RZ, 0x1a ;  /* 0x000000bc8d207811 */ /* 0x040fe200078fd0ff */
[----:B------:R-:W-:Y:S01]  /*110d0*/  IMAD R87, R28, UR4, RZ ;  /* 0x000000041c577c24 */ /* 0x000fe2000f8e02ff */
[----:B------:R-:W-:Y:S01]  /*110e0*/  LEA.HI R27, R141, 0x8c, RZ, 0x1a ;  /* 0x0000008c8d1b7811 */ /* 0x000fe200078fd0ff */
[----:B------:R-:W-:Y:S01]  /*110f0*/  IMAD R89, R30, UR4, RZ ;  /* 0x000000041e597c24 */ /* 0x000fe2000f8e02ff */
[-C--:B------:R-:W-:Y:S01]  /*11100*/  LEA.HI.X.SX32 R51, R11, R155.reuse, 0x1, P0 ;  /* 0x0000009b0b337211 */ /* 0x080fe200000f0eff */
[----:B------:R-:W-:Y:S01]  /*11110*/  IMAD R91, R32, UR4, RZ ;  /* 0x00000004205b7c24 */ /* 0x000fe2000f8e02ff */
[----:B------:R-:W-:Y:S01]  /*11120*/  IADD3 R52, P0, PT, R25, R154, RZ ;  /* 0x0000009a19347210 */ /* 0x000fe20007f1e0ff */
[----:B------:R-:W-:Y:S01]  /*11130*/  IMAD R11, R27, R148, RZ ;  /* 0x000000941b0b7224 */ /* 0x000fe200078e02ff */
[----:B------:R-:W-:Y:S01]  /*11140*/  PRMT R23, R188, 0x7770, RZ ;  /* 0x00007770bc177816 */ /* 0x000fe200000000ff */
[----:B0-----:R-:W-:Y:S01]  /*11150*/  IMAD R7, R148, 0x8, R5 ;  /* 0x0000000894077824 */ /* 0x001fe200078e0205 */
[-C--:B------:R-:W-:Y:S01]  /*11160*/  LEA.HI.X.SX32 R53, R25, R155.reuse, 0x1, P0 ;  /* 0x0000009b19357211 */ /* 0x080fe200000f0eff */
[--C-:B------:R-:W-:Y:S01]  /*11170*/  IMAD.IADD R20, R73, 0x1, R48.reuse ;  /* 0x0000000149147824 */ /* 0x100fe200078e0230 */
[-C--:B------:R-:W-:Y:S01]  /*11180*/  IADD3 R4, P0, PT, R5, R154.reuse, RZ ;  /* 0x0000009a05047210 */ /* 0x080fe20007f1e0ff */
[--C-:B------:R-:W-:Y:S01]  /*11190*/  IMAD.IADD R22, R75, 0x1, R48.reuse ;  /* 0x000000014b167824 */ /* 0x100fe200078e0230 */
[-C--:B------:R-:W-:Y:S01]  /*111a0*/  IADD3 RZ, P2, PT, R11, R154.reuse, RZ ;  /* 0x0000009a0bff7210 */ /* 0x080fe20007f5e0ff */
[--C-:B------:R-:W-:Y:S01]  /*111b0*/  IMAD.IADD R24, R77, 0x1, R48.reuse ;  /* 0x000000014d187824 */ /* 0x100fe200078e0230 */
[-C--:B------:R-:W-:Y:S01]  /*111c0*/  LEA.HI.X.SX32 R5, R5, R155.reuse, 0x1, P0 ;  /* 0x0000009b05057211 */ /* 0x080fe200000f0eff */
[--C-:B------:R-:W-:Y:S01]  /*111d0*/  IMAD.IADD R26, R79, 0x1, R48.reuse ;  /* 0x000000014f1a7824 */ /* 0x100fe200078e0230 */
[----:B------:R-:W-:Y:S01]  /*111e0*/  IADD3 R6, P0, PT, R7, R154, RZ ;  /* 0x0000009a07067210 */ /* 0x000fe20007f1e0ff */
[--C-:B------:R-:W-:Y:S01]  /*111f0*/  IMAD.IADD R28, R81, 0x1, R48.reuse ;  /* 0x00000001511c7824 */ /* 0x100fe200078e0230 */
[C---:B------:R-:W-:Y:S01]  /*11200*/  PRMT R21, R188.reuse, 0x7771, RZ ;  /* 0x00007771bc157816 */ /* 0x040fe200000000ff */
[--C-:B------:R-:W-:Y:S01]  /*11210*/  IMAD.IADD R30, R83, 0x1, R48.reuse ;  /* 0x00000001531e7824 */ /* 0x100fe200078e0230 */
[C---:B------:R-:W-:Y:S01]  /*11220*/  PRMT R15, R188.reuse, 0x7772, RZ ;  /* 0x00007772bc0f7816 */ /* 0x040fe200000000ff */
[--C-:B------:R-:W-:Y:S01]  /*11230*/  IMAD.IADD R32, R85, 0x1, R48.reuse ;  /* 0x0000000155207824 */ /* 0x100fe200078e0230 */
[----:B------:R-:W-:Y:S01]  /*11240*/  PRMT R13, R188, 0x7773, RZ ;  /* 0x00007773bc0d7816 */ /* 0x000fe200000000ff */
[--C-:B------:R-:W-:Y:S01]  /*11250*/  IMAD.IADD R38, R87, 0x1, R48.reuse ;  /* 0x0000000157267824 */ /* 0x100fe200078e0230 */
[-C--:B------:R-:W-:Y:S01]  /*11260*/  LEA.HI.X.SX32 R47, R11, R155.reuse, 0x1, P2 ;  /* 0x0000009b0b2f7211 */ /* 0x080fe200010f0eff */
[--C-:B------:R-:W-:Y:S01]  /*11270*/  IMAD.IADD R40, R89, 0x1, R48.reuse ;  /* 0x0000000159287824 */ /* 0x100fe200078e0230 */
[----:B------:R-:W-:Y:S01]  /*11280*/  LEA.HI R59, R141, 0xbc, RZ, 0x1a ;  /* 0x000000bc8d3b7811 */ /* 0x000fe200078fd0ff */
[--C-:B------:R-:W-:Y:S01]  /*11290*/  IMAD.IADD R42, R91, 0x1, R48.reuse ;  /* 0x000000015b2a7824 */ /* 0x100fe200078e0230 */
[----:B------:R-:W-:Y:S01]  /*112a0*/  LEA.HI R61, R141, 0xcc, RZ, 0x1a ;  /* 0x000000cc8d3d7811 */ /* 0x000fe200078fd0ff */
[----:B------:R-:W-:Y:S01]  /*112b0*/  IMAD.IADD R48, R111, 0x1, R48 ;  /* 0x000000016f307824 */ /* 0x000fe200078e0230 */
[----:B------:R-:W-:Y:S01]  /*112c0*/  LEA.HI R71, R141, 0x1ec, RZ, 0x1a ;  /* 0x000001ec8d477811 */ /* 0x000fe200078fd0ff */
[C---:B------:R-:W-:Y:S01]  /*112d0*/  IMAD R25, R148.reuse, 0x4, R7 ;  /* 0x0000000494197824 */ /* 0x040fe200078e0207 */
[----:B------:R-:W-:Y:S01]  /*112e0*/  LEA.HI.X.SX32 R7, R7, R155, 0x1, P0 ;  /* 0x0000009b07077211 */ /* 0x000fe200000f0eff */
[----:B------:R-:W0:Y:S01]  /*112f0*/  LDCU UR4, c[0x0][0x3ec] ;  /* 0x00007d80ff0477ac */ /* 0x000e220008000800 */
[----:B------:R1:W-:Y:S01]  /*11300*/  STG.E.U8 desc[UR10][R48.64], R29 ;  /* 0x0000001d30007986 */ /* 0x0003e2000c10110a */
[C---:B------:R-:W-:Y:S01]  /*11310*/  IMAD R55, R148.reuse, 0x4, R25 ;  /* 0x0000000494377824 */ /* 0x040fe200078e0219 */
[----:B------:R-:W-:Y:S01]  /*11320*/  LEA.HI R73, R141, 0x1fc, RZ, 0x1a ;  /* 0x000001fc8d497811 */ /* 0x000fe200078fd0ff */
[-C--:B------:R-:W-:Y:S01]  /*11330*/  IMAD R54, R71, R148.reuse, RZ ;  /* 0x0000009447367224 */ /* 0x080fe200078e02ff */
[----:B------:R2:W-:Y:S01]  /*11340*/  STG.E.U8 desc[UR10][R50.64], R23 ;  /* 0x0000001732007986 */ /* 0x0005e2000c10110a */
[----:B------:R-:W-:Y:S01]  /*11350*/  IMAD R57, R148, 0x8, R55 ;  /* 0x0000000894397824 */ /* 0x000fe200078e0237 */
[----:B------:R-:W-:Y:S01]  /*11360*/  LEA.HI R11, R141, 0x9c, RZ, 0x1a ;  /* 0x0000009c8d0b7811 */ /* 0x000fe200078fd0ff */
[----:B------:R-:W-:Y:S01]  /*11370*/  IMAD R56, R73, R148, RZ ;  /* 0x0000009449387224 */ /* 0x000fe200078e02ff */
[----:B------:R3:W-:Y:S01]  /*11380*/  STG.E.U8 desc[UR10][R52.64], R21 ;  /* 0x0000001534007986 */ /* 0x0007e2000c10110a */
[----:B------:R-:W-:-:S02]  /*11390*/  LEA.HI R27, R141, 0x11c, RZ, 0x1a ;  /* 0x0000011c8d1b7811 */ /* 0x000fc400078fd0ff */
[----:B------:R-:W-:Y:S01]  /*113a0*/  LEA.HI R31, R141, 0x13c, RZ, 0x1a ;  /* 0x0000013c8d1f7811 */ /* 0x000fe200078fd0ff */
[----:B------:R4:W-:Y:S01]  /*113b0*/  STG.E.U8 desc[UR10][R4.64], R15 ;  /* 0x0000000f04007986 */ /* 0x0009e2000c10110a */
[----:B-1----:R-:W-:Y:S02]  /*113c0*/  IADD3 R48, P2, PT, R25, R154, RZ ;  /* 0x0000009a19307210 */ /* 0x002fe40007f5e0ff */
[----:B------:R-:W-:Y:S01]  /*113d0*/  LEA.HI R29, R141, 0x12c, RZ, 0x1a ;  /* 0x0000012c8d1d7811 */ /* 0x000fe200078fd0ff */
[----:B------:R1:W-:Y:S01]  /*113e0*/  STG.E.U8 desc[UR10][R46.64], R13 ;  /* 0x0000000d2e007986 */ /* 0x0003e2000c10110a */
[----:B------:R-:W-:Y:S01]  /*113f0*/  LEA.HI.X.SX32 R49, R25, R155, 0x1, P2 ;  /* 0x0000009b19317211 */ /* 0x000fe200010f0eff */
[----:B0-----:R-:W-:Y:S01]  /*11400*/  UIMAD UR4, UR12, UR4, URZ ;  /* 0x000000040c0472a4 */ /* 0x001fe2000f8e02ff */
[C---:B--2---:R-:W-:Y:S01]  /*11410*/  LEA.HI R23, R141.reuse, 0xfc, RZ, 0x1a ;  /* 0x000000fc8d177811 */ /* 0x044fe200078fd0ff */
[----:B------:R0:W-:Y:S01]  /*11420*/  STG.E.U8 desc[UR10][R6.64], R19 ;  /* 0x0000001306007986 */ /* 0x0001e2000c10110a */
[----:B---3--:R-:W-:-:S02]  /*11430*/  LEA.HI R21, R141, 0xec, RZ, 0x1a ;  /* 0x000000ec8d157811 */ /* 0x008fc400078fd0ff */
[----:B------:R-:W-:Y:S01]  /*11440*/  LEA.HI R45, R141, 0xac, RZ, 0x1a ;  /* 0x000000ac8d2d7811 */ /* 0x000fe200078fd0ff */
[-C--:B----4-:R-:W-:Y:S01]  /*11450*/  IMAD R4, R11, R148.reuse, RZ ;  /* 0x000000940b047224 */ /* 0x090fe200078e02ff */
[C---:B------:R-:W-:Y:S01]  /*11460*/  LEA.HI R33, R141.reuse, 0x14c, RZ, 0x1a ;  /* 0x0000014c8d217811 */ /* 0x040fe200078fd0ff */
[----:B------:R2:W-:Y:S01]  /*11470*/  STG.E.U8 desc[UR10][R48.64], R17 ;  /* 0x0000001130007986 */ /* 0x0005e2000c10110a */
[----:B------:R-:W-:Y:S01]  /*11480*/  LEA.HI R39, R141, 0x17c, RZ, 0x1a ;  /* 0x0000017c8d277811 */ /* 0x000fe200078fd0ff */
[-C--:B-1----:R-:W-:Y:S01]  /*11490*/  IMAD R13, R23, R148.reuse, RZ ;  /* 0x00000094170d7224 */ /* 0x082fe200078e02ff */
[----:B------:R-:W-:Y:S01]  /*114a0*/  LEA.HI R43, R141, 0x19c, RZ, 0x1a ;  /* 0x0000019c8d2b7811 */ /* 0x000fe200078fd0ff */
[-C--:B------:R-:W-:Y:S01]  /*114b0*/  IMAD R11, R21, R148.reuse, RZ ;  /* 0x00000094150b7224 */ /* 0x080fe200078e02ff */
[----:B------:R-:W-:Y:S01]  /*114c0*/  LEA.HI R35, R141, 0x15c, RZ, 0x1a ;  /* 0x0000015c8d237811 */ /* 0x000fe200078fd0ff */
[----:B0-----:R-:W-:Y:S01]  /*114d0*/  IMAD R6, R59, R148, RZ ;  /* 0x000000943b067224 */ /* 0x001fe200078e02ff */
[-C--:B------:R-:W-:Y:S01]  /*114e0*/  IADD3 RZ, P0, PT, R4, R154.reuse, RZ ;  /* 0x0000009a04ff7210 */ /* 0x080fe20007f1e0ff */
[----:B------:R-:W-:Y:S01]  /*114f0*/  IMAD R59, R148, 0x4, R57 ;  /* 0x00000004943b7824 */ /* 0x000fe200078e0239 */
[----:B------:R-:W-:Y:S01]  /*11500*/  IADD3 RZ, P3, PT, R9, R154, RZ ;  /* 0x0000009a09ff7210 */ /* 0x000fe20007f7e0ff */
[----:B------:R-:W-:Y:S01]  /*11510*/  IMAD R7, R61, R148, RZ ;  /* 0x000000943d077224 */ /* 0x000fe200078e02ff */
[----:B------:R-:W-:Y:S01]  /*11520*/  IADD3 RZ, P6, PT, R6, R154, RZ ;  /* 0x0000009a06ff7210 */ /* 0x000fe20007fde0ff */
[C---:B------:R-:W-:Y:S01]  /*11530*/  IMAD R61, R148.reuse, 0x4, R59 ;  /* 0x00000004943d7824 */ /* 0x040fe200078e023b */
[----:B------:R-:W-:Y:S01]  /*11540*/  LEA.HI R15, R141, 0x10c, RZ, 0x1a ;  /* 0x0000010c8d0f7811 */ /* 0x000fe200078fd0ff */
[-C--:B--2---:R-:W-:Y:S01]  /*11550*/  IMAD R17, R27, R148.reuse, RZ ;  /* 0x000000941b117224 */ /* 0x084fe200078e02ff */
[C---:B------:R-:W-:Y:S01]  /*11560*/  LEA.HI R49, R141.reuse, 0x1bc, RZ, 0x1a ;  /* 0x000001bc8d317811 */ /* 0x040fe200078fd0ff */
[C---:B------:R-:W-:Y:S01]  /*11570*/  IMAD R63, R148.reuse, 0x8, R61 ;  /* 0x00000008943f7824 */ /* 0x040fe200078e023d */
[----:B------:R-:W-:Y:S01]  /*11580*/  LEA.HI R41, R141, 0x18c, RZ, 0x1a ;  /* 0x0000018c8d297811 */ /* 0x000fe200078fd0ff */
[-C--:B------:R-:W-:Y:S01]  /*11590*/  IMAD R19, R29, R148.reuse, RZ ;  /* 0x000000941d137224 */ /* 0x080fe200078e02ff */
[C---:B------:R-:W-:Y:S01]  /*115a0*/  LEA.HI R53, R141.reuse, 0x1dc, RZ, 0x1a ;  /* 0x000001dc8d357811 */ /* 0x040fe200078fd0ff */
[C---:B------:R-:W-:Y:S01]  /*115b0*/  IMAD R65, R148.reuse, 0x4, R63 ;  /* 0x0000000494417824 */ /* 0x040fe200078e023f */
[----:B------:R-:W-:Y:S01]  /*115c0*/  LEA.HI R37, R141, 0x16c, RZ, 0x1a ;  /* 0x0000016c8d257811 */ /* 0x000fe200078fd0ff */
[----:B------:R-:W-:Y:S01]  /*115d0*/  IMAD R21, R31, R148, RZ ;  /* 0x000000941f157224 */ /* 0x000fe200078e02ff */
[----:B------:R-:W-:Y:S01]  /*115e0*/  IADD3 RZ, P5, PT, R7, R154, RZ ;  /* 0x0000009a07ff7210 */ /* 0x000fe20007fbe0ff */
[C---:B------:R-:W-:Y:S01]  /*115f0*/  IMAD R67, R148.reuse, 0x4, R65 ;  /* 0x0000000494437824 */ /* 0x040fe200078e0241 */
[----:B------:R-:W-:Y:S01]  /*11600*/  LEA.HI R47, R141, 0x1ac, RZ, 0x1a ;  /* 0x000001ac8d2f7811 */ /* 0x000fe200078fd0ff */
[----:B------:R-:W-:Y:S01]  /*11610*/  IMAD R5, R45, R148, RZ ;  /* 0x000000942d057224 */ /* 0x000fe200078e02ff */
[----:B------:R-:W-:Y:S01]  /*11620*/  IADD3 RZ, P2, PT, R11, R154, RZ ;  /* 0x0000009a0bff7210 */ /* 0x000fe20007f5e0ff */
[C---:B------:R-:W-:Y:S01]  /*11630*/  IMAD R69, R148.reuse, 0x8, R67 ;  /* 0x0000000894457824 */ /* 0x040fe200078e0243 */
[-C--:B------:R-:W-:Y:S01]  /*11640*/  LEA.HI.X.SX32 R45, R7, R155.reuse, 0x1, P5 ;  /* 0x0000009b072d7211 */ /* 0x080fe200028f0eff */
[----:B------:R-:W-:Y:S01]  /*11650*/  IMAD R23, R33, R148, RZ ;  /* 0x0000009421177224 */ /* 0x000fe200078e02ff */
[-C--:B------:R-:W-:Y:S01]  /*11660*/  IADD3 RZ, P4, PT, R5, R154.reuse, RZ ;  /* 0x0000009a05ff7210 */ /* 0x080fe20007f9e0ff */
[----:B------:R-:W-:Y:S01]  /*11670*/  IMAD R71, R148, 0x4, R69 ;  /* 0x0000000494477824 */ /* 0x000fe200078e0245 */
[----:B------:R-:W-:Y:S01]  /*11680*/  IADD3 RZ, P5, PT, R19, R154, RZ ;  /* 0x0000009a13ff7210 */ /* 0x000fe20007fbe0ff */
[----:B------:R-:W-:Y:S01]  /*11690*/  IMAD R29, R39, R148, RZ ;  /* 0x00000094271d7224 */ /* 0x000fe200078e02ff */
[-C--:B------:R-:W-:Y:S01]  /*116a0*/  LEA.HI.X.SX32 R39, R4, R155.reuse, 0x1, P0 ;  /* 0x0000009b04277211 */ /* 0x080fe200000f0eff */
[----:B------:R-:W-:Y:S01]  /*116b0*/  IMAD R73, R148, 0x4, R71 ;  /* 0x0000000494497824 */ /* 0x000fe200078e0247 */
[----:B------:R-:W-:Y:S01]  /*116c0*/  IADD3 RZ, P0, PT, R13, R154, RZ ;  /* 0x0000009a0dff7210 */ /* 0x000fe20007f1e0ff */
[----:B------:R-:W-:Y:S01]  /*116d0*/  IMAD R33, R43, R148, RZ ;  /* 0x000000942b217224 */ /* 0x000fe200078e02ff */
[-C--:B------:R-:W-:Y:S01]  /*116e0*/  LEA.HI.X.SX32 R43, R6, R155.reuse, 0x1, P6 ;  /* 0x0000009b062b7211 */ /* 0x080fe200030f0eff */
[C---:B------:R-:W-:Y:S01]  /*116f0*/  IMAD R75, R148.reuse, 0x8, R73 ;  /* 0x00000008944b7824 */ /* 0x040fe200078e0249 */
        /* <DEDUP_REMOVED lines=13> */
[-C--:B------:R-:W-:Y:S01]  /*117d0*/  IMAD R31, R41, R148.reuse, RZ ;  /* 0x00000094291f7224 */ /* 0x080fe200078e02ff */
[-C--:B------:R-:W-:Y:S01]  /*117e0*/  LEA.HI.X.SX32 R17, R21, R155.reuse, 0x1, P3 ;  /* 0x0000009b15117211 */ /* 0x080fe200018f0eff */
[C---:B------:R-:W-:Y:S01]  /*117f0*/  IMAD R83, R148.reuse, 0x4, R81 ;  /* 0x0000000494537824 */ /* 0x040fe200078e0251 */
[-C--:B------:R-:W-:Y:S01]  /*11800*/  LEA.HI.X.SX32 R41, R5, R155.reuse, 0x1, P4 ;  /* 0x0000009b05297211 */ /* 0x080fe200020f0eff */
[----:B------:R-:W-:Y:S01]  /*11810*/  IMAD R53, R53, R148, RZ ;  /* 0x0000009435357224 */ /* 0x000fe200078e02ff */
[-C--:B------:R-:W-:Y:S01]  /*11820*/  IADD3 RZ, P3, PT, R33, R154.reuse, RZ ;  /* 0x0000009a21ff7210 */ /* 0x080fe20007f7e0ff */
        /* <DEDUP_REMOVED lines=9> */
[-C--:B------:R-:W-:Y:S01]  /*118c0*/  IADD3 RZ, P0, PT, R49, R154.reuse, RZ ;  /* 0x0000009a31ff7210 */ /* 0x080fe20007f1e0ff */
[----:B------:R-:W0:Y:S01]  /*118d0*/  LDS.128 R4, [R208+0x1000] ;  /* 0x00100000d0047984 */ /* 0x000e220000000c00 */
[----:B------:R-:W-:Y:S01]  /*118e0*/  LEA.HI.X.SX32 R25, R29, R155, 0x1, P6 ;  /* 0x0000009b1d197211 */ /* 0x000fe200030f0eff */
[----:B------:R-:W-:Y:S01]  /*118f0*/  IMAD R91, R148, 0x4, R89 ;  /* 0x00000004945b7824 */ /* 0x000fe200078e0259 */
[----:B------:R-:W-:-:S02]  /*11900*/  IADD3 R48, P6, PT, R53, R154, RZ ;  /* 0x0000009a35307210 */ /* 0x000fc40007fde0ff */
[-C--:B------:R-:W-:Y:S01]  /*11910*/  LEA.HI.X.SX32 R29, R33, R155.reuse, 0x1, P3 ;  /* 0x0000009b211d7211 */ /* 0x080fe200018f0eff */
[----:B------:R-:W-:Y:S01]  /*11920*/  IMAD R93, R148, 0x8, R91 ;  /* 0x00000008945d7824 */ /* 0x000fe200078e025b */
[-C--:B------:R-:W-:Y:S02]  /*11930*/  LEA.HI.X.SX32 R11, R15, R155.reuse, 0x1, P4 ;  /* 0x0000009b0f0b7211 */ /* 0x080fe400020f0eff */
[-C--:B------:R-:W-:Y:S01]  /*11940*/  IADD3 R52, P3, PT, R56, R154.reuse, RZ ;  /* 0x0000009a38347210 */ /* 0x080fe20007f7e0ff */
[C---:B------:R-:W-:Y:S01]  /*11950*/  IMAD R95, R148.reuse, 0x4, R93 ;  /* 0x00000004945f7824 */ /* 0x040fe200078e025d */
[-C--:B------:R-:W-:Y:S02]  /*11960*/  IADD3 RZ, P4, PT, R27, R154.reuse, RZ ;  /* 0x0000009a1bff7210 */ /* 0x080fe40007f9e0ff */
[----:B------:R-:W-:Y:S01]  /*11970*/  LEA.HI.X.SX32 R15, R19, R155, 0x1, P5 ;  /* 0x0000009b130f7211 */ /* 0x000fe200028f0eff */
[----:B------:R-:W-:Y:S01]  /*11980*/  IMAD R97, R148, 0x4, R95 ;  /* 0x0000000494617824 */ /* 0x000fe200078e025f */
[----:B------:R-:W-:-:S02]  /*11990*/  IADD3 RZ, P5, PT, R31, R154, RZ ;  /* 0x0000009a1fff7210 */ /* 0x000fc40007fbe0ff */
[-C--:B------:R-:W-:Y:S01]  /*119a0*/  LEA.HI.X.SX32 R19, R23, R155.reuse, 0x1, P2 ;  /* 0x0000009b17137211 */ /* 0x080fe200010f0eff */
[C---:B------:R-:W-:Y:S01]  /*119b0*/  IMAD R99, R148.reuse, 0x8, R97 ;  /* 0x0000000894637824 */ /* 0x040fe200078e0261 */
[-C--:B------:R-:W-:Y:S02]  /*119c0*/  LEA.HI.X.SX32 R33, R49, R155.reuse, 0x1, P0 ;  /* 0x0000009b31217211 */ /* 0x080fe400000f0eff */
[----:B------:R-:W-:Y:S01]  /*119d0*/  IADD3 RZ, P2, PT, R47, R154, RZ ;  /* 0x0000009a2fff7210 */ /* 0x000fe20007f5e0ff */
[----:B------:R-:W-:Y:S01]  /*119e0*/  IMAD R101, R148, 0x4, R99 ;  /* 0x0000000494657824 */ /* 0x000fe200078e0263 */
[-C--:B------:R-:W-:Y:S02]  /*119f0*/  LEA.HI.X.SX32 R49, R53, R155.reuse, 0x1, P6 ;  /* 0x0000009b35317211 */ /* 0x080fe400030f0eff */
[-C--:B------:R-:W-:Y:S01]  /*11a00*/  LEA.HI.X.SX32 R53, R56, R155.reuse, 0x1, P3 ;  /* 0x0000009b38357211 */ /* 0x080fe200018f0eff */
[----:B------:R-:W-:Y:S01]  /*11a10*/  IMAD R103, R148, 0x4, R101 ;  /* 0x0000000494677824 */ /* 0x000fe200078e0265 */
[----:B------:R-:W-:-:S02]  /*11a20*/  LEA.HI.X.SX32 R23, R27, R155, 0x1, P4 ;  /* 0x0000009b1b177211 */ /* 0x000fc400020f0eff */
[-C--:B------:R-:W-:Y:S01]  /*11a30*/  IADD3 R160, P3, PT, R59, R154.reuse, RZ ;  /* 0x0000009a3ba07210 */ /* 0x080fe20007f7e0ff */
[C---:B------:R-:W-:Y:S01]  /*11a40*/  IMAD R105, R148.reuse, 0x8, R103 ;  /* 0x0000000894697824 */ /* 0x040fe200078e0267 */
[-C--:B------:R-:W-:Y:S02]  /*11a50*/  LEA.HI.X.SX32 R27, R31, R155.reuse, 0x1, P5 ;  /* 0x0000009b1f1b7211 */ /* 0x080fe400028f0eff */
[-C--:B------:R-:W-:Y:S01]  /*11a60*/  LEA.HI.X.SX32 R31, R47, R155.reuse, 0x1, P2 ;  /* 0x0000009b2f1f7211 */ /* 0x080fe200010f0eff */
[C---:B------:R-:W-:Y:S01]  /*11a70*/  IMAD R107, R148.reuse, 0x4, R105 ;  /* 0x00000004946b7824 */ /* 0x040fe200078e0269 */
[-C--:B------:R-:W-:Y:S02]  /*11a80*/  IADD3 R158, P2, PT, R57, R154.reuse, RZ ;  /* 0x0000009a399e7210 */ /* 0x080fe40007f5e0ff */
[----:B------:R-:W-:Y:S01]  /*11a90*/  LEA.HI.X.SX32 R161, R59, R155, 0x1, P3 ;  /* 0x0000009b3ba17211 */ /* 0x000fe200018f0eff */
[----:B------:R-:W-:Y:S01]  /*11aa0*/  IMAD R109, R148, 0x4, R107 ;  /* 0x00000004946d7824 */ /* 0x000fe200078e026b */
[----:B------:R-:W-:-:S02]  /*11ab0*/  IADD3 R166, P3, PT, R65, R154, RZ ;  /* 0x0000009a41a67210 */ /* 0x000fc40007f7e0ff */
[-C--:B------:R-:W-:Y:S01]  /*11ac0*/  IADD3 R156, P0, PT, R55, R154.reuse, RZ ;  /* 0x0000009a379c7210 */ /* 0x080fe20007f1e0ff */
[C---:B------:R-:W-:Y:S01]  /*11ad0*/  IMAD R111, R148.reuse, 0x8, R109 ;  /* 0x00000008946f7824 */ /* 0x040fe200078e026d */
[-C--:B------:R-:W-:Y:S02]  /*11ae0*/  LEA.HI.X.SX32 R159, R57, R155.reuse, 0x1, P2 ;  /* 0x0000009b399f7211 */ /* 0x080fe400010f0eff */
[-C--:B------:R-:W-:Y:S01]  /*11af0*/  IADD3 R164, P2, PT, R63, R154.reuse, RZ ;  /* 0x0000009a3fa47210 */ /* 0x080fe20007f5e0ff */
[C---:B------:R-:W-:Y:S01]  /*11b00*/  IMAD R113, R148.reuse, 0x4, R111 ;  /* 0x0000000494717824 */ /* 0x040fe200078e026f */
[-C--:B------:R-:W-:Y:S02]  /*11b10*/  LEA.HI.X.SX32 R167, R65, R155.reuse, 0x1, P3 ;  /* 0x0000009b41a77211 */ /* 0x080fe400018f0eff */
[----:B------:R-:W-:Y:S01]  /*11b20*/  LEA.HI.X.SX32 R157, R55, R155, 0x1, P0 ;  /* 0x0000009b379d7211 */ /* 0x000fe200000f0eff */
[----:B------:R-:W-:Y:S01]  /*11b30*/  IMAD R115, R148, 0x4, R113 ;  /* 0x0000000494737824 */ /* 0x000fe200078e0271 */
[----:B------:R-:W-:-:S02]  /*11b40*/  IADD3 R172, P3, PT, R71, R154, RZ ;  /* 0x0000009a47ac7210 */ /* 0x000fc40007f7e0ff */
[-C--:B------:R-:W-:Y:S01]  /*11b50*/  IADD3 R162, P0, PT, R61, R154.reuse, RZ ;  /* 0x0000009a3da27210 */ /* 0x080fe20007f1e0ff */
[C---:B------:R-:W-:Y:S01]  /*11b60*/  IMAD R117, R148.reuse, 0x8, R115 ;  /* 0x0000000894757824 */ /* 0x040fe200078e0273 */
[----:B------:R-:W-:Y:S01]  /*11b70*/  LEA.HI R51, R141, 0x1cc, RZ, 0x1a ;  /* 0x000001cc8d337811 */ /* 0x000fe200078fd0ff */
[----:B------:R1:W-:Y:S01]  /*11b80*/  STG.E.U8 desc[UR10][R156.64], R196 ;  /* 0x000000c49c007986 */ /* 0x0003e2000c10110a */
[-C--:B------:R-:W-:Y:S01]  /*11b90*/  LEA.HI.X.SX32 R165, R63, R155.reuse, 0x1, P2 ;  /* 0x0000009b3fa57211 */ /* 0x080fe200010f0eff */
[C---:B------:R-:W-:Y:S01]  /*11ba0*/  IMAD R119, R148.reuse, 0x4, R117 ;  /* 0x0000000494777824 */ /* 0x040fe200078e0275 */
[----:B------:R-:W-:Y:S01]  /*11bb0*/  IADD3 R170, P2, PT, R69, R154, RZ ;  /* 0x0000009a45aa7210 */ /* 0x000fe20007f5e0ff */
[----:B------:R-:W-:Y:S01]  /*11bc0*/  IMAD R51, R51, R148, RZ ;  /* 0x0000009433337224 */ /* 0x000fe200078e02ff */
[-C--:B------:R-:W-:Y:S01]  /*11bd0*/  LEA.HI.X.SX32 R173, R71, R155.reuse, 0x1, P3 ;  /* 0x0000009b47ad7211 */ /* 0x080fe200018f0eff */
[C---:B------:R-:W-:Y:S01]  /*11be0*/  IMAD R121, R148.reuse, 0x4, R119 ;  /* 0x0000000494797824 */ /* 0x040fe200078e0277 */
[----:B------:R-:W-:Y:S01]  /*11bf0*/  LEA.HI.X.SX32 R163, R61, R155, 0x1, P0 ;  /* 0x0000009b3da37211 */ /* 0x000fe200000f0eff */
[----:B------:R2:W-:Y:S01]  /*11c00*/  STG.E.U8 desc[UR10][R38.64], R192 ;  /* 0x000000c026007986 */ /* 0x0005e2000c10110a */
[-C--:B------:R-:W-:Y:S01]  /*11c10*/  IADD3 R178, P3, PT, R77, R154.reuse, RZ ;  /* 0x0000009a4db27210 */ /* 0x080fe20007f7e0ff */
[----:B------:R-:W-:Y:S01]  /*11c20*/  IMAD R123, R148, 0x8, R121 ;  /* 0x00000008947b7824 */ /* 0x000fe200078e0279 */
[----:B------:R-:W-:-:S02]  /*11c30*/  IADD3 R168, P0, PT, R67, R154, RZ ;  /* 0x0000009a43a87210 */ /* 0x000fc40007f1e0ff */
[-C--:B------:R-:W-:Y:S01]  /*11c40*/  LEA.HI.X.SX32 R171, R69, R155.reuse, 0x1, P2 ;  /* 0x0000009b45ab7211 */ /* 0x080fe200010f0eff */
[C---:B------:R-:W-:Y:S01]  /*11c50*/  IMAD R125, R148.reuse, 0x4, R123 ;  /* 0x00000004947d7824 */ /* 0x040fe200078e027b */
[-C--:B------:R-:W-:Y:S02]  /*11c60*/  IADD3 R176, P2, PT, R75, R154.reuse, RZ ;  /* 0x0000009a4bb07210 */ /* 0x080fe40007f5e0ff */
[-C--:B------:R-:W-:Y:S01]  /*11c70*/  LEA.HI.X.SX32 R179, R77, R155.reuse, 0x1, P3 ;  /* 0x0000009b4db37211 */ /* 0x080fe200018f0eff */
[C---:B------:R-:W-:Y:S01]  /*11c80*/  IMAD R127, R148.reuse, 0x4, R125 ;  /* 0x00000004947f7824 */ /* 0x040fe200078e027d */
[----:B------:R-:W-:Y:S02]  /*11c90*/  LEA.HI.X.SX32 R169, R67, R155, 0x1, P0 ;  /* 0x0000009b43a97211 */ /* 0x000fe400000f0eff */
[-C--:B------:R-:W-:Y:S01]  /*11ca0*/  IADD3 R184, P3, PT, R83, R154.reuse, RZ ;  /* 0x0000009a53b87210 */ /* 0x080fe20007f7e0ff */
[----:B------:R-:W-:Y:S01]  /*11cb0*/  IMAD R129, R148, 0x8, R127 ;  /* 0x0000000894817824 */ /* 0x000fe200078e027f */
[----:B------:R-:W-:-:S02]  /*11cc0*/  IADD3 R174, P0, PT, R73, R154, RZ ;  /* 0x0000009a49ae7210 */ /* 0x000fc40007f1e0ff */
[-C--:B------:R-:W-:Y:S01]  /*11cd0*/  IADD3 R46, P4, PT, R51, R154.reuse, RZ ;  /* 0x0000009a332e7210 */ /* 0x080fe20007f9e0ff */
[----:B------:R-:W-:Y:S01]  /*11ce0*/  IMAD R131, R148, 0x4, R129 ;  /* 0x0000000494837824 */ /* 0x000fe200078e0281 */
[-C--:B------:R-:W-:Y:S02]  /*11cf0*/  LEA.HI.X.SX32 R177, R75, R155.reuse, 0x1, P2 ;  /* 0x0000009b4bb17211 */ /* 0x080fe400010f0eff */
[-C--:B------:R-:W-:Y:S01]  /*11d00*/  IADD3 R50, P5, PT, R54, R154.reuse, RZ ;  /* 0x0000009a36327210 */ /* 0x080fe20007fbe0ff */
[C---:B------:R-:W-:Y:S01]  /*11d10*/  IMAD R133, R148.reuse, 0x4, R131 ;  /* 0x0000000494857824 */ /* 0x040fe200078e0283 */
[----:B------:R-:W-:Y:S02]  /*11d20*/  IADD3 R182, P2, PT, R81, R154, RZ ;  /* 0x0000009a51b67210 */ /* 0x000fe40007f5e0ff */
[-C--:B------:R-:W-:Y:S01]  /*11d30*/  LEA.HI.X.SX32 R185, R83, R155.reuse, 0x1, P3 ;  /* 0x0000009b53b97211 */ /* 0x080fe200018f0eff */
[----:B------:R-:W-:Y:S01]  /*11d40*/  IMAD R135, R148, 0x8, R133 ;  /* 0x0000000894877824 */ /* 0x000fe200078e0285 */
[----:B------:R-:W-:-:S02]  /*11d50*/  LEA.HI.X.SX32 R175, R73, R155, 0x1, P0 ;  /* 0x0000009b49af7211 */ /* 0x000fc400000f0eff */
[-C--:B------:R-:W-:Y:S01]  /*11d60*/  IADD3 R56, P3, PT, R89, R154.reuse, RZ ;  /* 0x0000009a59387210 */ /* 0x080fe20007f7e0ff */
[----:B------:R-:W-:Y:S01]  /*11d70*/  IMAD R137, R148, 0x4, R135 ;  /* 0x0000000494897824 */ /* 0x000fe200078e0287 */
[-C--:B------:R-:W-:Y:S02]  /*11d80*/  LEA.HI.X.SX32 R47, R51, R155.reuse, 0x1, P4 ;  /* 0x0000009b332f7211 */ /* 0x080fe400020f0eff */
[-C--:B------:R-:W-:Y:S02]  /*11d90*/  IADD3 R180, P0, PT, R79, R154.reuse, RZ ;  /* 0x0000009a4fb47210 */ /* 0x080fe40007f1e0ff */
[-C--:B------:R-:W-:Y:S02]  /*11da0*/  LEA.HI.X.SX32 R51, R54, R155.reuse, 0x1, P5 ;  /* 0x0000009b36337211 */ /* 0x080fe400028f0eff */
[----:B------:R-:W-:Y:S02]  /*11db0*/  LEA.HI.X.SX32 R183, R81, R155, 0x1, P2 ;  /* 0x0000009b51b77211 */ /* 0x000fe400010f0eff */
[----:B------:R-:W-:-:S02]  /*11dc0*/  IADD3 R54, P2, PT, R87, R154, RZ ;  /* 0x0000009a57367210 */ /* 0x000fc40007f5e0ff */
[-C--:B------:R-:W-:Y:S02]  /*11dd0*/  LEA.HI.X.SX32 R57, R89, R155.reuse, 0x1, P3 ;  /* 0x0000009b59397211 */ /* 0x080fe400018f0eff */
[-C--:B------:R-:W-:Y:S02]  /*11de0*/  LEA.HI.X.SX32 R181, R79, R155.reuse, 0x1, P0 ;  /* 0x0000009b4fb57211 */ /* 0x080fe400000f0eff */
[-C--:B------:R-:W-:Y:S02]  /*11df0*/  IADD3 R62, P3, PT, R95, R154.reuse, RZ ;  /* 0x0000009a5f3e7210 */ /* 0x080fe40007f7e0ff */
[-C--:B------:R-:W-:Y:S02]  /*11e00*/  IADD3 R186, P0, PT, R85, R154.reuse, RZ ;  /* 0x0000009a55ba7210 */ /* 0x080fe40007f1e0ff */
        /* <DEDUP_REMOVED lines=14> */
[-C--:B------:R-:W-:Y:S01]  /*11ef0*/  LEA.HI.X.SX32 R75, R107, R155.reuse, 0x1, P3 ;  /* 0x0000009b6b4b7211 */ /* 0x080fe200018f0eff */
[C---:B------:R-:W-:Y:S01]  /*11f00*/  IMAD R107, R148.reuse, 0x4, R137 ;  /* 0x00000004946b7824 */ /* 0x040fe200078e0289 */
[-C--:B------:R-:W-:Y:S02]  /*11f10*/  LEA.HI.X.SX32 R65, R97, R155.reuse, 0x1, P0 ;  /* 0x0000009b61417211 */ /* 0x080fe400000f0eff */
[-C--:B------:R-:W-:Y:S01]  /*11f20*/  IADD3 R70, P0, PT, R103, R154.reuse, RZ ;  /* 0x0000009a67467210 */ /* 0x080fe20007f1e0ff */
[----:B------:R-:W-:Y:S01]  /*11f30*/  IMAD R139, R148, 0x8, R107 ;  /* 0x00000008948b7824 */ /* 0x000fe200078e026b */
[-C--:B------:R-:W-:Y:S02]  /*11f40*/  LEA.HI.X.SX32 R73, R105, R155.reuse, 0x1, P2 ;  /* 0x0000009b69497211 */ /* 0x080fe400010f0eff */
[----:B------:R-:W-:Y:S02]  /*11f50*/  IADD3 R78, P2, PT, R111, R154, RZ ;  /* 0x0000009a6f4e7210 */ /* 0x000fe40007f5e0ff */
[----:B------:R-:W-:-:S02]  /*11f60*/  LEA.HI.X.SX32 R71, R103, R155, 0x1, P0 ;  /* 0x0000009b67477211 */ /* 0x000fc400000f0eff */
[-C--:B------:R-:W-:Y:S02]  /*11f70*/  IADD3 R76, P0, PT, R109, R154.reuse, RZ ;  /* 0x0000009a6d4c7210 */ /* 0x080fe40007f1e0ff */
[-C--:B------:R-:W-:Y:S02]  /*11f80*/  IADD3 R80, P3, PT, R113, R154.reuse, RZ ;  /* 0x0000009a71507210 */ /* 0x080fe40007f7e0ff */
[-C--:B------:R-:W-:Y:S01]  /*11f90*/  LEA.HI.X.SX32 R79, R111, R155.reuse, 0x1, P2 ;  /* 0x0000009b6f4f7211 */ /* 0x080fe200010f0eff */
[C---:B------:R-:W-:Y:S01]  /*11fa0*/  IMAD R111, R148.reuse, 0x4, R139 ;  /* 0x00000004946f7824 */ /* 0x040fe200078e028b */
[-C--:B------:R-:W-:Y:S02]  /*11fb0*/  LEA.HI.X.SX32 R77, R109, R155.reuse, 0x1, P0 ;  /* 0x0000009b6d4d7211 */ /* 0x080fe400000f0eff */
[----:B------:R-:W-:Y:S01]  /*11fc0*/  LEA.HI.X.SX32 R81, R113, R155, 0x1, P3 ;  /* 0x0000009b71517211 */ /* 0x000fe200018f0eff */
[----:B------:R-:W-:Y:S01]  /*11fd0*/  IMAD R113, R148, 0x4, R111 ;  /* 0x0000000494717824 */ /* 0x000fe200078e026f */
[----:B------:R-:W-:-:S02]  /*11fe0*/  IADD3 R82, P0, PT, R115, R154, RZ ;  /* 0x0000009a73527210 */ /* 0x000fc40007f1e0ff */
[-C--:B------:R-:W-:Y:S02]  /*11ff0*/  IADD3 R84, P2, PT, R117, R154.reuse, RZ ;  /* 0x0000009a75547210 */ /* 0x080fe40007f5e0ff */
        /* <DEDUP_REMOVED lines=46> */
[C---:B------:R-:W-:Y:S01]  /*122e0*/  IMAD R145, R148.reuse, 0x8, R143 ;  /* 0x0000000894917824 */ /* 0x040fe200078e028f */
[-C--:B------:R-:W-:Y:S02]  /*122f0*/  LEA.HI.X.SX32 R113, R113, R155.reuse, 0x1, P0 ;  /* 0x0000009b71717211 */ /* 0x080fe400000f0eff */
        /* <DEDUP_REMOVED lines=15> */
[-C--:B------:R-:W-:Y:S02]  /*123f0*/  IADD3 R128, P3, PT, R129, R154.reuse, RZ ;  /* 0x0000009a81807210 */ /* 0x080fe40007f7e0ff */
[-C--:B------:R-:W-:Y:S02]  /*12400*/  LEA.HI.X.SX32 R125, R125, R155.reuse, 0x1, P0 ;  /* 0x0000009b7d7d7211 */ /* 0x080fe400000f0eff */
[-C--:B------:R-:W-:Y:S02]  /*12410*/  LEA.HI.X.SX32 R127, R127, R155.reuse, 0x1, P2 ;  /* 0x0000009b7f7f7211 */ /* 0x080fe400010f0eff */
[----:B------:R-:W-:Y:S02]  /*12420*/  LEA.HI.X.SX32 R129, R129, R155, 0x1, P3 ;  /* 0x0000009b81817211 */ /* 0x000fe400018f0eff */
[-C--:B------:R-:W-:Y:S02]  /*12430*/  IADD3 R130, P0, PT, R131, R154.reuse, RZ ;  /* 0x0000009a83827210 */ /* 0x080fe40007f1e0ff */
        /* <DEDUP_REMOVED lines=13> */
[----:B------:R-:W-:Y:S02]  /*12510*/  IADD3 R146, P3, PT, R147, R154, RZ ;  /* 0x0000009a93927210 */ /* 0x000fe40007f7e0ff */
[C---:B------:R-:W-:Y:S02]  /*12520*/  PRMT R198, R190.reuse, 0x7773, RZ ;  /* 0x00007773bec67816 */ /* 0x040fe400000000ff */
[C---:B------:R-:W-:Y:S02]  /*12530*/  PRMT R194, R190.reuse, 0x7772, RZ ;  /* 0x00007772bec27816 */ /* 0x040fe400000000ff */
[C---:B------:R-:W-:Y:S02]  /*12540*/  PRMT R188, R190.reuse, 0x7771, RZ ;  /* 0x00007771bebc7816 */ /* 0x040fe400000000ff */
[----:B------:R-:W-:Y:S02]  /*12550*/  PRMT R190, R190, 0x7770, RZ ;  /* 0x00007770bebe7816 */ /* 0x000fe400000000ff */
[----:B------:R-:W-:-:S02]  /*12560*/  LEA.HI.X.SX32 R143, R143, R155, 0x1, P0 ;  /* 0x0000009b8f8f7211 */ /* 0x000fc400000f0eff */
[-C--:B------:R-:W-:Y:S01]  /*12570*/  LEA.HI.X.SX32 R145, R145, R155.reuse, 0x1, P2 ;  /* 0x0000009b91917211 */ /* 0x080fe200010f0eff */
[----:B------:R-:W-:Y:S01]  /*12580*/  STG.E.U8 desc[UR10][R158.64], R190 ;  /* 0x000000be9e007986 */ /* 0x000fe2000c10110a */
[----:B------:R-:W-:Y:S02]  /*12590*/  LEA.HI.X.SX32 R147, R147, R155, 0x1, P3 ;  /* 0x0000009b93937211 */ /* 0x000fe400018f0eff */
[-C--:B------:R-:W-:Y:S01]  /*125a0*/  IADD3 R148, P0, PT, R149, R154.reuse, RZ ;  /* 0x0000009a95947210 */ /* 0x080fe20007f1e0ff */
[----:B------:R-:W-:Y:S01]  /*125b0*/  STG.E.U8 desc[UR10][R160.64], R188 ;  /* 0x000000bca0007986 */ /* 0x000fe2000c10110a */
[-C--:B------:R-:W-:Y:S02]  /*125c0*/  IADD3 R150, P2, PT, R151, R154.reuse, RZ ;  /* 0x0000009a97967210 */ /* 0x080fe40007f5e0ff */
[-C--:B------:R-:W-:Y:S01]  /*125d0*/  IADD3 R152, P3, PT, R153, R154.reuse, RZ ;  /* 0x0000009a99987210 */ /* 0x080fe20007f7e0ff */
[----:B------:R-:W-:Y:S01]  /*125e0*/  STG.E.U8 desc[UR10][R162.64], R194 ;  /* 0x000000c2a2007986 */ /* 0x000fe2000c10110a */
[----:B------:R-:W-:-:S02]  /*125f0*/  IADD3 R154, P4, PT, R212, R154, RZ ;  /* 0x0000009ad49a7210 */ /* 0x000fc40007f9e0ff */
[-C--:B------:R-:W-:Y:S01]  /*12600*/  LEA.HI.X.SX32 R149, R149, R155.reuse, 0x1, P0 ;  /* 0x0000009b95957211 */ /* 0x080fe200000f0eff */
[----:B------:R3:W-:Y:S01]  /*12610*/  STG.E.U8 desc[UR10][R40.64], R198 ;  /* 0x000000c628007986 */ /* 0x0007e2000c10110a */
[-C--:B------:R-:W-:Y:S02]  /*12620*/  LEA.HI.X.SX32 R151, R151, R155.reuse, 0x1, P2 ;  /* 0x0000009b97977211 */ /* 0x080fe400010f0eff */
[-C--:B------:R-:W-:Y:S01]  /*12630*/  LEA.HI.X.SX32 R153, R153, R155.reuse, 0x1, P3 ;  /* 0x0000009b99997211 */ /* 0x080fe200018f0eff */
[----:B------:R4:W-:Y:S01]  /*12640*/  STG.E.U8 desc[UR10][R164.64], R202 ;  /* 0x000000caa4007986 */ /* 0x0009e2000c10110a */
[----:B------:R-:W-:Y:S02]  /*12650*/  LEA.HI.X.SX32 R155, R212, R155, 0x1, P4 ;  /* 0x0000009bd49b7211 */ /* 0x000fe400020f0eff */
[C---:B0-----:R-:W-:Y:S01]  /*12660*/  PRMT R212, R4.reuse, 0x7773, RZ ;  /* 0x0000777304d47816 */ /* 0x041fe200000000ff */
[----:B------:R-:W-:Y:S01]  /*12670*/  STG.E.U8 desc[UR10][R166.64], R251 ;  /* 0x000000fba6007986 */ /* 0x000fe2000c10110a */
[----:B-1----:R-:W-:-:S02]  /*12680*/  PRMT R196, R4, 0x7772, RZ ;  /* 0x0000777204c47816 */ /* 0x002fc400000000ff */
[C---:B--2---:R-:W-:Y:S01]  /*12690*/  PRMT R192, R4.reuse, 0x7771, RZ ;  /* 0x0000777104c07816 */ /* 0x044fe200000000ff */
[----:B------:R-:W-:Y:S01]  /*126a0*/  STG.E.U8 desc[UR10][R168.64], R204 ;  /* 0x000000cca8007986 */ /* 0x000fe2000c10110a */
[----:B------:R-:W-:Y:S02]  /*126b0*/  PRMT R4, R4, 0x7770, RZ ;  /* 0x0000777004047816 */ /* 0x000fe400000000ff */
[C---:B------:R-:W-:Y:S01]  /*126c0*/  PRMT R38, R5.reuse, 0x7773, RZ ;  /* 0x0000777305267816 */ /* 0x040fe200000000ff */
[----:B------:R0:W-:Y:S01]  /*126d0*/  STG.E.U8 desc[UR10][R42.64], R206 ;  /* 0x000000ce2a007986 */ /* 0x0001e2000c10110a */
[C---:B------:R-:W-:Y:S02]  /*126e0*/  PRMT R156, R5.reuse, 0x7772, RZ ;  /* 0x00007772059c7816 */ /* 0x040fe400000000ff */
[C---:B---3--:R-:W-:Y:S01]  /*126f0*/  PRMT R40, R5.reuse, 0x7771, RZ ;  /* 0x0000777105287816 */ /* 0x048fe200000000ff */
[----:B------:R-:W-:Y:S01]  /*12700*/  STG.E.U8 desc[UR10][R170.64], R4 ;  /* 0x00000004aa007986 */ /* 0x000fe2000c10110a */
[----:B------:R-:W-:-:S02]  /*12710*/  PRMT R158, R5, 0x7770, RZ ;  /* 0x00007770059e7816 */ /* 0x000fc400000000ff */
[C---:B------:R-:W-:Y:S01]  /*12720*/  PRMT R159, R6.reuse, 0x7773, RZ ;  /* 0x00007773069f7816 */ /* 0x040fe200000000ff */
[----:B------:R-:W-:Y:S01]  /*12730*/  STG.E.U8 desc[UR10][R172.64], R192 ;  /* 0x000000c0ac007986 */ /* 0x000fe2000c10110a */
[C---:B------:R-:W-:Y:S02]  /*12740*/  PRMT R161, R6.reuse, 0x7772, RZ ;  /* 0x0000777206a17816 */ /* 0x040fe400000000ff */
[C---:B------:R-:W-:Y:S01]  /*12750*/  PRMT R163, R6.reuse, 0x7771, RZ ;  /* 0x0000777106a37816 */ /* 0x040fe200000000ff */
[----:B------:R-:W-:Y:S01]  /*12760*/  STG.E.U8 desc[UR10][R174.64], R196 ;  /* 0x000000c4ae007986 */ /* 0x000fe2000c10110a */
[----:B----4-:R-:W-:Y:S02]  /*12770*/  PRMT R165, R6, 0x7770, RZ ;  /* 0x0000777006a57816 */ /* 0x010fe400000000ff */
[C---:B------:R-:W-:Y:S01]  /*12780*/  PRMT R39, R7.reuse, 0x7773, RZ ;  /* 0x0000777307277816 */ /* 0x040fe200000000ff */
[----:B------:R-:W-:Y:S01]  /*12790*/  STG.E.U8 desc[UR10][R44.64], R212 ;  /* 0x000000d42c007986 */ /* 0x000fe2000c10110a */
[----:B------:R-:W-:-:S02]  /*127a0*/  PRMT R41, R7, 0x7772, RZ ;  /* 0x0000777207297816 */ /* 0x000fc400000000ff */
[C---:B0-----:R-:W-:Y:S01]  /*127b0*/  PRMT R43, R7.reuse, 0x7771, RZ ;  /* 0x00007771072b7816 */ /* 0x041fe200000000ff */
[----:B------:R-:W-:Y:S01]  /*127c0*/  STG.E.U8 desc[UR10][R176.64], R158 ;  /* 0x0000009eb0007986 */ /* 0x000fe2000c10110a */
[----:B------:R-:W-:Y:S02]  /*127d0*/  PRMT R157, R7, 0x7770, RZ ;  /* 0x00007770079d7816 */ /* 0x000fe400000000ff */
[----:B------:R-:W-:Y:S01]  /*127e0*/  ISETP.GE.U32.AND P0, PT, R210, 0x40, PT ;  /* 0x00000040d200780c */ /* 0x000fe20003f06070 */
[----:B------:R-:W0:Y:S04]  /*127f0*/  LDS.128 R4, [R208+0x2000] ;  /* 0x00200000d0047984 */ /* 0x000e280000000c00 */
[----:B------:R-:W-:Y:S04]  /*12800*/  STG.E.U8 desc[UR10][R178.64], R40 ;  /* 0x00000028b2007986 */ /* 0x000fe8000c10110a */
[----:B------:R-:W-:Y:S04]  /*12810*/  STG.E.U8 desc[UR10][R180.64], R156 ;  /* 0x0000009cb4007986 */ /* 0x000fe8000c10110a */
[----:B------:R1:W-:Y:S04]  /*12820*/  STG.E.U8 desc[UR10][R34.64], R38 ;  /* 0x0000002622007986 */ /* 0x0003e8000c10110a */
[----:B------:R-:W-:Y:S04]  /*12830*/  STG.E.U8 desc[UR10][R182.64], R165 ;  /* 0x000000a5b6007986 */ /* 0x000fe8000c10110a */
[----:B------:R-:W-:Y:S04]  /*12840*/  STG.E.U8 desc[UR10][R184.64], R163 ;  /* 0x000000a3b8007986 */ /* 0x000fe8000c10110a */
[----:B------:R-:W-:Y:S04]  /*12850*/  STG.E.U8 desc[UR10][R186.64], R161 ;  /* 0x000000a1ba007986 */ /* 0x000fe8000c10110a */
[----:B------:R-:W-:Y:S04]  /*12860*/  STG.E.U8 desc[UR10][R36.64], R159 ;  /* 0x0000009f24007986 */ /* 0x000fe8000c10110a */
[----:B------:R2:W-:Y:S04]  /*12870*/  STG.E.U8 desc[UR10][R54.64], R157 ;  /* 0x0000009d36007986 */ /* 0x0005e8000c10110a */
[----:B------:R3:W-:Y:S04]  /*12880*/  STG.E.U8 desc[UR10][R56.64], R43 ;  /* 0x0000002b38007986 */ /* 0x0007e8000c10110a */
[----:B------:R4:W-:Y:S01]  /*12890*/  STG.E.U8 desc[UR10][R58.64], R41 ;  /* 0x000000293a007986 */ /* 0x0009e2000c10110a */
[----:B0-----:R-:W-:-:S02]  /*128a0*/  PRMT R45, R5, 0x7771, RZ ;  /* 0x00007771052d7816 */ /* 0x001fc400000000ff */
[C---:B-1----:R-:W-:Y:S01]  /*128b0*/  PRMT R35, R6.reuse, 0x7773, RZ ;  /* 0x0000777306237816 */ /* 0x042fe200000000ff */
[----:B------:R0:W-:Y:S01]  /*128c0*/  STG.E.U8 desc[UR10][R8.64], R39 ;  /* 0x0000002708007986 */ /* 0x0001e2000c10110a */
[C---:B--2---:R-:W-:Y:S02]  /*128d0*/  PRMT R55, R5.reuse, 0x7770, RZ ;  /* 0x0000777005377816 */ /* 0x044fe400000000ff */
[----:B------:R-:W-:Y:S01]  /*128e0*/  PRMT R37, R6, 0x7772, RZ ;  /* 0x0000777206257816 */ /* 0x000fe200000000ff */
[----:B------:R1:W-:Y:S01]  /*128f0*/  STG.E.U8 desc[UR10][R60.64], R199 ;  /* 0x000000c73c007986 */ /* 0x0003e2000c10110a */
[C---:B---3--:R-:W-:Y:S02]  /*12900*/  PRMT R57, R4.reuse, 0x7773, RZ ;  /* 0x0000777304397816 */ /* 0x048fe400000000ff */
[----:B------:R-:W-:Y:S01]  /*12910*/  PRMT R43, R5, 0x7772, RZ ;  /* 0x00007772052b7816 */ /* 0x000fe200000000ff */
[----:B------:R2:W-:Y:S01]  /*12920*/  STG.E.U8 desc[UR10][R62.64], R197 ;  /* 0x000000c53e007986 */ /* 0x0005e2000c10110a */
[----:B----4-:R-:W-:-:S02]  /*12930*/  PRMT R59, R4, 0x7772, RZ ;  /* 0x00007772043b7816 */ /* 0x010fc400000000ff */
[----:B------:R-:W-:Y:S01]  /*12940*/  PRMT R41, R5, 0x7773, RZ ;  /* 0x0000777305297816 */ /* 0x000fe200000000ff */
[----:B------:R-:W-:Y:S01]  /*12950*/  STG.E.U8 desc[UR10][R64.64], R205 ;  /* 0x000000cd40007986 */ /* 0x000fe2000c10110a */
[----:B0-----:R-:W-:Y:S02]  /*12960*/  PRMT R39, R6, 0x7770, RZ ;  /* 0x0000777006277816 */ /* 0x001fe400000000ff */
[----:B------:R-:W-:Y:S01]  /*12970*/  PRMT R9, R7, 0x7773, RZ ;  /* 0x0000777307097816 */ /* 0x000fe200000000ff */
[----:B------:R0:W-:Y:S01]  /*12980*/  STG.E.U8 desc[UR10][R10.64], R193 ;  /* 0x000000c10a007986 */ /* 0x0001e2000c10110a */
[----:B-1----:R-:W-:-:S03]  /*12990*/  PRMT R61, R4, 0x7771, RZ ;  /* 0x00007771043d7816 */ /* 0x002fc600000000ff */
[----:B------:R-:W-:Y:S01]  /*129a0*/  STG.E.U8 desc[UR10][R66.64], R227 ;  /* 0x000000e342007986 */ /* 0x000fe2000c10110a */
[----:B--2---:R-:W-:-:S03]  /*129b0*/  PRMT R63, R4, 0x7770, RZ ;  /* 0x00007770043f7816 */ /* 0x004fc600000000ff */
[----:B------:R-:W-:Y:S04]  /*129c0*/  STG.E.U8 desc[UR10][R68.64], R225 ;  /* 0x000000e144007986 */ /* 0x000fe8000c10110a */
[----:B------:R-:W-:Y:S01]  /*129d0*/  STG.E.U8 desc[UR10][R70.64], R191 ;  /* 0x000000bf46007986 */ /* 0x000fe2000c10110a */
[----:B0-----:R-:W-:-:S03]  /*129e0*/  PRMT R11, R7, 0x7772, RZ ;  /* 0x00007772070b7816 */ /* 0x001fc600000000ff */
[----:B------:R0:W-:Y:S04]  /*129f0*/  STG.E.U8 desc[UR10][R12.64], R189 ;  /* 0x000000bd0c007986 */ /* 0x0001e8000c10110a */
[----:B------:R-:W-:Y:S04]  /*12a00*/  STG.E.U8 desc[UR10][R72.64], R229 ;  /* 0x000000e548007986 */ /* 0x000fe8000c10110a */
        /* <DEDUP_REMOVED lines=10> */
[----:B------:R-:W-:Y:S01]  /*12ab0*/  STG.E.U8 desc[UR10][R86.64], R61 ;  /* 0x0000003d56007986 */ /* 0x000fe2000c10110a */
[----:B0-----:R-:W-:-:S03]  /*12ac0*/  PRMT R17, R6, 0x7771, RZ ;  /* 0x0000777106117816 */ /* 0x001fc600000000ff */
[----:B------:R-:W-:Y:S04]  /*12ad0*/  STG.E.U8 desc[UR10][R88.64], R59 ;  /* 0x0000003b58007986 */ /* 0x000fe8000c10110a */
[----:B------:R-:W0:Y:S04]  /*12ae0*/  LDS.128 R4, [R208+0x3000] ;  /* 0x00300000d0047984 */ /* 0x000e280000000c00 */
[----:B------:R-:W-:Y:S04]  /*12af0*/  STG.E.U8 desc[UR10][R18.64], R57 ;  /* 0x0000003912007986 */ /* 0x000fe8000c10110a */
[----:B------:R-:W-:Y:S04]  /*12b00*/  STG.E.U8 desc[UR10][R90.64], R55 ;  /* 0x000000375a007986 */ /* 0x000fe8000c10110a */
[----:B------:R-:W-:Y:S04]  /*12b10*/  STG.E.U8 desc[UR10][R92.64], R45 ;  /* 0x0000002d5c007986 */ /* 0x000fe8000c10110a */
[----:B------:R-:W-:Y:S04]  /*12b20*/  STG.E.U8 desc[UR10][R94.64], R43 ;  /* 0x0000002b5e007986 */ /* 0x000fe8000c10110a */
[----:B------:R-:W-:Y:S04]  /*12b30*/  STG.E.U8 desc[UR10][R20.64], R41 ;  /* 0x0000002914007986 */ /* 0x000fe8000c10110a */
[----:B------:R0:W-:Y:S04]  /*12b40*/  STG.E.U8 desc[UR10][R96.64], R39 ;  /* 0x0000002760007986 */ /* 0x0001e8000c10110a */
[----:B------:R-:W-:Y:S04]  /*12b50*/  STG.E.U8 desc[UR10][R98.64], R17 ;  /* 0x0000001162007986 */ /* 0x000fe8000c10110a */
[----:B------:R1:W-:Y:S04]  /*12b60*/  STG.E.U8 desc[UR10][R100.64], R37 ;  /* 0x0000002564007986 */ /* 0x0003e8000c10110a */
[----:B------:R2:W-:Y:S04]  /*12b70*/  STG.E.U8 desc[UR10][R22.64], R35 ;  /* 0x0000002316007986 */ /* 0x0005e8000c10110a */
[----:B------:R3:W-:Y:S01]  /*12b80*/  STG.E.U8 desc[UR10][R102.64], R15 ;  /* 0x0000000f66007986 */ /* 0x0007e2000c10110a */
[----:B0-----:R-:W-:-:S02]  /*12b90*/  PRMT R39, R4, 0x7770, RZ ;  /* 0x0000777004277816 */ /* 0x001fc400000000ff */
[C---:B------:R-:W-:Y:S01]  /*12ba0*/  PRMT R21, R5.reuse, 0x7773, RZ ;  /* 0x0000777305157816 */ /* 0x040fe200000000ff */
[----:B------:R0:W-:Y:S01]  /*12bb0*/  STG.E.U8 desc[UR10][R104.64], R13 ;  /* 0x0000000d68007986 */ /* 0x0001e2000c10110a */
[----:B-1----:R-:W-:Y:S02]  /*12bc0*/  PRMT R37, R4, 0x7772, RZ ;  /* 0x0000777204257816 */ /* 0x002fe400000000ff */
[----:B------:R-:W-:Y:S01]  /*12bd0*/  PRMT R19, R6, 0x7770, RZ ;  /* 0x0000777006137816 */ /* 0x000fe200000000ff */
[----:B------:R1:W-:Y:S01]  /*12be0*/  STG.E.U8 desc[UR10][R106.64], R11 ;  /* 0x0000000b6a007986 */ /* 0x0003e2000c10110a */
[----:B--2---:R-:W-:Y:S02]  /*12bf0*/  PRMT R35, R4, 0x7773, RZ ;  /* 0x0000777304237816 */ /* 0x004fe400000000ff */
[----:B------:R-:W-:Y:S01]  /*12c00*/  PRMT R23, R5, 0x7772, RZ ;  /* 0x0000777205177816 */ /* 0x000fe200000000ff */
[----:B------:R2:W-:Y:S01]  /*12c10*/  STG.E.U8 desc[UR10][R24.64], R9 ;  /* 0x0000000918007986 */ /* 0x0005e2000c10110a */
[----:B------:R-:W-:-:S02]  /*12c20*/  PRMT R17, R6, 0x7771, RZ ;  /* 0x0000777106117816 */ /* 0x000fc400000000ff */
[C---:B---3--:R-:W-:Y:S01]  /*12c30*/  PRMT R15, R6.reuse, 0x7772, RZ ;  /* 0x00007772060f7816 */ /* 0x048fe200000000ff */
[----:B------:R-:W-:Y:S01]  /*12c40*/  STG.E.U8 desc[UR10][R108.64], R223 ;  /* 0x000000df6c007986 */ /* 0x000fe2000c10110a */
[----:B0-----:R-:W-:Y:S02]  /*12c50*/  PRMT R13, R6, 0x7773, RZ ;  /* 0x00007773060d7816 */ /* 0x001fe400000000ff */
[----:B------:R-:W-:Y:S01]  /*12c60*/  LOP3.LUT R6, R2, 0xf0, RZ, 0xc0, !PT ;  /* 0x000000f002067812 */ /* 0x000fe200078ec0ff */
[----:B------:R-:W-:Y:S01]  /*12c70*/  STG.E.U8 desc[UR10][R110.64], R221 ;  /* 0x000000dd6e007986 */ /* 0x000fe2000c10110a */
[----:B-1----:R-:W-:-:S03]  /*12c80*/  PRMT R11, R7, 0x7771, RZ ;  /* 0x00007771070b7816 */ /* 0x002fc600000000ff */
[----:B------:R-:W-:Y:S01]  /*12c90*/  STG.E.U8 desc[UR10][R112.64], R219 ;  /* 0x000000db70007986 */ /* 0x000fe2000c10110a */
[----:B--2---:R-:W-:Y:S02]  /*12ca0*/  PRMT R25, R5, 0x7771, RZ ;  /* 0x0000777105197816 */ /* 0x004fe400000000ff */
[----:B------:R-:W-:Y:S01]  /*12cb0*/  PRMT R9, R7, 0x7772, RZ ;  /* 0x0000777207097816 */ /* 0x000fe200000000ff */
[----:B------:R0:W-:Y:S04]  /*12cc0*/  STG.E.U8 desc[UR10][R26.64], R217 ;  /* 0x000000d91a007986 */ /* 0x0001e8000c10110a */
[----:B------:R-:W-:Y:S04]  /*12cd0*/  STG.E.U8 desc[UR10][R114.64], R249 ;  /* 0x000000f972007986 */ /* 0x000fe8000c10110a */
[----:B------:R-:W-:Y:S04]  /*12ce0*/  STG.E.U8 desc[UR10][R116.64], R215 ;  /* 0x000000d774007986 */ /* 0x000fe8000c10110a */
[----:B------:R-:W-:Y:S01]  /*12cf0*/  STG.E.U8 desc[UR10][R118.64], R211 ;  /* 0x000000d376007986 */ /* 0x000fe2000c10110a */
[----:B0-----:R-:W-:-:S02]  /*12d00*/  PRMT R27, R5, 0x7770, RZ ;  /* 0x00007770051b7816 */ /* 0x001fc400000000ff */
[C---:B------:R-:W-:Y:S01]  /*12d10*/  PRMT R5, R7.reuse, 0x7773, RZ ;  /* 0x0000777307057816 */ /* 0x040fe200000000ff */
[----:B------:R0:W-:Y:S01]  /*12d20*/  STG.E.U8 desc[UR10][R28.64], R209 ;  /* 0x000000d11c007986 */ /* 0x0001e2000c10110a */
[----:B------:R-:W-:-:S03]  /*12d30*/  PRMT R7, R7, 0x7770, RZ ;  /* 0x0000777007077816 */ /* 0x000fc600000000ff */
[----:B------:R-:W-:Y:S04]  /*12d40*/  STG.E.U8 desc[UR10][R120.64], R247 ;  /* 0x000000f778007986 */ /* 0x000fe8000c10110a */
[----:B------:R-:W-:Y:S04]  /*12d50*/  STG.E.U8 desc[UR10][R122.64], R245 ;  /* 0x000000f57a007986 */ /* 0x000fe8000c10110a */
[----:B------:R-:W-:Y:S01]  /*12d60*/  STG.E.U8 desc[UR10][R124.64], R243 ;  /* 0x000000f37c007986 */ /* 0x000fe2000c10110a */
[----:B0-----:R-:W-:Y:S01]  /*12d70*/  PRMT R29, R4, 0x7771, RZ ;  /* 0x00007771041d7816 */ /* 0x001fe200000000ff */
[----:B------:R-:W-:-:S02]  /*12d80*/  IMAD.HI R4, R214, 0x4, RZ ;  /* 0x00000004d6047827 */ /* 0x000fc400078e02ff */
[----:B------:R-:W-:Y:S04]  /*12d90*/  STG.E.U8 desc[UR10][R30.64], R241 ;  /* 0x000000f11e007986 */ /* 0x000fe8000c10110a */
        /* <DEDUP_REMOVED lines=15> */
[----:B------:R0:W-:Y:S04]  /*12e90*/  STG.E.U8 desc[UR10][R50.64], R13 ;  /* 0x0000000d32007986 */ /* 0x0001e8000c10110a */
[----:B------:R1:W-:Y:S04]  /*12ea0*/  STG.E.U8 desc[UR10][R150.64], R7 ;  /* 0x0000000796007986 */ /* 0x0003e8000c10110a */
[----:B------:R-:W-:Y:S04]  /*12eb0*/  STG.E.U8 desc[UR10][R152.64], R11 ;  /* 0x0000000b98007986 */ /* 0x000fe8000c10110a */
[----:B------:R-:W-:Y:S01]  /*12ec0*/  STG.E.U8 desc[UR10][R154.64], R9 ;  /* 0x000000099a007986 */ /* 0x000fe2000c10110a */
[----:B0-----:R-:W0:Y:S03]  /*12ed0*/  LDC.64 R12, c[0x0][0x3a0] ;  /* 0x0000e800ff0c7b82 */ /* 0x001e260000000a00 */
[----:B------:R-:W-:Y:S01]  /*12ee0*/  STG.E.U8 desc[UR10][R52.64], R5 ;  /* 0x0000000534007986 */ /* 0x000fe2000c10110a */
[----:B-1----:R-:W-:-:S04]  /*12ef0*/  IMAD.SHL.U32 R7, R214, 0x4, RZ ;  /* 0x00000004d6077824 */ /* 0x002fc800078e00ff */
[----:B------:R-:W-:Y:S06]  /*12f00*/  BAR.SYNC.DEFER_BLOCKING 0x0 ;  /* 0x0000000000007b1d */ /* 0x000fec0000010000 */
[----:B------:R1:W-:Y:S02]  /*12f10*/  STSM.16.M88 [R0], R3 ;  /* 0x0000000300007844 */ /* 0x0003e40000000000 */
[----:B------:R-:W-:Y:S06]  /*12f20*/  BAR.SYNC.DEFER_BLOCKING 0x0 ;  /* 0x0000000000007b1d */ /* 0x000fec0000010000 */
[----:B------:R-:W2:Y:S01]  /*12f30*/  LDSM.16.M88 R15, [R6+UR6] ;  /* 0x00000006060f783b */ /* 0x000ea20008000000 */
[----:B------:R-:W-:-:S02]  /*12f40*/  USHF.L.U32 UR6, UR4, 0x2, URZ ;  /* 0x0000000204067899 */ /* 0x000fc400080006ff */
[----:B------:R-:W-:-:S04]  /*12f50*/  UIMAD.WIDE UR4, UR4, 0x4, URZ ;  /* 0x00000004040478a5 */ /* 0x000fc8000f8e02ff */
[----:B0-----:R-:W-:-:S04]  /*12f60*/  IADD3 R2, P2, P3, R7, UR6, R12 ;  /* 0x0000000607027c10 */ /* 0x001fc8000fb5e00c */
[----:B-1----:R-:W-:-:S05]  /*12f70*/  IADD3.X R3, PT, PT, R4, UR5, R13, P2, P3 ;  /* 0x0000000504037c10 */ /* 0x002fca00097e640d */
[----:B--2---:R0:W-:Y:S01]  /*12f80*/  @!P0 STG.E desc[UR10][R2.64], R15 ;  /* 0x0000000f02008986 */ /* 0x0041e2000c10190a */
[----:B------:R-:W-:Y:S06]  /*12f90*/  BAR.SYNC.DEFER_BLOCKING 0x0 ;  /* 0x0000000000007b1d */ /* 0x000fec0000010000 */
[----:B------:R-:W-:Y:S05]  /*12fa0*/  @P1 BRA `(.L_x_19) ;  /* 0x0000000000a01947 */ /* 0x000fea0003800000 */
[----:B------:R-:W1:Y:S01]  /*12fb0*/  S2UR UR5, SR_CgaCtaId ;  /* 0x00000000000579c3 */ /* 0x000e620000008800 */
[----:B------:R-:W-:Y:S01]  /*12fc0*/  NOP ;  /* 0x0000000000007918 */ /* 0x000fe20000000000 */
[----:B------:R-:W-:Y:S01]  /*12fd0*/  UMOV UR4, 0x50 ;  /* 0x0000005000047882 */ /* 0x000fe20000000000 */
[----:B------:R-:W-:Y:S02]  /*12fe0*/  IMAD.U32 R0, RZ, RZ, UR7 ;  /* 0x00000007ff007e24 */ /* 0x000fe4000f8e00ff */
[----:B0-----:R-:W-:Y:S02]  /*12ff0*/  IMAD.MOV.U32 R3, RZ, RZ, 0xffff ;  /* 0x0000ffffff037424 */ /* 0x001fe400078e00ff */
[----:B------:R-:W-:Y:S01]  /*13000*/  IMAD.MOV.U32 R7, RZ, RZ, 0x1 ;  /* 0x00000001ff077424 */ /* 0x000fe200078e00ff */
[----:B------:R-:W-:-:S04]  /*13010*/  LOP3.LUT R0, R0, 0xffff, RZ, 0xc0, !PT ;  /* 0x0000ffff00007812 */ /* 0x000fc800078ec0ff */
[----:B------:R-:W-:-:S05]  /*13020*/  SHF.R.U32.HI R0, RZ, 0x5, R0 ;  /* 0x00000005ff007819 */ /* 0x000fca0000011600 */
[----:B------:R-:W-:Y:S01]  /*13030*/  VIADD R2, R0, 0x10 ;  /* 0x0000001000027836 */ /* 0x000fe20000000000 */
[----:B------:R-:W-:Y:S01]  /*13040*/  SHF.L.U32 R0, R3, R0, RZ ;  /* 0x0000000003007219 */ /* 0x000fe200000006ff */
[----:B-1----:R-:W-:-:S03]  /*13050*/  ULEA UR6, UR5, UR4, 0x18 ;  /* 0x0000000405067291 */ /* 0x002fc6000f8ec0ff */
[----:B------:R-:W-:-:S04]  /*13060*/  SHF.L.U32 R3, R7, R2, RZ ;  /* 0x0000000207037219 */ /* 0x000fc800000006ff */
[----:B------:R-:W-:Y:S02]  /*13070*/  LOP3.LUT R0, R3, R0, RZ, 0xfc, !PT ;  /* 0x0000000003007212 */ /* 0x000fe400078efcff */
[----:B------:R-:W0:Y:S02]  /*13080*/  LDS R5, [UR6] ;  /* 0x00000006ff057984 */ /* 0x000e240008000800 */
[C---:B------:R-:W-:Y:S02]  /*13090*/  LOP3.LUT R2, R0.reuse, 0xffff, RZ, 0xc0, !PT ;  /* 0x0000ffff00027812 */ /* 0x040fe400078ec0ff */
[----:B0-----:R-:W-:-:S04]  /*130a0*/  LOP3.LUT R3, R0, 0xffff, R5, 0x80, !PT ;  /* 0x0000ffff00037812 */ /* 0x001fc800078e8005 */
[----:B------:R-:W-:-:S13]  /*130b0*/  ISETP.NE.AND P0, PT, R3, R2, PT ;  /* 0x000000020300720c */ /* 0x000fda0003f05270 */
[----:B------:R-:W-:Y:S05]  /*130c0*/  @P0 BRA `(.L_x_20) ;  /* 0x0000000000500947 */ /* 0x000fea0003800000 */
[----:B------:R-:W-:Y:S02]  /*130d0*/  SHF.R.U32.HI R5, RZ, 0x10, R5 ;  /* 0x00000010ff057819 */ /* 0x000fe40000011605 */
[----:B------:R-:W-:-:S04]  /*130e0*/  SHF.R.U32.HI R2, RZ, 0x10, R0 ;  /* 0x00000010ff027819 */ /* 0x000fc80000011600 */
[----:B------:R-:W-:-:S04]  /*130f0*/  LOP3.LUT R5, R5, R2, RZ, 0xc0, !PT ;  /* 0x0000000205057212 */ /* 0x000fc800078ec0ff */
[----:B------:R-:W-:-:S13]  /*13100*/  ISETP.NE.AND P0, PT, R5, R2, PT ;  /* 0x000000020500720c */ /* 0x000fda0003f05270 */
[----:B------:R-:W-:Y:S05]  /*13110*/  @P0 BRA `(.L_x_21) ;  /* 0x0000000000300947 */ /* 0x000fea0003800000 */
[----:B------:R-:W-:Y:S01]  /*13120*/  R2UR UR4, R0 ;  /* 0x00000000000472ca */ /* 0x000fe200000e0000 */
[----:B------:R-:W-:Y:S01]  /*13130*/  VOTEU.ANY UR5, UPT, PT ;  /* 0x0000000000057886 */ /* 0x000fe200038e0100 */
[----:B------:R-:W0:Y:S01]  /*13140*/  S2R R0, SR_LANEID ;  /* 0x0000000000007919 */ /* 0x000e220000000000 */
[----:B------:R-:W-:-:S10]  /*13150*/  UFLO.U32 UR5, UR5 ;  /* 0x00000005000572bd */ /* 0x000fd400080e0000 */
[----:B------:R-:W-:-:S06]  /*13160*/  ULOP3.LUT UR4, URZ, UR4, URZ, 0x33, !UPT ;  /* 0x00000004ff047292 */ /* 0x000fcc000f8e33ff */
[----:B------:R-:W-:-:S04]  /*13170*/  IMAD.U32 R2, RZ, RZ, UR4 ;  /* 0x00000004ff027e24 */ /* 0x000fc8000f8e00ff */
[----:B------:R-:W1:Y:S02]  /*13180*/  REDUX UR7, R2 ;  /* 0x00000000020773c4 */ /* 0x000e640000000000 */
[----:B------:R2:W-:Y:S01]  /*13190*/  UTCATOMSWS.AND URZ, UR4 ;  /* 0x0000000400ff79e3 */ /* 0x0005e20008000000 */
[----:B0-----:R-:W-:Y:S01]  /*131a0*/  ISETP.EQ.U32.AND P0, PT, R0, UR5, PT ;  /* 0x0000000500007c0c */ /* 0x001fe2000bf02070 */
[----:B-1----:R-:W-:-:S12]  /*131b0*/  IMAD.U32 R0, RZ, RZ, UR7 ;  /* 0x00000007ff007e24 */ /* 0x002fd8000f8e00ff */
[----:B------:R2:W-:Y:S01]  /*131c0*/  @P0 ATOMS.AND RZ, [UR6], R0 ;  /* 0x00000000ffff098c */ /* 0x0005e2000a800006 */
[----:B------:R-:W-:Y:S05]  /*131d0*/  BRA `(.L_x_19) ;  /* 0x0000000000147947 */ /* 0x000fea0003800000 */
.L_x_21:
[----:B------:R-:W-:-:S07]  /*131e0*/  MOV R2, 0x13200 ;  /* 0x0001320000027802 */ /* 0x000fce0000000f00 */
[----:B------:R-:W-:Y:S05]  /*131f0*/  CALL.REL.NOINC `($__internal_0_$__cuda_sm10x_tcgen05_guardrail_trap_col_being_dealloced_not_returned_by_alloc) ;  /* 0x0000000000447944 */ /* 0x000fea0003c00000 */
[----:B------:R-:W-:Y:S05]  /*13200*/  BRA `(.L_x_19) ;  /* 0x0000000000087947 */ /* 0x000fea0003800000 */
.L_x_20:
[----:B------:R-:W-:-:S07]  /*13210*/  MOV R2, 0x13230 ;  /* 0x0001323000027802 */ /* 0x000fce0000000f00 */
[----:B------:R-:W-:Y:S05]  /*13220*/  CALL.REL.NOINC `($__internal_2_$__cuda_sm10x_tcgen05_guardrail_trap_unallocated_columns_being_dealloced) ;  /* 0x0000000000507944 */ /* 0x000fea0003c00000 */
.L_x_19:
[----:B------:R-:W-:Y:S01]  /*13230*/  NOP ;  /* 0x0000000000007918 */ /* 0x000fe20000000000 */
[----:B--2---:R-:W-:Y:S05]  /*13240*/  EXIT ;  /* 0x000000000000794d */ /* 0x004fea0003800000 */
.L_x_8:
[----:B------:R-:W1:Y:S02]  /*13250*/  SYNCS.PHASECHK.TRANS64.TRYWAIT P0, [UR6+0xc000], RZ ;  /* 0x00c000ffff0075a7 */ /* 0x000e640008001106 */
[----:B-1----:R-:W-:Y:S05]  /*13260*/  @!P0 BRA `(.L_x_8) ;  /* 0xfffffffc00f88947 */ /* 0x002fea000383ffff */
[----:B------:R-:W-:Y:S05]  /*13270*/  BRA `(.L_x_7) ;  /* 0xffffff2400407947 */ /* 0x000fea000383ffff */
.L_x_13:
[----:B------:R-:W1:Y:S02]  /*13280*/  SYNCS.PHASECHK.TRANS64.TRYWAIT P3, [UR6+0x14810], RZ ;  /* 0x014810ffff0075a7 */ /* 0x000e640008061106 */
[----:B-1----:R-:W-:Y:S05]  /*13290*/  @!P3 BRA `(.L_x_13) ;  /* 0xfffffffc00f8b947 */ /* 0x002fea000383ffff */
[----:B------:R-:W-:Y:S05]  /*132a0*/  BRA `(.L_x_22) ;  /* 0xffffff7400347947 */ /* 0x000fea000383ffff */
.L_x_14:
[----:B------:R-:W0:Y:S02]  /*132b0*/  SYNCS.PHASECHK.TRANS64.TRYWAIT P4, [UR4], R10 ;  /* 0x0000000aff0075a7 */ /* 0x000e240008081104 */
[----:B0-----:R-:W-:Y:S05]  /*132c0*/  @!P4 BRA `(.L_x_14) ;  /* 0xfffffffc00f8c947 */ /* 0x001fea000383ffff */
[----:B------:R-:W-:Y:S05]  /*132d0*/  BRA `(.L_x_23) ;  /* 0xffffff7800987947 */ /* 0x000fea000383ffff */
.L_x_18:
[----:B------:R-:W1:Y:S02]  /*132e0*/  SYNCS.PHASECHK.TRANS64.TRYWAIT P0, [UR4], R252 ;  /* 0x000000fcff0075a7 */ /* 0x000e640008001104 */
[----:B-1----:R-:W-:Y:S05]  /*132f0*/  @!P0 BRA `(.L_x_18) ;  /* 0xfffffffc00f88947 */ /* 0x002fea000383ffff */
[----:B------:R-:W-:Y:S05]  /*13300*/  BRA `(.L_x_17) ;  /* 0xffffff9800087947 */ /* 0x000fea000383ffff */
        .weak           $__internal_0_$__cuda_sm10x_tcgen05_guardrail_trap_col_being_dealloced_not_returned_by_alloc
        .type           $__internal_0_$__cuda_sm10x_tcgen05_guardrail_trap_col_being_dealloced_not_returned_by_alloc,@function
        .size           $__internal_0_$__cuda_sm10x_tcgen05_guardrail_trap_col_being_dealloced_not_returned_by_alloc,($__internal_1_$__cuda_sm10x_tcgen05_guardrail_trap_phase_invalid_during_alloc - $__internal_0_$__cuda_sm10x_tcgen05_guardrail_trap_col_being_dealloced_not_returned_by_alloc)
$__internal_0_$__cuda_sm10x_tcgen05_guardrail_trap_col_being_dealloced_not_returned_by_alloc:
[----:B------:R-:W-:Y:S05]  /*13310*/  BPT.TRAP 0x1 ;  /* 0x000000040000795c */ /* 0x000fea0000300000 */
[----:B------:R-:W-:-:S04]  /*13320*/  IMAD.MOV.U32 R3, RZ, RZ, 0x0 ;  /* 0x00000000ff037424 */ /* 0x000fc800078e00ff */
[----:B------:R-:W-:Y:S05]  /*13330*/  RET.REL.NODEC R2 `(attn_fwd) ;  /* 0xfffffecc02307950 */ /* 0x000fea0003c3ffff */
        .weak           $__internal_1_$__cuda_sm10x_tcgen05_guardrail_trap_phase_invalid_during_alloc
        .type           $__internal_1_$__cuda_sm10x_tcgen05_guardrail_trap_phase_invalid_during_alloc,@function
        .size           $__internal_1_$__cuda_sm10x_tcgen05_guardrail_trap_phase_invalid_during_alloc,($__internal_2_$__cuda_sm10x_tcgen05_guardrail_trap_unallocated_columns_being_dealloced - $__internal_1_$__cuda_sm10x_tcgen05_guardrail_trap_phase_invalid_during_alloc)
$__internal_1_$__cuda_sm10x_tcgen05_guardrail_trap_phase_invalid_during_alloc:
[----:B------:R-:W-:Y:S05]  /*13340*/  BPT.TRAP 0x1 ;  /* 0x000000040000795c */ /* 0x000fea0000300000 */
[----:B------:R-:W-:-:S04]  /*13350*/  IMAD.MOV.U32 R3, RZ, RZ, 0x0 ;  /* 0x00000000ff037424 */ /* 0x000fc800078e00ff */
[----:B------:R-:W-:Y:S05]  /*13360*/  RET.REL.NODEC R2 `(attn_fwd) ;  /* 0xfffffecc02247950 */ /* 0x000fea0003c3ffff */
        .weak           $__internal_2_$__cuda_sm10x_tcgen05_guardrail_trap_unallocated_columns_being_dealloced
        .type           $__internal_2_$__cuda_sm10x_tcgen05_guardrail_trap_unallocated_columns_being_dealloced,@function
        .size           $__internal_2_$__cuda_sm10x_tcgen05_guardrail_trap_unallocated_columns_being_dealloced,(.L_x_27 - $__internal_2_$__cuda_sm10x_tcgen05_guardrail_trap_unallocated_columns_being_dealloced)
$__internal_2_$__cuda_sm10x_tcgen05_guardrail_trap_unallocated_columns_being_dealloced:
[----:B------:R-:W-:Y:S05]  /*13370*/  BPT.TRAP 0x1 ;  /* 0x000000040000795c */ /* 0x000fea0000300000 */
[----:B------:R-:W-:-:S04]  /*13380*/  IMAD.MOV.U32 R3, RZ, RZ, 0x0 ;  /* 0x00000000ff037424 */ /* 0x000fc800078e00ff */
[----:B------:R-:W-:Y:S05]  /*13390*/  RET.REL.NODEC R2 `(attn_fwd) ;  /* 0xfffffecc02187950 */ /* 0x000fea0003c3ffff */
.L_x_24:
[----:B------:R-:W-:-:S00]  /*133a0*/  BRA `(.L_x_24) ;  /* 0xfffffffc00fc7947 */ /* 0x000fc0000383ffff */
[----:B------:R-:W-:-:S00]  /*133b0*/  NOP ;  /* 0x0000000000007918 */ /* 0x000fc00000000000 */
        /* <DEDUP_REMOVED lines=12> */
.L_x_27:


//--------------------- .nv.global.init           --------------------------
	.section	.nv.global.init,"aw",@progbits
.nv.global.init:
	.type		_$_str,@object
	.size		_$_str,(.L_3 - _$_str)
_$_str:
        /*0000*/ 	.byte	0x5f, 0x5f, 0x43, 0x55, 0x44, 0x41, 0x5f, 0x46, 0x54, 0x5a, 0x00
.L_3:


//--------------------- .nv.shared.attn_fwd       --------------------------
	.section	.nv.shared.attn_fwd,"aw",@nobits
	.sectionflags	@""
	.align	16
	.zero		1024


//--------------------- .nv.shared.reserved.0     --------------------------
	.section	.nv.shared.reserved.0,"aw",@nobits
	.align	8
	.weak		__nv_reservedSMEM_offset_0_alias
	.size		__nv_reservedSMEM_offset_0_alias, 0, 64
	.other		__nv_reservedSMEM_offset_0_alias,@"STO_CUDA_RESERVED_SHARED STV_DEFAULT"
__nv_reservedSMEM_offset_0_alias:
	.zero		0
.nv.shared.reserved.0:
	.zero		64
	.weak		__nv_reservedSMEM_allocation_phase
	.type		__nv_reservedSMEM_allocation_phase,@object
	.size		__nv_reservedSMEM_allocation_phase,(.L_0 - __nv_reservedSMEM_allocation_phase)
__nv_reservedSMEM_allocation_phase:
	.zero		1
.L_0:
	.zero		7
	.weak		__nv_reservedSMEM_devtool_atexit_pc
	.type		__nv_reservedSMEM_devtool_atexit_pc,@object
	.size		__nv_reservedSMEM_devtool_atexit_pc,(__nv_reservedSMEM_allocation_mask - __nv_reservedSMEM_devtool_atexit_pc)
__nv_reservedSMEM_devtool_atexit_pc:
	.zero		8
	.weak		__nv_reservedSMEM_allocation_mask
	.type		__nv_reservedSMEM_allocation_mask,@object
	.size		__nv_reservedSMEM_allocation_mask,(.L_2 - __nv_reservedSMEM_allocation_mask)
__nv_reservedSMEM_allocation_mask:
	.zero		4
.L_2:


//--------------------- .nv.constant0.attn_fwd    --------------------------
	.section	.nv.constant0.attn_fwd,"a",@progbits
	.sectionflags	@""
	.align	4
.nv.constant0.attn_fwd:
	.zero		1032


//--------------------- SYMBOLS --------------------------

	.type		.nv.reservedSmem.offset0,@object
	.size		.nv.reservedSmem.offset0,0x4
	.type		.nv.reservedSmem.cap,@object
	.size		.nv.reservedSmem.cap,0x4
